	.target	sm_90a

	.elftype	@"ET_EXEC"


//--------------------- .note.nv.tkinfo           --------------------------
	.section	.note.nv.tkinfo,"",@"SHT_NOTE"
	.sectionflags	@"SHF_NOTE_NV_TKINFO"
	.tkinfo
        /*0018*/ 	.word	0x00000002
        /*0030*/ 	.string	""
        /*0030*/ 	.string	"ptxas"
        /*0030*/ 	.string	"Cuda compilation tools, release 13.0, V13.0.88"
        /*0030*/ 	.string	"Build cuda_13.0.r13.0/compiler.36424714_0"
        /*0030*/ 	.string	"-v  -suppress-debug-info  -lineinfo  -arch sm_90a "



//--------------------- .note.nv.cuinfo           --------------------------
	.section	.note.nv.cuinfo,"",@"SHT_NOTE"
	.sectionflags	@"SHF_NOTE_NV_CUINFO"
        /*0018*/ 	.short	0x0002
        /*001a*/ 	.short	0x005a
        /*001c*/ 	.short	0x0082
	.zero		2


//--------------------- .nv.info                  --------------------------
	.section	.nv.info,"",@"SHT_CUDA_INFO"
	.align	4


	//----- nvinfo : EIATTR_REGCOUNT
	.align		4
        /*0000*/ 	.byte	0x04, 0x2f
        /*0002*/ 	.short	(.L_1 - .L_0)
	.align		4
.L_0:
        /*0004*/ 	.word	index@(matmul_kernel)
        /*0008*/ 	.word	0x000000ff


	//----- nvinfo : EIATTR_FRAME_SIZE
	.align		4
.L_1:
        /*000c*/ 	.byte	0x04, 0x11
        /*000e*/ 	.short	(.L_3 - .L_2)
	.align		4
.L_2:
        /*0010*/ 	.word	index@(matmul_kernel)
        /*0014*/ 	.word	0x00001c60


	//----- nvinfo : EIATTR_MIN_STACK_SIZE
	.align		4
.L_3:
        /*0018*/ 	.byte	0x04, 0x12
        /*001a*/ 	.short	(.L_5 - .L_4)
	.align		4
.L_4:
        /*001c*/ 	.word	index@(matmul_kernel)
        /*0020*/ 	.word	0x00001c60
.L_5:


//--------------------- .nv.compat                --------------------------
	.section	.nv.compat,"",@"SHT_CUDA_COMPAT_INFO"
	.align	4
        /*0000*/ 	.byte	0x02, 0x09, 0x01, 0x00, 0x02, 0x02, 0x04, 0x00, 0x02, 0x05, 0x05, 0x00, 0x03, 0x07, 0x01, 0x01
        /*0010*/ 	.byte	0x02, 0x03, 0x00, 0x00, 0x02, 0x06, 0x01, 0x00, 0x04, 0x0b, 0x08, 0x00, 0x00, 0x00, 0x00, 0x00
        /*0020*/ 	.byte	0x00, 0x00, 0x00, 0x00


//--------------------- .nv.info.matmul_kernel    --------------------------
	.section	.nv.info.matmul_kernel,"",@"SHT_CUDA_INFO"
	.sectionflags	@""
	.align	4


	//----- nvinfo : EIATTR_CUDA_API_VERSION
	.align		4
        /*0000*/ 	.byte	0x04, 0x37
        /*0002*/ 	.short	(.L_7 - .L_6)
.L_6:
        /*0004*/ 	.word	0x00000082


	//----- nvinfo : EIATTR_KPARAM_INFO
	.align		4
.L_7:
        /*0008*/ 	.byte	0x04, 0x17
        /*000a*/ 	.short	(.L_9 - .L_8)
.L_8:
        /*000c*/ 	.word	0x00000000
        /*0010*/ 	.short	0x000d
        /*0012*/ 	.short	0x0048
        /*0014*/ 	.byte	0x00, 0xf4, 0x21, 0x00


	//----- nvinfo : EIATTR_KPARAM_INFO
	.align		4
.L_9:
        /*0018*/ 	.byte	0x04, 0x17
        /*001a*/ 	.short	(.L_11 - .L_10)
.L_10:
        /*001c*/ 	.word	0x00000000
        /*0020*/ 	.short	0x000c
        /*0022*/ 	.short	0x0040
        /*0024*/ 	.byte	0x00, 0xf4, 0x21, 0x00


	//----- nvinfo : EIATTR_KPARAM_INFO
	.align		4
.L_11:
        /*0028*/ 	.byte	0x04, 0x17
        /*002a*/ 	.short	(.L_13 - .L_12)
.L_12:
        /*002c*/ 	.word	0x00000000
        /*0030*/ 	.short	0x000b
        /*0032*/ 	.short	0x0038
        /*0034*/ 	.byte	0x00, 0xf0, 0x11, 0x00


	//----- nvinfo : EIATTR_KPARAM_INFO
	.align		4
.L_13:
        /*0038*/ 	.byte	0x04, 0x17
        /*003a*/ 	.short	(.L_15 - .L_14)
.L_14:
        /*003c*/ 	.word	0x00000000
        /*0040*/ 	.short	0x000a
        /*0042*/ 	.short	0x0034
        /*0044*/ 	.byte	0x00, 0xf0, 0x11, 0x00


	//----- nvinfo : EIATTR_KPARAM_INFO
	.align		4
.L_15:
        /*0048*/ 	.byte	0x04, 0x17
        /*004a*/ 	.short	(.L_17 - .L_16)
.L_16:
        /*004c*/ 	.word	0x00000000
        /*0050*/ 	.short	0x0009
        /*0052*/ 	.short	0x0030
        /*0054*/ 	.byte	0x00, 0xf0, 0x11, 0x00


	//----- nvinfo : EIATTR_KPARAM_INFO
	.align		4
.L_17:
        /*0058*/ 	.byte	0x04, 0x17
        /*005a*/ 	.short	(.L_19 - .L_18)
.L_18:
        /*005c*/ 	.word	0x00000000
        /*0060*/ 	.short	0x0008
        /*0062*/ 	.short	0x002c
        /*0064*/ 	.byte	0x00, 0xf0, 0x11, 0x00


	//----- nvinfo : EIATTR_KPARAM_INFO
	.align		4
.L_19:
        /*0068*/ 	.byte	0x04, 0x17
        /*006a*/ 	.short	(.L_21 - .L_20)
.L_20:
        /*006c*/ 	.word	0x00000000
        /*0070*/ 	.short	0x0007
        /*0072*/ 	.short	0x0028
        /*0074*/ 	.byte	0x00, 0xf0, 0x11, 0x00


	//----- nvinfo : EIATTR_KPARAM_INFO
	.align		4
.L_21:
        /*0078*/ 	.byte	0x04, 0x17
        /*007a*/ 	.short	(.L_23 - .L_22)
.L_22:
        /*007c*/ 	.word	0x00000000
        /*0080*/ 	.short	0x0006
        /*0082*/ 	.short	0x0024
        /*0084*/ 	.byte	0x00, 0xf0, 0x11, 0x00


	//----- nvinfo : EIATTR_KPARAM_INFO
	.align		4
.L_23:
        /*0088*/ 	.byte	0x04, 0x17
        /*008a*/ 	.short	(.L_25 - .L_24)
.L_24:
        /*008c*/ 	.word	0x00000000
        /*0090*/ 	.short	0x0005
        /*0092*/ 	.short	0x0020
        /*0094*/ 	.byte	0x00, 0xf0, 0x11, 0x00


	//----- nvinfo : EIATTR_KPARAM_INFO
	.align		4
.L_25:
        /*0098*/ 	.byte	0x04, 0x17
        /*009a*/ 	.short	(.L_27 - .L_26)
.L_26:
        /*009c*/ 	.word	0x00000000
        /*00a0*/ 	.short	0x0004
        /*00a2*/ 	.short	0x001c
        /*00a4*/ 	.byte	0x00, 0xf0, 0x11, 0x00


	//----- nvinfo : EIATTR_KPARAM_INFO
	.align		4
.L_27:
        /*00a8*/ 	.byte	0x04, 0x17
        /*00aa*/ 	.short	(.L_29 - .L_28)
.L_28:
        /*00ac*/ 	.word	0x00000000
        /*00b0*/ 	.short	0x0003
        /*00b2*/ 	.short	0x0018
        /*00b4*/ 	.byte	0x00, 0xf0, 0x11, 0x00


	//----- nvinfo : EIATTR_KPARAM_INFO
	.align		4
.L_29:
        /*00b8*/ 	.byte	0x04, 0x17
        /*00ba*/ 	.short	(.L_31 - .L_30)
.L_30:
        /*00bc*/ 	.word	0x00000000
        /*00c0*/ 	.short	0x0002
        /*00c2*/ 	.short	0x0010
        /*00c4*/ 	.byte	0x00, 0xf4, 0x21, 0x00


	//----- nvinfo : EIATTR_KPARAM_INFO
	.align		4
.L_31:
        /*00c8*/ 	.byte	0x04, 0x17
        /*00ca*/ 	.short	(.L_33 - .L_32)
.L_32:
        /*00cc*/ 	.word	0x00000000
        /*00d0*/ 	.short	0x0001
        /*00d2*/ 	.short	0x0008
        /*00d4*/ 	.byte	0x00, 0xf4, 0x21, 0x00


	//----- nvinfo : EIATTR_KPARAM_INFO
	.align		4
.L_33:
        /*00d8*/ 	.byte	0x04, 0x17
        /*00da*/ 	.short	(.L_35 - .L_34)
.L_34:
        /*00dc*/ 	.word	0x00000000
        /*00e0*/ 	.short	0x0000
        /*00e2*/ 	.short	0x0000
        /*00e4*/ 	.byte	0x00, 0xf4, 0x21, 0x00


	//----- nvinfo : EIATTR_SPARSE_MMA_MASK
	.align		4
.L_35:
        /*00e8*/ 	.byte	0x03, 0x50
        /*00ea*/ 	.short	0x0000


	//----- nvinfo : EIATTR_MAXREG_COUNT
	.align		4
        /*00ec*/ 	.byte	0x03, 0x1b
        /*00ee*/ 	.short	0x00ff


	//----- nvinfo : EIATTR_NUM_BARRIERS
	.align		4
        /*00f0*/ 	.byte	0x02, 0x4c
        /*00f2*/ 	.byte	0x01
	.zero		1


	//----- nvinfo : EIATTR_ANNOTATIONS
	.align		4
        /*00f4*/ 	.byte	0x04, 0x55
        /*00f6*/ 	.short	(.L_37 - .L_36)


	//   ....[0]....
.L_36:
        /*00f8*/ 	.word	0x00000001
        /*00fc*/ 	.byte	0x50, 0x05, 0x00, 0x00, 0x01, 0x00, 0x00, 0x00, 0x90, 0x05, 0x00, 0x00, 0x01, 0x00, 0x00, 0x00
        /* <DEDUP_REMOVED lines=557> */
        /*23dc*/ 	.byte	0x40, 0xce, 0x00, 0x00, 0x01, 0x00, 0x00, 0x00, 0x70, 0xce, 0x00, 0x00


	//----- nvinfo : EIATTR_MERCURY_ISA_VERSION
	.align		4
.L_37:
        /*23e8*/ 	.byte	0x03, 0x5f
        /*23ea*/ 	.short	0x0101


	//----- nvinfo : EIATTR_EXIT_INSTR_OFFSETS
	.align		4
        /*23ec*/ 	.byte	0x04, 0x1c
        /*23ee*/ 	.short	(.L_39 - .L_38)


	//   ....[0]....
.L_38:
        /*23f0*/ 	.word	0x0006f7a0


	//   ....[1]....
        /*23f4*/ 	.word	0x0006f7c0


	//----- nvinfo : EIATTR_REQNTID
	.align		4
.L_39:
        /*23f8*/ 	.byte	0x04, 0x10
        /*23fa*/ 	.short	(.L_41 - .L_40)
.L_40:
        /*23fc*/ 	.word	0x00000100
        /*2400*/ 	.word	0x00000001
        /*2404*/ 	.word	0x00000001


	//----- nvinfo : EIATTR_CBANK_PARAM_SIZE
	.align		4
.L_41:
        /*2408*/ 	.byte	0x03, 0x19
        /*240a*/ 	.short	0x0050


	//----- nvinfo : EIATTR_PARAM_CBANK
	.align		4
        /*240c*/ 	.byte	0x04, 0x0a
        /*240e*/ 	.short	(.L_43 - .L_42)
	.align		4
.L_42:
        /*2410*/ 	.word	index@(.nv.constant0.matmul_kernel)
        /*2414*/ 	.short	0x0210
        /*2416*/ 	.short	0x0050


	//----- nvinfo : EIATTR_SW_WAR
	.align		4
.L_43:
        /*2418*/ 	.byte	0x04, 0x36
        /*241a*/ 	.short	(.L_45 - .L_44)
.L_44:
        /*241c*/ 	.word	0x00000008
.L_45:


//--------------------- .nv.callgraph             --------------------------
	.section	.nv.callgraph,"",@"SHT_CUDA_CALLGRAPH"
	.align	4
	.sectionentsize	8
	.align		4
        /*0000*/ 	.word	0x00000000
	.align		4
        /*0004*/ 	.word	0xffffffff
	.align		4
        /*0008*/ 	.word	0x00000000
	.align		4
        /*000c*/ 	.word	0xfffffffe
	.align		4
        /*0010*/ 	.word	0x00000000
	.align		4
        /*0014*/ 	.word	0xfffffffd
	.align		4
        /*0018*/ 	.word	0x00000000
	.align		4
        /*001c*/ 	.word	0xfffffffc


//--------------------- .text.matmul_kernel       --------------------------
	.section	.text.matmul_kernel,"ax",@progbits
	.align	128
        .global         matmul_kernel
        .type           matmul_kernel,@function
        .size           matmul_kernel,(.L_x_4 - matmul_kernel)
        .other          matmul_kernel,@"STO_CUDA_ENTRY STV_DEFAULT"
matmul_kernel:
.text.matmul_kernel:
[----:B------:R-:W0:Y:S08]  /*0000*/  LDC R1, c[0x0][0x28] ;  /* 0x00000a00ff017b82 */ /* 0x000e300000000800 */
[----:B------:R-:W1:Y:S01]  /*0010*/  LDC.64 R20, c[0x0][0x228] ;  /* 0x00008a00ff147b82 */ /* 0x000e620000000a00 */
[----:B------:R-:W2:Y:S01]  /*0020*/  S2R R5, SR_CTAID.X ;  /* 0x0000000000057919 */ /* 0x000ea20000002500 */
[----:B------:R-:W-:Y:S01]  /*0030*/  UMOV UR4, 0x400 ;  /* 0x0000040000047882 */ /* 0x000fe20000000000 */
[----:B------:R-:W-:Y:S01]  /*0040*/  ULDC.64 UR58, c[0x0][0x208] ;  /* 0x00008200003a7ab9 */ /* 0x000fe20000000a00 */
[----:B0-----:R-:W-:Y:S01]  /*0050*/  VIADD R1, R1, 0xffffe3a0 ;  /* 0xffffe3a001017836 */ /* 0x001fe20000000000 */
[----:B------:R-:W0:Y:S03]  /*0060*/  S2R R155, SR_TID.X ;  /* 0x00000000009b7919 */ /* 0x000e260000002100 */
[----:B------:R-:W3:Y:S08]  /*0070*/  LDC R151, c[0x0][0x230] ;  /* 0x00008c00ff977b82 */ /* 0x000ef00000000800 */
[----:B------:R-:W4:Y:S01]  /*0080*/  S2UR UR5, SR_CgaCtaId ;  /* 0x00000000000579c3 */ /* 0x000f220000008800 */
[----:B-1----:R-:W-:-:S05]  /*0090*/  VIADD R0, R21, 0x1ff ;  /* 0x000001ff15007836 */ /* 0x002fca0000000000 */
[----:B------:R-:W-:Y:S01]  /*00a0*/  SHF.R.S32.HI R3, RZ, 0x1f, R0 ;  /* 0x0000001fff037819 */ /* 0x000fe20000011400 */
[----:B---3--:R-:W-:-:S03]  /*00b0*/  VIADD R151, R151, 0x3f ;  /* 0x0000003f97977836 */ /* 0x008fc60000000000 */
[----:B------:R-:W-:Y:S02]  /*00c0*/  LEA.HI R3, R3, R0, RZ, 0x9 ;  /* 0x0000000003037211 */ /* 0x000fe400078f48ff */
[----:B--2---:R-:W-:Y:S02]  /*00d0*/  IABS R8, R5 ;  /* 0x0000000500087213 */ /* 0x004fe40000000000 */
[----:B------:R-:W-:Y:S01]  /*00e0*/  SHF.R.S32.HI R3, RZ, 0x9, R3 ;  /* 0x00000009ff037819 */ /* 0x000fe20000011403 */
[----:B----4-:R-:W-:-:S04]  /*00f0*/  ULEA UR4, UR5, UR4, 0x18 ;  /* 0x0000000405047291 */ /* 0x010fc8000f8ec03f */
[----:B------:R-:W-:-:S05]  /*0100*/  IMAD.SHL.U32 R4, R3, 0x8, RZ ;  /* 0x0000000803047824 */ /* 0x000fca00078e00ff */
[-C--:B------:R-:W-:Y:S02]  /*0110*/  IABS R7, R4.reuse ;  /* 0x0000000400077213 */ /* 0x080fe40000000000 */
[----:B------:R-:W-:Y:S02]  /*0120*/  IABS R10, R4 ;  /* 0x00000004000a7213 */ /* 0x000fe40000000000 */
[----:B------:R-:W1:Y:S08]  /*0130*/  I2F.RP R0, R7 ;  /* 0x0000000700007306 */ /* 0x000e700000209400 */
[----:B-1----:R-:W1:Y:S02]  /*0140*/  MUFU.RCP R0, R0 ;  /* 0x0000000000007308 */ /* 0x002e640000001000 */
[----:B-1----:R-:W-:-:S02]  /*0150*/  VIADD R2, R0, 0xffffffe ;  /* 0x0ffffffe00027836 */ /* 0x002fc40000000000 */
[----:B------:R-:W-:-:S04]  /*0160*/  IMAD.MOV R0, RZ, RZ, -R10 ;  /* 0x000000ffff007224 */ /* 0x000fc800078e0a0a */
[----:B------:R1:W2:Y:S02]  /*0170*/  F2I.FTZ.U32.TRUNC.NTZ R3, R2 ;  /* 0x0000000200037305 */ /* 0x0002a4000021f000 */
[----:B-1----:R-:W-:Y:S02]  /*0180*/  IMAD.MOV.U32 R2, RZ, RZ, RZ ;  /* 0x000000ffff027224 */ /* 0x002fe400078e00ff */
[----:B--2---:R-:W-:-:S04]  /*0190*/  IMAD.MOV R6, RZ, RZ, -R3 ;  /* 0x000000ffff067224 */ /* 0x004fc800078e0a03 */
[----:B------:R-:W-:Y:S02]  /*01a0*/  IMAD R9, R6, R7, RZ ;  /* 0x0000000706097224 */ /* 0x000fe400078e02ff */
[----:B------:R-:W-:Y:S02]  /*01b0*/  IMAD.MOV.U32 R6, RZ, RZ, R8 ;  /* 0x000000ffff067224 */ /* 0x000fe400078e0008 */
[----:B------:R-:W-:-:S06]  /*01c0*/  IMAD.HI.U32 R3, R3, R9, R2 ;  /* 0x0000000903037227 */ /* 0x000fcc00078e0002 */
[----:B------:R-:W-:-:S04]  /*01d0*/  IMAD.HI.U32 R3, R3, R6, RZ ;  /* 0x0000000603037227 */ /* 0x000fc800078e00ff */
[----:B------:R-:W-:-:S05]  /*01e0*/  IMAD R0, R3, R0, R6 ;  /* 0x0000000003007224 */ /* 0x000fca00078e0206 */
[----:B------:R-:W-:-:S13]  /*01f0*/  ISETP.GT.U32.AND P1, PT, R7, R0, PT ;  /* 0x000000000700720c */ /* 0x000fda0003f24070 */
[----:B------:R-:W-:Y:S02]  /*0200*/  @!P1 IMAD.IADD R0, R0, 0x1, -R7 ;  /* 0x0000000100009824 */ /* 0x000fe400078e0a07 */
[----:B------:R-:W-:Y:S01]  /*0210*/  @!P1 VIADD R3, R3, 0x1 ;  /* 0x0000000103039836 */ /* 0x000fe20000000000 */
[----:B------:R-:W-:Y:S02]  /*0220*/  ISETP.NE.AND P1, PT, R4, RZ, PT ;  /* 0x000000ff0400720c */ /* 0x000fe40003f25270 */
[----:B------:R-:W-:Y:S02]  /*0230*/  ISETP.GE.U32.AND P0, PT, R0, R7, PT ;  /* 0x000000070000720c */ /* 0x000fe40003f06070 */
[----:B------:R-:W-:-:S04]  /*0240*/  LOP3.LUT R0, R5, R4, RZ, 0x3c, !PT ;  /* 0x0000000405007212 */ /* 0x000fc800078e3cff */
[----:B------:R-:W-:Y:S01]  /*0250*/  ISETP.GE.AND P2, PT, R0, RZ, PT ;  /* 0x000000ff0000720c */ /* 0x000fe20003f46270 */
[----:B------:R-:W-:-:S06]  /*0260*/  VIADD R0, R20, 0x1ff ;  /* 0x000001ff14007836 */ /* 0x000fcc0000000000 */
[----:B------:R-:W-:-:S04]  /*0270*/  @P0 VIADD R3, R3, 0x1 ;  /* 0x0000000103030836 */ /* 0x000fc80000000000 */
[----:B------:R-:W-:Y:S01]  /*0280*/  IMAD.MOV.U32 R2, RZ, RZ, R3 ;  /* 0x000000ffff027224 */ /* 0x000fe200078e0003 */
[----:B------:R-:W-:-:S03]  /*0290*/  SHF.R.S32.HI R3, RZ, 0x1f, R0 ;  /* 0x0000001fff037819 */ /* 0x000fc60000011400 */
[----:B------:R-:W-:Y:S01]  /*02a0*/  @!P2 IMAD.MOV R2, RZ, RZ, -R2 ;  /* 0x000000ffff02a224 */ /* 0x000fe200078e0a02 */
[----:B------:R-:W-:Y:S02]  /*02b0*/  @!P1 LOP3.LUT R2, RZ, R4, RZ, 0x33, !PT ;  /* 0x00000004ff029212 */ /* 0x000fe400078e33ff */
[----:B------:R-:W-:-:S03]  /*02c0*/  LEA.HI R3, R3, R0, RZ, 0x9 ;  /* 0x0000000003037211 */ /* 0x000fc600078f48ff */
[----:B------:R-:W-:Y:S02]  /*02d0*/  IMAD.SHL.U32 R6, R2, 0x8, RZ ;  /* 0x0000000802067824 */ /* 0x000fe400078e00ff */
[----:B------:R-:W-:-:S03]  /*02e0*/  IMAD.MOV R2, RZ, RZ, -R2 ;  /* 0x000000ffff027224 */ /* 0x000fc600078e0a02 */
[----:B------:R-:W-:Y:S01]  /*02f0*/  LEA.HI.SX32 R3, R3, -R6, 0x17 ;  /* 0x8000000603037211 */ /* 0x000fe200078fbaff */
[----:B------:R-:W-:-:S03]  /*0300*/  IMAD R4, R4, R2, R5 ;  /* 0x0000000204047224 */ /* 0x000fc600078e0205 */
[----:B------:R-:W-:Y:S02]  /*0310*/  VIMNMX R11, R3, 0x8, PT ;  /* 0x00000008030b7848 */ /* 0x000fe40003fe0100 */
[----:B------:R-:W-:Y:S02]  /*0320*/  IABS R9, R4 ;  /* 0x0000000400097213 */ /* 0x000fe40000000000 */
[----:B------:R-:W-:-:S04]  /*0330*/  IABS R7, R11 ;  /* 0x0000000b00077213 */ /* 0x000fc80000000000 */
[----:B------:R-:W1:Y:S08]  /*0340*/  I2F.RP R0, R7 ;  /* 0x0000000700007306 */ /* 0x000e700000209400 */
[----:B-1----:R-:W1:Y:S02]  /*0350*/  MUFU.RCP R0, R0 ;  /* 0x0000000000007308 */ /* 0x002e640000001000 */
[----:B-1----:R-:W-:-:S06]  /*0360*/  VIADD R3, R0, 0xffffffe ;  /* 0x0ffffffe00037836 */ /* 0x002fcc0000000000 */
[----:B------:R-:W1:Y:S02]  /*0370*/  F2I.FTZ.U32.TRUNC.NTZ R3, R3 ;  /* 0x0000000300037305 */ /* 0x000e64000021f000 */
[----:B-1----:R-:W-:-:S04]  /*0380*/  IMAD.MOV R8, RZ, RZ, -R3 ;  /* 0x000000ffff087224 */ /* 0x002fc800078e0a03 */
[----:B------:R-:W-:Y:S01]  /*0390*/  IMAD.MOV.U32 R2, RZ, RZ, R8 ;  /* 0x000000ffff027224 */ /* 0x000fe200078e0008 */
[----:B------:R-:W-:-:S03]  /*03a0*/  IABS R8, R11 ;  /* 0x0000000b00087213 */ /* 0x000fc60000000000 */
[----:B------:R-:W-:Y:S02]  /*03b0*/  IMAD R5, R2, R7, RZ ;  /* 0x0000000702057224 */ /* 0x000fe400078e02ff */
[----:B------:R-:W-:Y:S02]  /*03c0*/  IMAD.MOV.U32 R2, RZ, RZ, RZ ;  /* 0x000000ffff027224 */ /* 0x000fe400078e00ff */
[----:B------:R-:W-:Y:S02]  /*03d0*/  IMAD.MOV R0, RZ, RZ, -R8 ;  /* 0x000000ffff007224 */ /* 0x000fe400078e0a08 */
[----:B------:R-:W-:Y:S01]  /*03e0*/  IMAD.HI.U32 R2, R3, R5, R2 ;  /* 0x0000000503027227 */ /* 0x000fe200078e0002 */
[----:B0-----:R-:W-:-:S05]  /*03f0*/  LOP3.LUT R5, R155, 0xff, RZ, 0xc0, !PT ;  /* 0x000000ff9b057812 */ /* 0x001fca00078ec0ff */
        /* <DEDUP_REMOVED lines=8> */
[----:B------:R-:W-:-:S07]  /*0480*/  ISETP.GE.AND P2, PT, R0, RZ, PT ;  /* 0x000000ff0000720c */ /* 0x000fce0003f46270 */
[----:B------:R-:W-:Y:S01]  /*0490*/  @P0 VIADD R2, R2, 0x1 ;  /* 0x0000000102020836 */ /* 0x000fe20000000000 */
[----:B------:R-:W-:-:S05]  /*04a0*/  ISETP.GT.AND P0, PT, R151, 0x3f, PT ;  /* 0x0000003f9700780c */ /* 0x000fca0003f04270 */
[----:B------:R-:W-:Y:S01]  /*04b0*/  @!P2 IMAD.MOV R2, RZ, RZ, -R2 ;  /* 0x000000ffff02a224 */ /* 0x000fe200078e0a02 */
[----:B------:R-:W-:-:S05]  /*04c0*/  @!P1 LOP3.LUT R2, RZ, R11, RZ, 0x33, !PT ;  /* 0x0000000bff029212 */ /* 0x000fca00078e33ff */
[----:B------:R-:W-:Y:S02]  /*04d0*/  IMAD.MOV R0, RZ, RZ, -R2 ;  /* 0x000000ffff007224 */ /* 0x000fe400078e0a02 */
[----:B------:R-:W-:Y:S02]  /*04e0*/  IMAD.SHL.U32 R2, R2, 0x200, RZ ;  /* 0x0000020002027824 */ /* 0x000fe400078e00ff */
[----:B------:R-:W-:-:S04]  /*04f0*/  IMAD R0, R11, R0, R4 ;  /* 0x000000000b007224 */ /* 0x000fc800078e0204 */
[----:B------:R-:W-:-:S04]  /*0500*/  IMAD.IADD R0, R6, 0x1, R0 ;  /* 0x0000000106007824 */ /* 0x000fc800078e0200 */
[----:B------:R-:W-:-:S04]  /*0510*/  IMAD R3, R0, 0x200, R5 ;  /* 0x0000020000037824 */ /* 0x000fc800078e0205 */
[----:B------:R-:W-:Y:S01]  /*0520*/  VIADD R4, R3, 0x100 ;  /* 0x0000010003047836 */ /* 0x000fe20000000000 */
[----:B------:R-:W-:Y:S06]  /*0530*/  @P0 BRA `(.L_x_0) ;  /* 0x0000003c000c0947 */ /* 0x000fec0003800000 */
[----:B------:R-:W-:Y:S01]  /*0540*/  IMAD.SHL.U32 R0, R155, 0x8, RZ ;  /* 0x000000089b007824 */ /* 0x000fe200078e00ff */
[----:B------:R1:W-:Y:S01]  /*0550*/  STL [R1+0xc00], RZ ;  /* 0x000c00ff01007387 */ /* 0x0003e20000100800 */
[----:B------:R-:W-:Y:S02]  /*0560*/  CS2R R24, SRZ ;  /* 0x0000000000187805 */ /* 0x000fe4000001ff00 */
[----:B------:R-:W-:Y:S02]  /*0570*/  CS2R R26, SRZ ;  /* 0x00000000001a7805 */ /* 0x000fe4000001ff00 */
[----:B------:R-:W-:Y:S01]  /*0580*/  CS2R R28, SRZ ;  /* 0x00000000001c7805 */ /* 0x000fe2000001ff00 */
[----:B------:R1:W-:Y:S01]  /*0590*/  STL [R1+0x1640], R0 ;  /* 0x0016400001007387 */ /* 0x0003e20000100800 */
[----:B------:R-:W-:Y:S02]  /*05a0*/  CS2R R30, SRZ ;  /* 0x00000000001e7805 */ /* 0x000fe4000001ff00 */
[----:B------:R-:W-:-:S02]  /*05b0*/  CS2R R32, SRZ ;  /* 0x0000000000207805 */ /* 0x000fc4000001ff00 */
[----:B------:R-:W-:Y:S01]  /*05c0*/  CS2R R34, SRZ ;  /* 0x0000000000227805 */ /* 0x000fe2000001ff00 */
[----:B------:R1:W-:Y:S01]  /*05d0*/  STL [R1+0xc04], RZ ;  /* 0x000c04ff01007387 */ /* 0x0003e20000100800 */
[----:B------:R-:W-:Y:S02]  /*05e0*/  CS2R R36, SRZ ;  /* 0x0000000000247805 */ /* 0x000fe4000001ff00 */
[----:B------:R-:W-:Y:S02]  /*05f0*/  CS2R R38, SRZ ;  /* 0x0000000000267805 */ /* 0x000fe4000001ff00 */
[----:B------:R-:W-:Y:S01]  /*0600*/  CS2R R40, SRZ ;  /* 0x0000000000287805 */ /* 0x000fe2000001ff00 */
[----:B------:R1:W-:Y:S01]  /*0610*/  STL [R1+0xc08], RZ ;  /* 0x000c08ff01007387 */ /* 0x0003e20000100800 */
        /* <DEDUP_REMOVED lines=72> */
[----:B------:R-:W-:-:S03]  /*0aa0*/  CS2R R150, SRZ ;  /* 0x0000000000967805 */ /* 0x000fc6000001ff00 */
[----:B------:R1:W-:Y:S04]  /*0ab0*/  STL [R1+0xc54], RZ ;  /* 0x000c54ff01007387 */ /* 0x0003e80000100800 */
        /* <DEDUP_REMOVED lines=746> */
[----:B------:R1:W-:Y:S04]  /*3960*/  STL [R1], RZ ;  /* 0x000000ff01007387 */ /* 0x0003e80000100800 */
        /* <DEDUP_REMOVED lines=126> */
[----:B------:R1:W-:Y:S01]  /*4150*/  STL [R1+0x1fc], RZ ;  /* 0x0001fcff01007387 */ /* 0x0003e20000100800 */
[----:B------:R-:W-:Y:S05]  /*4160*/  BRA `(.L_x_1) ;  /* 0x0000023000287947 */ /* 0x000fea0003800000 */
.L_x_0:
[----:B------:R-:W-:Y:S01]  /*4170*/  IABS R13, R20 ;  /* 0x00000014000d7213 */ /* 0x000fe20000000000 */
[----:B------:R-:W-:Y:S01]  /*4180*/  IMAD.SHL.U32 R65, R155, 0x8, RZ ;  /* 0x000000089b417824 */ /* 0x000fe200078e00ff */
[----:B------:R-:W-:Y:S01]  /*4190*/  IABS R0, R21 ;  /* 0x0000001500007213 */ /* 0x000fe20000000000 */
[----:B------:R-:W-:Y:S01]  /*41a0*/  ULDC UR5, c[0x0][0x23c] ;  /* 0x00008f0000057ab9 */ /* 0x000fe20000000800 */
[----:B------:R-:W0:Y:S01]  /*41b0*/  I2F.RP R10, R13 ;  /* 0x0000000d000a7306 */ /* 0x000e220000209400 */
[----:B------:R-:W-:Y:S01]  /*41c0*/  IABS R14, R4 ;  /* 0x00000004000e7213 */ /* 0x000fe20000000000 */
[----:B------:R-:W-:Y:S01]  /*41d0*/  ULDC.64 UR6, c[0x0][0x218] ;  /* 0x0000860000067ab9 */ /* 0x000fe20000000a00 */
[----:B------:R-:W-:Y:S01]  /*41e0*/  ISETP.GE.AND P6, PT, R3, RZ, PT ;  /* 0x000000ff0300720c */ /* 0x000fe20003fc6270 */
[----:B------:R1:W-:Y:S01]  /*41f0*/  STL [R1+0x1640], R65 ;  /* 0x0016404101007387 */ /* 0x0003e20000100800 */
[----:B------:R-:W-:Y:S01]  /*4200*/  ISETP.GE.AND P3, PT, R4, RZ, PT ;  /* 0x000000ff0400720c */ /* 0x000fe20003f66270 */
[----:B------:R-:W-:Y:S01]  /*4210*/  ULDC.64 UR8, c[0x0][0x210] ;  /* 0x0000840000087ab9 */ /* 0x000fe20000000a00 */
[----:B------:R-:W-:Y:S01]  /*4220*/  SHF.R.U32.HI R18, RZ, 0x5, R155 ;  /* 0x00000005ff127819 */ /* 0x000fe2000001169b */
[----:B------:R-:W2:Y:S01]  /*4230*/  I2F.RP R11, R0 ;  /* 0x00000000000b7306 */ /* 0x000ea20000209400 */
[----:B------:R-:W-:Y:S01]  /*4240*/  UMOV UR19, URZ ;  /* 0x0000003f00137c82 */ /* 0x000fe20008000000 */
[----:B------:R-:W-:Y:S01]  /*4250*/  IMAD.MOV.U32 R211, RZ, RZ, RZ ;  /* 0x000000ffffd37224 */ /* 0x000fe200078e00ff */
[----:B------:R-:W-:-:S05]  /*4260*/  R2UR UR21, R18 ;  /* 0x00000000121572ca */ /* 0x000fca00000e0000 */
[----:B0-----:R-:W0:Y:S08]  /*4270*/  MUFU.RCP R10, R10 ;  /* 0x0000000a000a7308 */ /* 0x001e300000001000 */
[----:B--2---:R-:W2:Y:S01]  /*4280*/  MUFU.RCP R11, R11 ;  /* 0x0000000b000b7308 */ /* 0x004ea20000001000 */
[----:B0-----:R-:W-:-:S07]  /*4290*/  VIADD R6, R10, 0xffffffe ;  /* 0x0ffffffe0a067836 */ /* 0x001fce0000000000 */
[----:B------:R0:W3:Y:S01]  /*42a0*/  F2I.FTZ.U32.TRUNC.NTZ R7, R6 ;  /* 0x0000000600077305 */ /* 0x0000e2000021f000 */
[----:B--2---:R-:W-:Y:S01]  /*42b0*/  VIADD R8, R11, 0xffffffe ;  /* 0x0ffffffe0b087836 */ /* 0x004fe20000000000 */
[----:B------:R-:W-:-:S06]  /*42c0*/  SHF.R.U32.HI R11, RZ, 0x6, R155 ;  /* 0x00000006ff0b7819 */ /* 0x000fcc000001169b */
[----:B------:R2:W4:Y:S01]  /*42d0*/  F2I.FTZ.U32.TRUNC.NTZ R9, R8 ;  /* 0x0000000800097305 */ /* 0x000522000021f000 */
[----:B0-----:R-:W-:Y:S01]  /*42e0*/  IMAD.MOV.U32 R6, RZ, RZ, RZ ;  /* 0x000000ffff067224 */ /* 0x001fe200078e00ff */
[----:B------:R-:W-:Y:S01]  /*42f0*/  SGXT.U32 R11, R11, 0x2 ;  /* 0x000000020b0b781a */ /* 0x000fe20000000000 */
[----:B---3--:R-:W-:Y:S02]  /*4300*/  IMAD.MOV R12, RZ, RZ, -R7 ;  /* 0x000000ffff0c7224 */ /* 0x008fe400078e0a07 */
[----:B--2---:R-:W-:Y:S02]  /*4310*/  IMAD.MOV.U32 R8, RZ, RZ, RZ ;  /* 0x000000ffff087224 */ /* 0x004fe400078e00ff */
[----:B------:R-:W-:Y:S01]  /*4320*/  IMAD R15, R12, R13, RZ ;  /* 0x0000000d0c0f7224 */ /* 0x000fe200078e02ff */
[----:B------:R-:W-:-:S03]  /*4330*/  IABS R12, R3 ;  /* 0x00000003000c7213 */ /* 0x000fc60000000000 */
[----:B------:R-:W-:Y:S01]  /*4340*/  IMAD.HI.U32 R7, R7, R15, R6 ;  /* 0x0000000f07077227 */ /* 0x000fe200078e0006 */
[----:B------:R-:W-:-:S03]  /*4350*/  LOP3.LUT R6, R2, R11, RZ, 0xfc, !PT ;  /* 0x0000000b02067212 */ /* 0x000fc600078efcff */
[----:B----4-:R-:W-:Y:S01]  /*4360*/  IMAD.MOV R15, RZ, RZ, -R9 ;  /* 0x000000ffff0f7224 */ /* 0x010fe200078e0a09 */
[----:B------:R-:W-:Y:S01]  /*4370*/  IABS R19, R6 ;  /* 0x0000000600137213 */ /* 0x000fe20000000000 */
[C---:B------:R-:W-:Y:S01]  /*4380*/  IMAD.HI.U32 R10, R7.reuse, R12, RZ ;  /* 0x0000000c070a7227 */ /* 0x040fe200078e00ff */
[C---:B------:R-:W-:Y:S02]  /*4390*/  LOP3.LUT R16, R6.reuse, 0x1f8, RZ, 0xfc, !PT ;  /* 0x000001f806107812 */ /* 0x040fe400078efcff */
[C---:B------:R-:W-:Y:S01]  /*43a0*/  LOP3.LUT R18, R6.reuse, 0xb0, RZ, 0xfc, !PT ;  /* 0x000000b006127812 */ /* 0x040fe200078efcff */
[----:B------:R-:W-:Y:S01]  /*43b0*/  IMAD.HI.U32 R7, R7, R14, RZ ;  /* 0x0000000e07077227 */ /* 0x000fe200078e00ff */
[----:B------:R-:W-:Y:S02]  /*43c0*/  IABS R17, R16 ;  /* 0x0000001000117213 */ /* 0x000fe40000000000 */
[C---:B------:R-:W-:Y:S01]  /*43d0*/  LOP3.LUT R35, R6.reuse, 0x38, RZ, 0xfc, !PT ;  /* 0x0000003806237812 */ /* 0x040fe200078efcff */
[----:B------:R-:W-:Y:S01]  /*43e0*/  IMAD R15, R15, R0, RZ ;  /* 0x000000000f0f7224 */ /* 0x000fe200078e02ff */
[C---:B------:R-:W-:Y:S01]  /*43f0*/  LOP3.LUT R39, R6.reuse, 0x34, RZ, 0xfc, !PT ;  /* 0x0000003406277812 */ /* 0x040fe200078efcff */
[----:B------:R-:W-:Y:S01]  /*4400*/  IMAD.MOV R10, RZ, RZ, -R10 ;  /* 0x000000ffff0a7224 */ /* 0x000fe200078e0a0a */
[C---:B------:R-:W-:Y:S01]  /*4410*/  LOP3.LUT R45, R6.reuse, 0x30, RZ, 0xfc, !PT ;  /* 0x00000030062d7812 */ /* 0x040fe200078efcff */
[----:B------:R-:W-:Y:S01]  /*4420*/  IMAD.MOV R11, RZ, RZ, -R7 ;  /* 0x000000ffff0b7224 */ /* 0x000fe200078e0a07 */
[----:B------:R-:W-:Y:S01]  /*4430*/  LEA.HI R7, R155, R2, RZ, 0x1a ;  /* 0x000000029b077211 */ /* 0x000fe200078fd0ff */
[----:B------:R-:W-:Y:S01]  /*4440*/  IMAD.HI.U32 R8, R9, R15, R8 ;  /* 0x0000000f09087227 */ /* 0x000fe200078e0008 */
[----:B------:R-:W-:-:S02]  /*4450*/  LOP3.LUT R49, R6, 0x28, RZ, 0xfc, !PT ;  /* 0x0000002806317812 */ /* 0x000fc400078efcff */
[C---:B------:R-:W-:Y:S01]  /*4460*/  LOP3.LUT R51, R6.reuse, 0x24, RZ, 0xfc, !PT ;  /* 0x0000002406337812 */ /* 0x040fe200078efcff */
[C---:B------:R-:W-:Y:S01]  /*4470*/  IMAD R9, R13.reuse, R10, R12 ;  /* 0x0000000a0d097224 */ /* 0x040fe200078e020c */
[----:B------:R-:W-:Y:S01]  /*4480*/  SHF.R.S32.HI R12, RZ, 0x1f, R151 ;  /* 0x0000001fff0c7819 */ /* 0x000fe20000011497 */
[C---:B------:R-:W-:Y:S01]  /*4490*/  IMAD R10, R13.reuse, R11, R14 ;  /* 0x0000000b0d0a7224 */ /* 0x040fe200078e020e */
[----:B------:R-:W-:Y:S01]  /*44a0*/  LOP3.LUT R53, R6, 0x20, RZ, 0xfc, !PT ;  /* 0x0000002006357812 */ /* 0x000fe200078efcff */
[----:B------:R-:W-:Y:S01]  /*44b0*/  IMAD.HI.U32 R11, R8, R19, RZ ;  /* 0x00000013080b7227 */ /* 0x000fe200078e00ff */
[C---:B------:R-:W-:Y:S02]  /*44c0*/  ISETP.GT.U32.AND P0, PT, R13.reuse, R9, PT ;  /* 0x000000090d00720c */ /* 0x040fe40003f04070 */
[----:B------:R-:W-:Y:S01]  /*44d0*/  ISETP.GT.U32.AND P1, PT, R13, R10, PT ;  /* 0x0000000a0d00720c */ /* 0x000fe20003f24070 */
[----:B------:R-:W-:Y:S01]  /*44e0*/  VIADD R14, R7, 0x1fc ;  /* 0x000001fc070e7836 */ /* 0x000fe20000000000 */
[----:B------:R-:W-:Y:S01]  /*44f0*/  LEA.HI R151, R12, R151, RZ, 0x6 ;  /* 0x000000970c977211 */ /* 0x000fe200078f30ff */
[----:B------:R-:W-:Y:S01]  /*4500*/  IMAD.MOV R11, RZ, RZ, -R11 ;  /* 0x000000ffff0b7224 */ /* 0x000fe200078e0a0b */
[----:B------:R-:W-:Y:S01]  /*4510*/  LOP3.LUT R57, R6, 0x18, RZ, 0xfc, !PT ;  /* 0x0000001806397812 */ /* 0x000fe200078efcff */
[----:B------:R-:W-:Y:S01]  /*4520*/  IMAD.HI.U32 R12, R8, R17, RZ ;  /* 0x00000011080c7227 */ /* 0x000fe200078e00ff */
[----:B------:R-:W-:-:S02]  /*4530*/  IABS R15, R14 ;  /* 0x0000000e000f7213 */ /* 0x000fc40000000000 */
[----:B------:R-:W-:Y:S01]  /*4540*/  ISETP.GE.AND P5, PT, R14, RZ, PT ;  /* 0x000000ff0e00720c */ /* 0x000fe20003fa6270 */
[----:B------:R-:W-:Y:S01]  /*4550*/  IMAD R30, R0, R11, R19 ;  /* 0x0000000b001e7224 */ /* 0x000fe200078e0213 */
[----:B------:R-:W-:Y:S01]  /*4560*/  LOP3.LUT R14, R6, 0x1e4, RZ, 0xfc, !PT ;  /* 0x000001e4060e7812 */ /* 0x000fe200078efcff */
[--C-:B------:R-:W-:Y:S01]  /*4570*/  @!P0 IMAD.IADD R9, R9, 0x1, -R13.reuse ;  /* 0x0000000109098824 */ /* 0x100fe200078e0a0d */
[----:B------:R-:W-:Y:S01]  /*4580*/  ISETP.GE.AND P0, PT, R16, RZ, PT ;  /* 0x000000ff1000720c */ /* 0x000fe20003f06270 */
[----:B------:R-:W-:Y:S01]  /*4590*/  @!P1 IMAD.IADD R10, R10, 0x1, -R13 ;  /* 0x000000010a0a9824 */ /* 0x000fe200078e0a0d */
[----:B------:R-:W-:Y:S01]  /*45a0*/  ISETP.GT.U32.AND P1, PT, R0, R30, PT ;  /* 0x0000001e0000720c */ /* 0x000fe20003f24070 */
[----:B------:R-:W-:Y:S01]  /*45b0*/  IMAD.HI.U32 R11, R8, R15, RZ ;  /* 0x0000000f080b7227 */ /* 0x000fe200078e00ff */
[C---:B------:R-:W-:Y:S02]  /*45c0*/  ISETP.GT.U32.AND P2, PT, R13.reuse, R9, PT ;  /* 0x000000090d00720c */ /* 0x040fe40003f44070 */
[----:B------:R-:W-:Y:S01]  /*45d0*/  ISETP.GT.U32.AND P4, PT, R13, R10, PT ;  /* 0x0000000a0d00720c */ /* 0x000fe20003f84070 */
[----:B------:R-:W-:Y:S01]  /*45e0*/  IMAD.MOV R11, RZ, RZ, -R11 ;  /* 0x000000ffff0b7224 */ /* 0x000fe200078e0a0b */
[----:B------:R-:W-:Y:S01]  /*45f0*/  IABS R19, R14 ;  /* 0x0000000e00137213 */ /* 0x000fe20000000000 */
[----:B------:R-:W-:Y:S01]  /*4600*/  IMAD.MOV R12, RZ, RZ, -R12 ;  /* 0x000000ffff0c7224 */ /* 0x000fe200078e0a0c */
[----:B------:R-:W-:Y:S01]  /*4610*/  LOP3.LUT R16, R6, 0x1d8, RZ, 0xfc, !PT ;  /* 0x000001d806107812 */ /* 0x000fe200078efcff */
[----:B------:R-:W-:Y:S01]  /*4620*/  IMAD R134, R0, R11, R15 ;  /* 0x0000000b00867224 */ /* 0x000fe200078e020f */
[----:B------:R-:W-:Y:S01]  /*4630*/  LOP3.LUT R11, R6, 0x1f4, RZ, 0xfc, !PT ;  /* 0x000001f4060b7812 */ /* 0x000fe200078efcff */
[----:B------:R-:W-:Y:S01]  /*4640*/  IMAD R32, R0, R12, R17 ;  /* 0x0000000c00207224 */ /* 0x000fe200078e0211 */
[----:B------:R-:W-:Y:S01]  /*4650*/  IABS R37, R57 ;  /* 0x0000003900257213 */ /* 0x000fe20000000000 */
[----:B------:R-:W-:Y:S01]  /*4660*/  @!P1 IMAD.IADD R30, R30, 0x1, -R0 ;  /* 0x000000011e1e9824 */ /* 0x000fe200078e0a00 */
[----:B------:R-:W-:Y:S01]  /*4670*/  LOP3.LUT R61, R6, 0x10, RZ, 0xfc, !PT ;  /* 0x00000010063d7812 */ /* 0x000fe200078efcff */
[--C-:B------:R-:W-:Y:S01]  /*4680*/  @!P2 IMAD.IADD R9, R9, 0x1, -R13.reuse ;  /* 0x000000010909a824 */ /* 0x100fe200078e0a0d */
[----:B------:R-:W-:Y:S01]  /*4690*/  ISETP.NE.AND P2, PT, R20, RZ, PT ;  /* 0x000000ff1400720c */ /* 0x000fe20003f45270 */
[----:B------:R-:W-:Y:S01]  /*46a0*/  @!P4 IMAD.IADD R10, R10, 0x1, -R13 ;  /* 0x000000010a0ac824 */ /* 0x000fe200078e0a0d */
[C---:B------:R-:W-:Y:S01]  /*46b0*/  ISETP.GT.U32.AND P4, PT, R0.reuse, R134, PT ;  /* 0x000000860000720c */ /* 0x040fe20003f84070 */
[----:B------:R-:W-:Y:S01]  /*46c0*/  @!P6 IMAD.MOV R9, RZ, RZ, -R9 ;  /* 0x000000ffff09e224 */ /* 0x000fe200078e0a09 */
[----:B------:R-:W-:Y:S01]  /*46d0*/  ISETP.GT.U32.AND P1, PT, R0, R30, PT ;  /* 0x0000001e0000720c */ /* 0x000fe20003f24070 */
[----:B------:R-:W-:Y:S01]  /*46e0*/  @!P3 IMAD.MOV R10, RZ, RZ, -R10 ;  /* 0x000000ffff0ab224 */ /* 0x000fe200078e0a0a */
[----:B------:R-:W-:Y:S01]  /*46f0*/  ISETP.GE.AND P6, PT, R6, RZ, PT ;  /* 0x000000ff0600720c */ /* 0x000fe20003fc6270 */
[C---:B------:R-:W-:Y:S01]  /*4700*/  VIADD R12, R7.reuse, 0x1ec ;  /* 0x000001ec070c7836 */ /* 0x040fe20000000000 */
[----:B------:R-:W-:Y:S01]  /*4710*/  LOP3.LUT R20, RZ, R20, RZ, 0x33, !PT ;  /* 0x00000014ff147212 */ /* 0x000fe200078e33ff */
[----:B------:R-:W-:Y:S01]  /*4720*/  VIADD R47, R7, 0x2c ;  /* 0x0000002c072f7836 */ /* 0x000fe20000000000 */
[----:B------:R-:W-:Y:S01]  /*4730*/  ISETP.GE.AND P3, PT, R11, RZ, PT ;  /* 0x000000ff0b00720c */ /* 0x000fe20003f66270 */
[----:B------:R-:W-:Y:S01]  /*4740*/  VIADD R55, R7, 0x1c ;  /* 0x0000001c07377836 */ /* 0x000fe20000000000 */
[----:B------:R-:W-:-:S02]  /*4750*/  SEL R23, R20, R9, !P2 ;  /* 0x0000000914177207 */ /* 0x000fc40005000000 */
[----:B------:R-:W-:Y:S01]  /*4760*/  IABS R11, R11 ;  /* 0x0000000b000b7213 */ /* 0x000fe20000000000 */
[--C-:B------:R-:W-:Y:S01]  /*4770*/  @!P4 IMAD.IADD R134, R134, 0x1, -R0.reuse ;  /* 0x000000018686c824 */ /* 0x100fe200078e0a00 */
[----:B------:R-:W-:Y:S01]  /*4780*/  LOP3.LUT R9, R6, 0x1f0, RZ, 0xfc, !PT ;  /* 0x000001f006097812 */ /* 0x000fe200078efcff */
[----:B------:R-:W-:Y:S01]  /*4790*/  @!P1 IMAD.IADD R30, R30, 0x1, -R0 ;  /* 0x000000011e1e9824 */ /* 0x000fe200078e0a00 */
[----:B------:R-:W-:Y:S02]  /*47a0*/  IABS R15, R12 ;  /* 0x0000000c000f7213 */ /* 0x000fe40000000000 */
[----:B------:R-:W-:Y:S01]  /*47b0*/  ISETP.GE.AND P1, PT, R9, RZ, PT ;  /* 0x000000ff0900720c */ /* 0x000fe20003f26270 */
[----:B------:R-:W-:Y:S01]  /*47c0*/  @!P6 IMAD.MOV R30, RZ, RZ, -R30 ;  /* 0x000000ffff1ee224 */ /* 0x000fe200078e0a1e */
[----:B------:R-:W-:Y:S01]  /*47d0*/  IABS R13, R9 ;  /* 0x00000009000d7213 */ /* 0x000fe20000000000 */
[----:B------:R-:W-:Y:S01]  /*47e0*/  IMAD.HI.U32 R9, R8, R11, RZ ;  /* 0x0000000b08097227 */ /* 0x000fe200078e00ff */
[----:B------:R-:W-:-:S02]  /*47f0*/  ISETP.GT.U32.AND P4, PT, R0, R134, PT ;  /* 0x000000860000720c */ /* 0x000fc40003f84070 */
[----:B------:R-:W-:Y:S01]  /*4800*/  ISETP.GT.U32.AND P6, PT, R0, R32, PT ;  /* 0x000000200000720c */ /* 0x000fe20003fc4070 */
[----:B------:R-:W-:Y:S01]  /*4810*/  IMAD.MOV R132, RZ, RZ, -R9 ;  /* 0x000000ffff847224 */ /* 0x000fe200078e0a09 */
[----:B------:R-:W-:Y:S01]  /*4820*/  SEL R25, R20, R10, !P2 ;  /* 0x0000000a14197207 */ /* 0x000fe20005000000 */
[----:B------:R-:W-:Y:S01]  /*4830*/  IMAD.HI.U32 R9, R8, R13, RZ ;  /* 0x0000000d08097227 */ /* 0x000fe200078e00ff */
[----:B------:R-:W-:Y:S02]  /*4840*/  ISETP.GE.AND P2, PT, R12, RZ, PT ;  /* 0x000000ff0c00720c */ /* 0x000fe40003f46270 */
[----:B------:R-:W-:Y:S01]  /*4850*/  LOP3.LUT R12, R6, 0x1e8, RZ, 0xfc, !PT ;  /* 0x000001e8060c7812 */ /* 0x000fe200078efcff */
[----:B------:R-:W-:Y:S01]  /*4860*/  IMAD R132, R0, R132, R11 ;  /* 0x0000008400847224 */ /* 0x000fe200078e020b */
[----:B------:R-:W-:Y:S01]  /*4870*/  LOP3.LUT R20, R6, 0xa0, RZ, 0xfc, !PT ;  /* 0x000000a006147812 */ /* 0x000fe200078efcff */
[----:B------:R-:W-:Y:S01]  /*4880*/  IMAD.MOV R34, RZ, RZ, -R9 ;  /* 0x000000ffff227224 */ /* 0x000fe200078e0a09 */
[----:B------:R-:W-:Y:S01]  /*4890*/  IABS R17, R12 ;  /* 0x0000000c00117213 */ /* 0x000fe20000000000 */
[--C-:B------:R-:W-:Y:S01]  /*48a0*/  @!P4 IMAD.IADD R134, R134, 0x1, -R0.reuse ;  /* 0x000000018686c824 */ /* 0x100fe200078e0a00 */
[----:B------:R-:W-:Y:S01]  /*48b0*/  ISETP.GT.U32.AND P4, PT, R0, R132, PT ;  /* 0x000000840000720c */ /* 0x000fe20003f84070 */
[----:B------:R-:W-:Y:S01]  /*48c0*/  @!P6 IMAD.IADD R32, R32, 0x1, -R0 ;  /* 0x000000012020e824 */ /* 0x000fe200078e0a00 */
[----:B------:R-:W-:Y:S01]  /*48d0*/  IABS R29, R55 ;  /* 0x00000037001d7213 */ /* 0x000fe20000000000 */
[----:B------:R-:W-:Y:S01]  /*48e0*/  IMAD.HI.U32 R9, R8, R15, RZ ;  /* 0x0000000f08097227 */ /* 0x000fe200078e00ff */
[----:B------:R-:W-:-:S02]  /*48f0*/  LOP3.LUT R63, R6, 0x8, RZ, 0xfc, !PT ;  /* 0x00000008063f7812 */ /* 0x000fc400078efcff */
[C---:B------:R-:W-:Y:S01]  /*4900*/  ISETP.GT.U32.AND P6, PT, R0.reuse, R32, PT ;  /* 0x000000200000720c */ /* 0x040fe20003fc4070 */
[----:B------:R-:W-:Y:S01]  /*4910*/  IMAD.MOV R9, RZ, RZ, -R9 ;  /* 0x000000ffff097224 */ /* 0x000fe200078e0a09 */
[----:B------:R-:W-:Y:S01]  /*4920*/  IABS R41, R63 ;  /* 0x0000003f00297213 */ /* 0x000fe20000000000 */
[----:B------:R-:W-:Y:S01]  /*4930*/  IMAD R34, R0, R34, R13 ;  /* 0x0000002200227224 */ /* 0x000fe200078e020d */
[----:B------:R-:W-:Y:S01]  /*4940*/  LOP3.LUT R59, R6, 0x14, RZ, 0xfc, !PT ;  /* 0x00000014063b7812 */ /* 0x000fe200078efcff */
[----:B------:R-:W-:Y:S01]  /*4950*/  IMAD R130, R0, R9, R15 ;  /* 0x0000000900827224 */ /* 0x000fe200078e020f */
[----:B------:R-:W-:Y:S01]  /*4960*/  LOP3.LUT R15, R6, 0x1e0, RZ, 0xfc, !PT ;  /* 0x000001e0060f7812 */ /* 0x000fe200078efcff */
[----:B------:R-:W-:Y:S02]  /*4970*/  @!P4 IMAD.IADD R132, R132, 0x1, -R0 ;  /* 0x000000018484c824 */ /* 0x000fe400078e0a00 */
[----:B------:R-:W-:-:S03]  /*4980*/  IMAD.HI.U32 R11, R8, R19, RZ ;  /* 0x00000013080b7227 */ /* 0x000fc600078e00ff */
[----:B------:R-:W-:Y:S01]  /*4990*/  ISETP.GT.U32.AND P4, PT, R0, R132, PT ;  /* 0x000000840000720c */ /* 0x000fe20003f84070 */
[----:B------:R-:W-:Y:S01]  /*49a0*/  @!P6 IMAD.IADD R32, R32, 0x1, -R0 ;  /* 0x000000012020e824 */ /* 0x000fe200078e0a00 */
[C---:B------:R-:W-:Y:S01]  /*49b0*/  ISETP.GT.U32.AND P6, PT, R0.reuse, R130, PT ;  /* 0x000000820000720c */ /* 0x040fe20003fc4070 */
[----:B------:R-:W-:Y:S01]  /*49c0*/  @!P5 IMAD.MOV R134, RZ, RZ, -R134 ;  /* 0x000000ffff86d224 */ /* 0x000fe200078e0a86 */
[----:B------:R-:W-:Y:S01]  /*49d0*/  ISETP.GT.U32.AND P5, PT, R0, R34, PT ;  /* 0x000000220000720c */ /* 0x000fe20003fa4070 */
[----:B------:R-:W-:Y:S02]  /*49e0*/  IMAD.MOV R11, RZ, RZ, -R11 ;  /* 0x000000ffff0b7224 */ /* 0x000fe400078e0a0b */
[----:B------:R-:W-:-:S04]  /*49f0*/  IMAD.HI.U32 R10, R8, R17, RZ ;  /* 0x00000011080a7227 */ /* 0x000fc800078e00ff */
[----:B------:R-:W-:Y:S01]  /*4a00*/  IMAD R128, R0, R11, R19 ;  /* 0x0000000b00807224 */ /* 0x000fe200078e0213 */
[----:B------:R-:W-:Y:S01]  /*4a10*/  IABS R11, R15 ;  /* 0x0000000f000b7213 */ /* 0x000fe20000000000 */
[--C-:B------:R-:W-:Y:S02]  /*4a20*/  @!P4 IMAD.IADD R132, R132, 0x1, -R0.reuse ;  /* 0x000000018484c824 */ /* 0x100fe400078e0a00 */
[----:B------:R-:W-:Y:S02]  /*4a30*/  VIADD R9, R7, 0x1dc ;  /* 0x000001dc07097836 */ /* 0x000fe40000000000 */
[----:B------:R-:W-:Y:S02]  /*4a40*/  @!P6 IMAD.IADD R130, R130, 0x1, -R0 ;  /* 0x000000018282e824 */ /* 0x000fe400078e0a00 */
[----:B------:R-:W-:Y:S01]  /*4a50*/  @!P3 IMAD.MOV R132, RZ, RZ, -R132 ;  /* 0x000000ffff84b224 */ /* 0x000fe200078e0a84 */
[----:B------:R-:W-:Y:S01]  /*4a60*/  ISETP.GT.U32.AND P3, PT, R0, R128, PT ;  /* 0x000000800000720c */ /* 0x000fe20003f64070 */
[----:B------:R-:W-:Y:S01]  /*4a70*/  IMAD.MOV R10, RZ, RZ, -R10 ;  /* 0x000000ffff0a7224 */ /* 0x000fe200078e0a0a */
[----:B------:R-:W-:Y:S01]  /*4a80*/  IABS R13, R9 ;  /* 0x00000009000d7213 */ /* 0x000fe20000000000 */
[----:B------:R-:W-:Y:S01]  /*4a90*/  @!P5 IMAD.IADD R34, R34, 0x1, -R0 ;  /* 0x000000012222d824 */ /* 0x000fe200078e0a00 */
[----:B------:R-:W-:Y:S01]  /*4aa0*/  ISETP.GE.AND P5, PT, R9, RZ, PT ;  /* 0x000000ff0900720c */ /* 0x000fe20003fa6270 */
[C---:B------:R-:W-:Y:S01]  /*4ab0*/  IMAD R36, R0.reuse, R10, R17 ;  /* 0x0000000a00247224 */ /* 0x040fe200078e0211 */
[----:B------:R-:W-:Y:S01]  /*4ac0*/  ISETP.GT.U32.AND P6, PT, R0, R130, PT ;  /* 0x000000820000720c */ /* 0x000fe20003fc4070 */
[----:B------:R-:W-:Y:S01]  /*4ad0*/  IMAD.HI.U32 R9, R8, R11, RZ ;  /* 0x0000000b08097227 */ /* 0x000fe200078e00ff */
[----:B------:R-:W-:-:S02]  /*4ae0*/  IABS R10, R16 ;  /* 0x00000010000a7213 */ /* 0x000fc40000000000 */
[----:B------:R-:W-:Y:S01]  /*4af0*/  ISETP.GT.U32.AND P4, PT, R0, R36, PT ;  /* 0x000000240000720c */ /* 0x000fe20003f84070 */
[----:B------:R-:W-:Y:S02]  /*4b00*/  IMAD.MOV R9, RZ, RZ, -R9 ;  /* 0x000000ffff097224 */ /* 0x000fe400078e0a09 */
[----:B------:R-:W-:Y:S02]  /*4b10*/  @!P3 IMAD.IADD R128, R128, 0x1, -R0 ;  /* 0x000000018080b824 */ /* 0x000fe400078e0a00 */
[C---:B------:R-:W-:Y:S02]  /*4b20*/  IMAD R38, R0.reuse, R9, R11 ;  /* 0x0000000900267224 */ /* 0x040fe400078e020b */
[----:B------:R-:W-:Y:S01]  /*4b30*/  @!P0 IMAD.MOV R32, RZ, RZ, -R32 ;  /* 0x000000ffff208224 */ /* 0x000fe200078e0a20 */
[----:B------:R-:W-:Y:S01]  /*4b40*/  ISETP.GT.U32.AND P0, PT, R0, R34, PT ;  /* 0x000000220000720c */ /* 0x000fe20003f04070 */
[----:B------:R-:W-:Y:S01]  /*4b50*/  @!P6 IMAD.IADD R130, R130, 0x1, -R0 ;  /* 0x000000018282e824 */ /* 0x000fe200078e0a00 */
[----:B------:R-:W-:Y:S01]  /*4b60*/  ISETP.GT.U32.AND P6, PT, R0, R38, PT ;  /* 0x000000260000720c */ /* 0x000fe20003fc4070 */
[----:B------:R-:W-:Y:S01]  /*4b70*/  IMAD.HI.U32 R9, R8, R13, RZ ;  /* 0x0000000d08097227 */ /* 0x000fe200078e00ff */
[----:B------:R-:W-:-:S03]  /*4b80*/  ISETP.GT.U32.AND P3, PT, R0, R128, PT ;  /* 0x000000800000720c */ /* 0x000fc60003f64070 */
[----:B------:R-:W-:Y:S02]  /*4b90*/  @!P4 IMAD.IADD R36, R36, 0x1, -R0 ;  /* 0x000000012424c824 */ /* 0x000fe400078e0a00 */
[----:B------:R-:W-:Y:S02]  /*4ba0*/  IMAD.MOV R9, RZ, RZ, -R9 ;  /* 0x000000ffff097224 */ /* 0x000fe400078e0a09 */
[----:B------:R-:W-:Y:S01]  /*4bb0*/  IMAD.MOV.U32 R11, RZ, RZ, R10 ;  /* 0x000000ffff0b7224 */ /* 0x000fe200078e000a */
[C---:B------:R-:W-:Y:S01]  /*4bc0*/  ISETP.GT.U32.AND P4, PT, R0.reuse, R36, PT ;  /* 0x000000240000720c */ /* 0x040fe20003f84070 */
[----:B------:R-:W-:Y:S01]  /*4bd0*/  IMAD R126, R0, R9, R13 ;  /* 0x00000009007e7224 */ /* 0x000fe200078e020d */
[----:B------:R-:W-:Y:S01]  /*4be0*/  LOP3.LUT R9, R6, 0x1d4, RZ, 0xfc, !PT ;  /* 0x000001d406097812 */ /* 0x000fe200078efcff */
[--C-:B------:R-:W-:Y:S01]  /*4bf0*/  @!P0 IMAD.IADD R34, R34, 0x1, -R0.reuse ;  /* 0x0000000122228824 */ /* 0x100fe200078e0a00 */
[----:B------:R-:W-:Y:S01]  /*4c00*/  ISETP.GE.AND P0, PT, R12, RZ, PT ;  /* 0x000000ff0c00720c */ /* 0x000fe20003f06270 */
[--C-:B------:R-:W-:Y:S01]  /*4c10*/  @!P6 IMAD.IADD R38, R38, 0x1, -R0.reuse ;  /* 0x000000012626e824 */ /* 0x100fe200078e0a00 */
[----:B------:R-:W-:Y:S01]  /*4c20*/  LOP3.LUT R12, R6, 0x1c8, RZ, 0xfc, !PT ;  /* 0x000001c8060c7812 */ /* 0x000fe200078efcff */
[----:B------:R-:W-:Y:S01]  /*4c30*/  @!P3 IMAD.IADD R128, R128, 0x1, -R0 ;  /* 0x000000018080b824 */ /* 0x000fe200078e0a00 */
[----:B------:R-:W-:Y:S01]  /*4c40*/  ISETP.GT.U32.AND P3, PT, R0, R126, PT ;  /* 0x0000007e0000720c */ /* 0x000fe20003f64070 */
[----:B------:R-:W-:Y:S01]  /*4c50*/  IMAD.HI.U32 R10, R8, R11, RZ ;  /* 0x0000000b080a7227 */ /* 0x000fe200078e00ff */
[----:B------:R-:W-:-:S02]  /*4c60*/  ISETP.GT.U32.AND P6, PT, R0, R38, PT ;  /* 0x000000260000720c */ /* 0x000fc40003fc4070 */
[----:B------:R-:W-:Y:S01]  /*4c70*/  IABS R17, R12 ;  /* 0x0000000c00117213 */ /* 0x000fe20000000000 */
[----:B------:R-:W-:Y:S01]  /*4c80*/  @!P2 IMAD.MOV R130, RZ, RZ, -R130 ;  /* 0x000000ffff82a224 */ /* 0x000fe200078e0a82 */
[----:B------:R-:W-:Y:S01]  /*4c90*/  ISETP.GE.AND P2, PT, R15, RZ, PT ;  /* 0x000000ff0f00720c */ /* 0x000fe20003f46270 */
[----:B------:R-:W-:Y:S02]  /*4ca0*/  IMAD.MOV R10, RZ, RZ, -R10 ;  /* 0x000000ffff0a7224 */ /* 0x000fe400078e0a0a */
[----:B------:R-:W-:Y:S01]  /*4cb0*/  @!P4 IMAD.IADD R36, R36, 0x1, -R0 ;  /* 0x000000012424c824 */ /* 0x000fe200078e0a00 */
[----:B------:R-:W-:Y:S01]  /*4cc0*/  ISETP.GE.AND P4, PT, R16, RZ, PT ;  /* 0x000000ff1000720c */ /* 0x000fe20003f86270 */
[----:B------:R-:W-:Y:S01]  /*4cd0*/  IMAD R40, R0, R10, R11 ;  /* 0x0000000a00287224 */ /* 0x000fe200078e020b */
[----:B------:R-:W-:Y:S01]  /*4ce0*/  IABS R11, R9 ;  /* 0x00000009000b7213 */ /* 0x000fe20000000000 */
[----:B------:R-:W-:Y:S01]  /*4cf0*/  @!P0 IMAD.MOV R36, RZ, RZ, -R36 ;  /* 0x000000ffff248224 */ /* 0x000fe200078e0a24 */
[----:B------:R-:W-:Y:S01]  /*4d00*/  ISETP.GE.AND P0, PT, R9, RZ, PT ;  /* 0x000000ff0900720c */ /* 0x000fe20003f06270 */
[--C-:B------:R-:W-:Y:S01]  /*4d10*/  @!P3 IMAD.IADD R126, R126, 0x1, -R0.reuse ;  /* 0x000000017e7eb824 */ /* 0x100fe200078e0a00 */
[----:B------:R-:W-:Y:S01]  /*4d20*/  LOP3.LUT R9, R6, 0x1d0, RZ, 0xfc, !PT ;  /* 0x000001d006097812 */ /* 0x000fe200078efcff */
[----:B------:R-:W-:Y:S01]  /*4d30*/  @!P6 IMAD.IADD R38, R38, 0x1, -R0 ;  /* 0x000000012626e824 */ /* 0x000fe200078e0a00 */
[----:B------:R-:W-:Y:S01]  /*4d40*/  LOP3.LUT R16, R6, 0x1b8, RZ, 0xfc, !PT ;  /* 0x000001b806107812 */ /* 0x000fe200078efcff */
[----:B------:R-:W-:Y:S01]  /*4d50*/  VIADD R10, R7, 0x1cc ;  /* 0x000001cc070a7836 */ /* 0x000fe20000000000 */
[----:B------:R-:W-:Y:S01]  /*4d60*/  ISETP.GE.AND P6, PT, R9, RZ, PT ;  /* 0x000000ff0900720c */ /* 0x000fe20003fc6270 */
[----:B------:R-:W-:Y:S01]  /*4d70*/  @!P2 IMAD.MOV R38, RZ, RZ, -R38 ;  /* 0x000000ffff26a224 */ /* 0x000fe200078e0a26 */
[----:B------:R-:W-:Y:S01]  /*4d80*/  IABS R13, R9 ;  /* 0x00000009000d7213 */ /* 0x000fe20000000000 */
[----:B------:R-:W-:Y:S01]  /*4d90*/  IMAD.HI.U32 R9, R8, R11, RZ ;  /* 0x0000000b08097227 */ /* 0x000fe200078e00ff */
[----:B------:R-:W-:-:S02]  /*4da0*/  ISETP.GT.U32.AND P3, PT, R0, R126, PT ;  /* 0x0000007e0000720c */ /* 0x000fc40003f64070 */
[----:B------:R-:W-:Y:S01]  /*4db0*/  ISETP.GT.U32.AND P2, PT, R0, R40, PT ;  /* 0x000000280000720c */ /* 0x000fe20003f44070 */
[----:B------:R-:W-:Y:S01]  /*4dc0*/  IMAD.MOV R124, RZ, RZ, -R9 ;  /* 0x000000ffff7c7224 */ /* 0x000fe200078e0a09 */
[----:B------:R-:W-:Y:S01]  /*4dd0*/  IABS R15, R10 ;  /* 0x0000000a000f7213 */ /* 0x000fe20000000000 */
[----:B------:R-:W-:-:S04]  /*4de0*/  IMAD.HI.U32 R9, R8, R13, RZ ;  /* 0x0000000d08097227 */ /* 0x000fc800078e00ff */
[----:B------:R-:W-:Y:S02]  /*4df0*/  IMAD R124, R0, R124, R11 ;  /* 0x0000007c007c7224 */ /* 0x000fe400078e020b */
[----:B------:R-:W-:Y:S02]  /*4e00*/  IMAD.MOV R42, RZ, RZ, -R9 ;  /* 0x000000ffff2a7224 */ /* 0x000fe400078e0a09 */
[--C-:B------:R-:W-:Y:S01]  /*4e10*/  @!P3 IMAD.IADD R126, R126, 0x1, -R0.reuse ;  /* 0x000000017e7eb824 */ /* 0x100fe200078e0a00 */
[----:B------:R-:W-:Y:S01]  /*4e20*/  ISETP.GT.U32.AND P3, PT, R0, R124, PT ;  /* 0x0000007c0000720c */ /* 0x000fe20003f64070 */
[----:B------:R-:W-:Y:S02]  /*4e30*/  @!P2 IMAD.IADD R40, R40, 0x1, -R0 ;  /* 0x000000012828a824 */ /* 0x000fe400078e0a00 */
[----:B------:R-:W-:-:S03]  /*4e40*/  IMAD.HI.U32 R9, R8, R15, RZ ;  /* 0x0000000f08097227 */ /* 0x000fc600078e00ff */
[----:B------:R-:W-:Y:S01]  /*4e50*/  ISETP.GT.U32.AND P2, PT, R0, R40, PT ;  /* 0x000000280000720c */ /* 0x000fe20003f44070 */
[----:B------:R-:W-:Y:S01]  /*4e60*/  @!P1 IMAD.MOV R34, RZ, RZ, -R34 ;  /* 0x000000ffff229224 */ /* 0x000fe200078e0a22 */
[----:B------:R-:W-:Y:S01]  /*4e70*/  ISETP.GE.AND P1, PT, R14, RZ, PT ;  /* 0x000000ff0e00720c */ /* 0x000fe20003f26270 */
[----:B------:R-:W-:Y:S01]  /*4e80*/  IMAD.MOV R9, RZ, RZ, -R9 ;  /* 0x000000ffff097224 */ /* 0x000fe200078e0a09 */
[----:B------:R-:W-:Y:S01]  /*4e90*/  LOP3.LUT R14, R6, 0x1c4, RZ, 0xfc, !PT ;  /* 0x000001c4060e7812 */ /* 0x000fe200078efcff */
[----:B------:R-:W-:Y:S02]  /*4ea0*/  IMAD R42, R0, R42, R13 ;  /* 0x0000002a002a7224 */ /* 0x000fe400078e020d */
[----:B------:R-:W-:Y:S01]  /*4eb0*/  @!P3 IMAD.IADD R124, R124, 0x1, -R0 ;  /* 0x000000017c7cb824 */ /* 0x000fe200078e0a00 */
[----:B------:R-:W-:Y:S01]  /*4ec0*/  IABS R19, R14 ;  /* 0x0000000e00137213 */ /* 0x000fe20000000000 */
[----:B------:R-:W-:Y:S01]  /*4ed0*/  IMAD R122, R0, R9, R15 ;  /* 0x00000009007a7224 */ /* 0x000fe200078e020f */
[----:B------:R-:W-:Y:S01]  /*4ee0*/  LOP3.LUT R15, R6, 0x1c0, RZ, 0xfc, !PT ;  /* 0x000001c0060f7812 */ /* 0x000fe200078efcff */
[----:B------:R-:W-:Y:S01]  /*4ef0*/  @!P5 IMAD.MOV R126, RZ, RZ, -R126 ;  /* 0x000000ffff7ed224 */ /* 0x000fe200078e0a7e */
[----:B------:R-:W-:Y:S01]  /*4f00*/  ISETP.GT.U32.AND P3, PT, R0, R124, PT ;  /* 0x0000007c0000720c */ /* 0x000fe20003f64070 */
[----:B------:R-:W-:Y:S01]  /*4f10*/  @!P2 IMAD.IADD R40, R40, 0x1, -R0 ;  /* 0x000000012828a824 */ /* 0x000fe200078e0a00 */
[----:B------:R-:W-:Y:S01]  /*4f20*/  ISETP.GT.U32.AND P2, PT, R0, R122, PT ;  /* 0x0000007a0000720c */ /* 0x000fe20003f44070 */
[----:B------:R-:W-:Y:S01]  /*4f30*/  IMAD.HI.U32 R11, R8, R19, RZ ;  /* 0x00000013080b7227 */ /* 0x000fe200078e00ff */
[----:B------:R-:W-:-:S03]  /*4f40*/  ISETP.GT.U32.AND P5, PT, R0, R42, PT ;  /* 0x0000002a0000720c */ /* 0x000fc60003fa4070 */
[----:B------:R-:W-:Y:S02]  /*4f50*/  IMAD.MOV R11, RZ, RZ, -R11 ;  /* 0x000000ffff0b7224 */ /* 0x000fe400078e0a0b */
[----:B------:R-:W-:Y:S01]  /*4f60*/  @!P1 IMAD.MOV R128, RZ, RZ, -R128 ;  /* 0x000000ffff809224 */ /* 0x000fe200078e0a80 */
[----:B------:R-:W-:Y:S01]  /*4f70*/  ISETP.GE.AND P1, PT, R10, RZ, PT ;  /* 0x000000ff0a00720c */ /* 0x000fe20003f26270 */
[----:B------:R-:W-:Y:S01]  /*4f80*/  IMAD R120, R0, R11, R19 ;  /* 0x0000000b00787224 */ /* 0x000fe200078e0213 */
[----:B------:R-:W-:Y:S01]  /*4f90*/  IABS R11, R15 ;  /* 0x0000000f000b7213 */ /* 0x000fe20000000000 */
[----:B------:R-:W-:Y:S02]  /*4fa0*/  @!P3 IMAD.IADD R124, R124, 0x1, -R0 ;  /* 0x000000017c7cb824 */ /* 0x000fe400078e0a00 */
[----:B------:R-:W-:-:S04]  /*4fb0*/  IMAD.HI.U32 R10, R8, R17, RZ ;  /* 0x00000011080a7227 */ /* 0x000fc800078e00ff */
        /* <DEDUP_REMOVED lines=270> */
[C---:B------:R-:W-:Y:S01]  /*60a0*/  ISETP.GT.U32.AND P0, PT, R0.reuse, R96, PT ;  /* 0x000000600000720c */ /* 0x040fe20003f04070 */
[----:B------:R-:W-:Y:S01]  /*60b0*/  IMAD.MOV R10, RZ, RZ, -R10 ;  /* 0x000000ffff0a7224 */ /* 0x000fe200078e0a0a */
[----:B------:R-:W-:Y:S01]  /*60c0*/  IABS R13, R9 ;  /* 0x00000009000d7213 */ /* 0x000fe20000000000 */
[----:B------:R-:W-:Y:S01]  /*60d0*/  @!P4 IMAD.MOV R64, RZ, RZ, -R64 ;  /* 0x000000ffff40c224 */ /* 0x000fe200078e0a40 */
[----:B------:R-:W-:Y:S01]  /*60e0*/  ISETP.GE.AND P4, PT, R9, RZ, PT ;  /* 0x000000ff0900720c */ /* 0x000fe20003f86270 */
[C---:B------:R-:W-:Y:S01]  /*60f0*/  IMAD R68, R0.reuse, R10, R17 ;  /* 0x0000000a00447224 */ /* 0x040fe200078e0211 */
[----:B------:R-:W-:Y:S01]  /*6100*/  ISETP.GT.U32.AND P2, PT, R0, R98, PT ;  /* 0x000000620000720c */ /* 0x000fe20003f44070 */
[----:B------:R-:W-:Y:S01]  /*6110*/  IMAD.HI.U32 R9, R8, R11, RZ ;  /* 0x0000000b08097227 */ /* 0x000fe200078e00ff */
[----:B------:R-:W-:-:S02]  /*6120*/  IABS R10, R16 ;  /* 0x00000010000a7213 */ /* 0x000fc40000000000 */
[----:B------:R-:W-:Y:S01]  /*6130*/  ISETP.GT.U32.AND P3, PT, R0, R68, PT ;  /* 0x000000440000720c */ /* 0x000fe20003f64070 */
[----:B------:R-:W-:Y:S02]  /*6140*/  IMAD.MOV R9, RZ, RZ, -R9 ;  /* 0x000000ffff097224 */ /* 0x000fe400078e0a09 */
[--C-:B------:R-:W-:Y:S02]  /*6150*/  @!P5 IMAD.IADD R66, R66, 0x1, -R0.reuse ;  /* 0x000000014242d824 */ /* 0x100fe400078e0a00 */
[----:B------:R-:W-:Y:S02]  /*6160*/  IMAD R70, R0, R9, R11 ;  /* 0x0000000900467224 */ /* 0x000fe400078e020b */
[--C-:B------:R-:W-:Y:S01]  /*6170*/  @!P0 IMAD.IADD R96, R96, 0x1, -R0.reuse ;  /* 0x0000000160608824 */ /* 0x100fe200078e0a00 */
        /* <DEDUP_REMOVED lines=159> */
[--C-:B------:R-:W-:Y:S01]  /*6b70*/  @!P5 IMAD.IADD R84, R84, 0x1, -R0.reuse ;  /* 0x000000015454d824 */ /* 0x100fe200078e0a00 */
[----:B------:R-:W-:Y:S01]  /*6b80*/  IABS R19, R18 ;  /* 0x0000001200137213 */ /* 0x000fe20000000000 */
[----:B------:R-:W-:Y:S02]  /*6b90*/  VIADD R9, R7, 0x11c ;  /* 0x0000011c07097836 */ /* 0x000fe40000000000 */
[----:B------:R-:W-:-:S02]  /*6ba0*/  @!P6 IMAD.IADD R156, R156, 0x1, -R0 ;  /* 0x000000019c9ce824 */ /* 0x000fc400078e0a00 */
[----:B------:R-:W-:Y:S01]  /*6bb0*/  @!P4 IMAD.MOV R84, RZ, RZ, -R84 ;  /* 0x000000ffff54c224 */ /* 0x000fe200078e0a54 */
[----:B------:R-:W-:Y:S01]  /*6bc0*/  ISETP.GT.U32.AND P4, PT, R0, R160, PT ;  /* 0x000000a00000720c */ /* 0x000fe20003f84070 */
[----:B------:R-:W-:Y:S01]  /*6bd0*/  IMAD.HI.U32 R10, R8, R17, RZ ;  /* 0x00000011080a7227 */ /* 0x000fe200078e00ff */
[----:B------:R-:W-:Y:S02]  /*6be0*/  IABS R13, R9 ;  /* 0x00000009000d7213 */ /* 0x000fe40000000000 */
[----:B------:R-:W-:Y:S01]  /*6bf0*/  ISETP.GT.U32.AND P6, PT, R0, R156, PT ;  /* 0x0000009c0000720c */ /* 0x000fe20003fc4070 */
[----:B------:R-:W-:Y:S01]  /*6c00*/  @!P3 IMAD.IADD R82, R82, 0x1, -R0 ;  /* 0x000000015252b824 */ /* 0x000fe200078e0a00 */
[----:B------:R-:W-:Y:S01]  /*6c10*/  ISETP.GE.AND P3, PT, R9, RZ, PT ;  /* 0x000000ff0900720c */ /* 0x000fe20003f66270 */
[----:B------:R-:W-:Y:S02]  /*6c20*/  IMAD.MOV R10, RZ, RZ, -R10 ;  /* 0x000000ffff0a7224 */ /* 0x000fe400078e0a0a */
[----:B------:R-:W-:-:S04]  /*6c30*/  IMAD.HI.U32 R9, R8, R11, RZ ;  /* 0x0000000b08097227 */ /* 0x000fc800078e00ff */
[----:B------:R-:W-:Y:S01]  /*6c40*/  IMAD R158, R0, R10, R17 ;  /* 0x0000000a009e7224 */ /* 0x000fe200078e0211 */
[----:B------:R-:W-:Y:S01]  /*6c50*/  IABS R10, R16 ;  /* 0x00000010000a7213 */ /* 0x000fe20000000000 */
[----:B------:R-:W-:Y:S02]  /*6c60*/  IMAD.MOV R9, RZ, RZ, -R9 ;  /* 0x000000ffff097224 */ /* 0x000fe400078e0a09 */
[--C-:B------:R-:W-:Y:S01]  /*6c70*/  @!P4 IMAD.IADD R160, R160, 0x1, -R0.reuse ;  /* 0x00000001a0a0c824 */ /* 0x100fe200078e0a00 */
[C---:B------:R-:W-:Y:S01]  /*6c80*/  ISETP.GT.U32.AND P5, PT, R0.reuse, R158, PT ;  /* 0x0000009e0000720c */ /* 0x040fe20003fa4070 */
[----:B------:R-:W-:Y:S02]  /*6c90*/  IMAD R162, R0, R9, R11 ;  /* 0x0000000900a27224 */ /* 0x000fe400078e020b */
[----:B------:R-:W-:Y:S01]  /*6ca0*/  @!P6 IMAD.IADD R156, R156, 0x1, -R0 ;  /* 0x000000019c9ce824 */ /* 0x000fe200078e0a00 */
[----:B------:R-:W-:Y:S01]  /*6cb0*/  ISETP.GT.U32.AND P4, PT, R0, R160, PT ;  /* 0x000000a00000720c */ /* 0x000fe20003f84070 */
[----:B------:R-:W-:Y:S01]  /*6cc0*/  IMAD.HI.U32 R9, R8, R13, RZ ;  /* 0x0000000d08097227 */ /* 0x000fe200078e00ff */
[----:B------:R-:W-:-:S03]  /*6cd0*/  ISETP.GT.U32.AND P6, PT, R0, R162, PT ;  /* 0x000000a20000720c */ /* 0x000fc60003fc4070 */
[----:B------:R-:W-:Y:S01]  /*6ce0*/  @!P0 IMAD.MOV R80, RZ, RZ, -R80 ;  /* 0x000000ffff508224 */ /* 0x000fe200078e0a50 */
[----:B------:R-:W-:Y:S01]  /*6cf0*/  ISETP.GT.U32.AND P0, PT, R0, R82, PT ;  /* 0x000000520000720c */ /* 0x000fe20003f04070 */
[----:B------:R-:W-:Y:S02]  /*6d00*/  IMAD.MOV R9, RZ, RZ, -R9 ;  /* 0x000000ffff097224 */ /* 0x000fe400078e0a09 */
[--C-:B------:R-:W-:Y:S02]  /*6d10*/  @!P5 IMAD.IADD R158, R158, 0x1, -R0.reuse ;  /* 0x000000019e9ed824 */ /* 0x100fe400078e0a00 */
[----:B------:R-:W-:Y:S01]  /*6d20*/  IMAD R164, R0, R9, R13 ;  /* 0x0000000900a47224 */ /* 0x000fe200078e020d */
[----:B------:R-:W-:Y:S01]  /*6d30*/  LOP3.LUT R9, R6, 0x114, RZ, 0xfc, !PT ;  /* 0x0000011406097812 */ /* 0x000fe200078efcff */
[--C-:B------:R-:W-:Y:S01]  /*6d40*/  @!P4 IMAD.IADD R160, R160, 0x1, -R0.reuse ;  /* 0x00000001a0a0c824 */ /* 0x100fe200078e0a00 */
[----:B------:R-:W-:Y:S01]  /*6d50*/  ISETP.GT.U32.AND P5, PT, R0, R158, PT ;  /* 0x0000009e0000720c */ /* 0x000fe20003fa4070 */
[----:B------:R-:W-:Y:S01]  /*6d60*/  @!P6 IMAD.IADD R162, R162, 0x1, -R0 ;  /* 0x00000001a2a2e824 */ /* 0x000fe200078e0a00 */
[----:B------:R-:W-:Y:S01]  /*6d70*/  ISETP.GT.U32.AND P4, PT, R0, R164, PT ;  /* 0x000000a40000720c */ /* 0x000fe20003f84070 */
[----:B------:R-:W-:-:S02]  /*6d80*/  IMAD.MOV.U32 R11, RZ, RZ, R10 ;  /* 0x000000ffff0b7224 */ /* 0x000fc400078e000a */
[----:B------:R-:W-:Y:S01]  /*6d90*/  @!P0 IMAD.IADD R82, R82, 0x1, -R0 ;  /* 0x0000000152528824 */ /* 0x000fe200078e0a00 */
[----:B------:R-:W-:Y:S01]  /*6da0*/  ISETP.GE.AND P0, PT, R12, RZ, PT ;  /* 0x000000ff0c00720c */ /* 0x000fe20003f06270 */
[----:B------:R-:W-:Y:S01]  /*6db0*/  IMAD.HI.U32 R10, R8, R11, RZ ;  /* 0x0000000b080a7227 */ /* 0x000fe200078e00ff */
[----:B------:R-:W-:Y:S02]  /*6dc0*/  ISETP.GT.U32.AND P6, PT, R0, R162, PT ;  /* 0x000000a20000720c */ /* 0x000fe40003fc4070 */
[----:B------:R-:W-:Y:S01]  /*6dd0*/  LOP3.LUT R12, R6, 0x110, RZ, 0xfc, !PT ;  /* 0x00000110060c7812 */ /* 0x000fe200078efcff */
[----:B------:R-:W-:Y:S02]  /*6de0*/  IMAD.MOV R10, RZ, RZ, -R10 ;  /* 0x000000ffff0a7224 */ /* 0x000fe400078e0a0a */
[--C-:B------:R-:W-:Y:S01]  /*6df0*/  @!P5 IMAD.IADD R158, R158, 0x1, -R0.reuse ;  /* 0x000000019e9ed824 */ /* 0x100fe200078e0a00 */
[----:B------:R-:W-:Y:S01]  /*6e00*/  IABS R13, R12 ;  /* 0x0000000c000d7213 */ /* 0x000fe20000000000 */
[----:B------:R-:W-:Y:S01]  /*6e10*/  IMAD R166, R0, R10, R11 ;  /* 0x0000000a00a67224 */ /* 0x000fe200078e020b */
[----:B------:R-:W-:Y:S01]  /*6e20*/  IABS R11, R9 ;  /* 0x00000009000b7213 */ /* 0x000fe20000000000 */
[----:B------:R-:W-:Y:S01]  /*6e30*/  @!P4 IMAD.IADD R164, R164, 0x1, -R0 ;  /* 0x00000001a4a4c824 */ /* 0x000fe200078e0a00 */
[----:B------:R-:W-:Y:S01]  /*6e40*/  ISETP.GE.AND P5, PT, R16, RZ, PT ;  /* 0x000000ff1000720c */ /* 0x000fe20003fa6270 */
[----:B------:R-:W-:Y:S01]  /*6e50*/  @!P0 IMAD.MOV R158, RZ, RZ, -R158 ;  /* 0x000000ffff9e8224 */ /* 0x000fe200078e0a9e */
[----:B------:R-:W-:Y:S01]  /*6e60*/  ISETP.GE.AND P0, PT, R9, RZ, PT ;  /* 0x000000ff0900720c */ /* 0x000fe20003f06270 */
[----:B------:R-:W-:Y:S01]  /*6e70*/  @!P6 IMAD.IADD R162, R162, 0x1, -R0 ;  /* 0x00000001a2a2e824 */ /* 0x000fe200078e0a00 */
[----:B------:R-:W-:Y:S01]  /*6e80*/  ISETP.GT.U32.AND P6, PT, R0, R166, PT ;  /* 0x000000a60000720c */ /* 0x000fe20003fc4070 */
[----:B------:R-:W-:Y:S01]  /*6e90*/  IMAD.HI.U32 R9, R8, R11, RZ ;  /* 0x0000000b08097227 */ /* 0x000fe200078e00ff */
[----:B------:R-:W-:-:S02]  /*6ea0*/  ISETP.GT.U32.AND P4, PT, R0, R164, PT ;  /* 0x000000a40000720c */ /* 0x000fc40003f84070 */
[----:B------:R-:W-:Y:S01]  /*6eb0*/  LOP3.LUT R16, R6, 0x100, RZ, 0xfc, !PT ;  /* 0x0000010006107812 */ /* 0x000fe200078efcff */
[----:B------:R-:W-:Y:S02]  /*6ec0*/  IMAD.MOV R168, RZ, RZ, -R9 ;  /* 0x000000ffffa87224 */ /* 0x000fe400078e0a09 */
[----:B------:R-:W-:Y:S01]  /*6ed0*/  @!P2 IMAD.MOV R156, RZ, RZ, -R156 ;  /* 0x000000ffff9ca224 */ /* 0x000fe200078e0a9c */
[----:B------:R-:W-:Y:S01]  /*6ee0*/  ISETP.GE.AND P2, PT, R15, RZ, PT ;  /* 0x000000ff0f00720c */ /* 0x000fe20003f46270 */
[----:B------:R-:W-:Y:S02]  /*6ef0*/  IMAD R168, R0, R168, R11 ;  /* 0x000000a800a87224 */ /* 0x000fe400078e020b */
[----:B------:R-:W-:-:S04]  /*6f00*/  IMAD.HI.U32 R9, R8, R13, RZ ;  /* 0x0000000d08097227 */ /* 0x000fc800078e00ff */
[--C-:B------:R-:W-:Y:S02]  /*6f10*/  @!P6 IMAD.IADD R166, R166, 0x1, -R0.reuse ;  /* 0x00000001a6a6e824 */ /* 0x100fe400078e0a00 */
[----:B------:R-:W-:Y:S01]  /*6f20*/  @!P4 IMAD.IADD R164, R164, 0x1, -R0 ;  /* 0x00000001a4a4c824 */ /* 0x000fe200078e0a00 */
[C---:B------:R-:W-:Y:S01]  /*6f30*/  ISETP.GT.U32.AND P4, PT, R0.reuse, R168, PT ;  /* 0x000000a80000720c */ /* 0x040fe20003f84070 */
[----:B------:R-:W-:Y:S01]  /*6f40*/  @!P1 IMAD.MOV R82, RZ, RZ, -R82 ;  /* 0x000000ffff529224 */ /* 0x000fe200078e0a52 */
[----:B------:R-:W-:Y:S01]  /*6f50*/  ISETP.GT.U32.AND P6, PT, R0, R166, PT ;  /* 0x000000a60000720c */ /* 0x000fe20003fc4070 */
[----:B------:R-:W-:Y:S01]  /*6f60*/  @!P2 IMAD.MOV R162, RZ, RZ, -R162 ;  /* 0x000000ffffa2a224 */ /* 0x000fe200078e0aa2 */
[----:B------:R-:W-:Y:S01]  /*6f70*/  ISETP.GE.AND P1, PT, R14, RZ, PT ;  /* 0x000000ff0e00720c */ /* 0x000fe20003f26270 */
[----:B------:R-:W-:Y:S01]  /*6f80*/  IMAD.MOV R9, RZ, RZ, -R9 ;  /* 0x000000ffff097224 */ /* 0x000fe200078e0a09 */
[----:B------:R-:W-:Y:S01]  /*6f90*/  ISETP.GE.AND P2, PT, R12, RZ, PT ;  /* 0x000000ff0c00720c */ /* 0x000fe20003f46270 */
[----:B------:R-:W-:Y:S01]  /*6fa0*/  VIADD R10, R7, 0x10c ;  /* 0x0000010c070a7836 */ /* 0x000fe20000000000 */
[----:B------:R-:W-:Y:S01]  /*6fb0*/  LOP3.LUT R12, R6, 0x108, RZ, 0xfc, !PT ;  /* 0x00000108060c7812 */ /* 0x000fe200078efcff */
[----:B------:R-:W-:Y:S01]  /*6fc0*/  IMAD R170, R0, R9, R13 ;  /* 0x0000000900aa7224 */ /* 0x000fe200078e020d */
[----:B------:R-:W-:Y:S01]  /*6fd0*/  LOP3.LUT R14, R6, 0x104, RZ, 0xfc, !PT ;  /* 0x00000104060e7812 */ /* 0x000fe200078efcff */
[----:B------:R-:W-:Y:S01]  /*6fe0*/  @!P3 IMAD.MOV R164, RZ, RZ, -R164 ;  /* 0x000000ffffa4b224 */ /* 0x000fe200078e0aa4 */
[----:B------:R-:W-:Y:S01]  /*6ff0*/  IABS R11, R12 ;  /* 0x0000000c000b7213 */ /* 0x000fe20000000000 */
[--C-:B------:R-:W-:Y:S01]  /*7000*/  @!P4 IMAD.IADD R168, R168, 0x1, -R0.reuse ;  /* 0x00000001a8a8c824 */ /* 0x100fe200078e0a00 */
[----:B------:R-:W-:Y:S01]  /*7010*/  IABS R15, R10 ;  /* 0x0000000a000f7213 */ /* 0x000fe20000000000 */
[----:B------:R-:W-:Y:S01]  /*7020*/  @!P6 IMAD.IADD R166, R166, 0x1, -R0 ;  /* 0x00000001a6a6e824 */ /* 0x000fe200078e0a00 */
[----:B------:R-:W-:Y:S01]  /*7030*/  ISETP.GT.U32.AND P6, PT, R0, R170, PT ;  /* 0x000000aa0000720c */ /* 0x000fe20003fc4070 */
[----:B------:R-:W-:Y:S01]  /*7040*/  IMAD.HI.U32 R9, R8, R11, RZ ;  /* 0x0000000b08097227 */ /* 0x000fe200078e00ff */
[----:B------:R-:W-:-:S02]  /*7050*/  ISETP.GT.U32.AND P3, PT, R0, R168, PT ;  /* 0x000000a80000720c */ /* 0x000fc40003f64070 */
[----:B------:R-:W-:Y:S01]  /*7060*/  IABS R13, R14 ;  /* 0x0000000e000d7213 */ /* 0x000fe20000000000 */
[----:B------:R-:W-:Y:S01]  /*7070*/  @!P1 IMAD.MOV R160, RZ, RZ, -R160 ;  /* 0x000000ffffa09224 */ /* 0x000fe200078e0aa0 */
[----:B------:R-:W-:Y:S01]  /*7080*/  ISETP.GE.AND P1, PT, R10, RZ, PT ;  /* 0x000000ff0a00720c */ /* 0x000fe20003f26270 */
[----:B------:R-:W-:-:S04]  /*7090*/  IMAD.HI.U32 R10, R8, R15, RZ ;  /* 0x0000000f080a7227 */ /* 0x000fc800078e00ff */
[----:B------:R-:W-:Y:S02]  /*70a0*/  IMAD.MOV R174, RZ, RZ, -R9 ;  /* 0x000000ffffae7224 */ /* 0x000fe400078e0a09 */
[----:B------:R-:W-:Y:S02]  /*70b0*/  IMAD.MOV R10, RZ, RZ, -R10 ;  /* 0x000000ffff0a7224 */ /* 0x000fe400078e0a0a */
[C---:B------:R-:W-:Y:S02]  /*70c0*/  IMAD R174, R0.reuse, R174, R11 ;  /* 0x000000ae00ae7224 */ /* 0x040fe400078e020b */
[----:B------:R-:W-:Y:S01]  /*70d0*/  IMAD R172, R0, R10, R15 ;  /* 0x0000000a00ac7224 */ /* 0x000fe200078e020f */
[----:B------:R-:W-:Y:S01]  /*70e0*/  IABS R15, R16 ;  /* 0x00000010000f7213 */ /* 0x000fe20000000000 */
[--C-:B------:R-:W-:Y:S02]  /*70f0*/  @!P6 IMAD.IADD R170, R170, 0x1, -R0.reuse ;  /* 0x00000001aaaae824 */ /* 0x100fe400078e0a00 */
[----:B------:R-:W-:Y:S01]  /*7100*/  @!P3 IMAD.IADD R168, R168, 0x1, -R0 ;  /* 0x00000001a8a8b824 */ /* 0x000fe200078e0a00 */
[----:B------:R-:W-:Y:S01]  /*7110*/  ISETP.GT.U32.AND P3, PT, R0, R174, PT ;  /* 0x000000ae0000720c */ /* 0x000fe20003f64070 */
[----:B------:R-:W-:Y:S01]  /*7120*/  IMAD.HI.U32 R9, R8, R13, RZ ;  /* 0x0000000d08097227 */ /* 0x000fe200078e00ff */
[----:B------:R-:W-:-:S02]  /*7130*/  ISETP.GT.U32.AND P4, PT, R0, R172, PT ;  /* 0x000000ac0000720c */ /* 0x000fc40003f84070 */
[----:B------:R-:W-:Y:S01]  /*7140*/  ISETP.GT.U32.AND P6, PT, R0, R170, PT ;  /* 0x000000aa0000720c */ /* 0x000fe20003fc4070 */
[----:B------:R-:W-:-:S04]  /*7150*/  IMAD.HI.U32 R10, R8, R15, RZ ;  /* 0x0000000f080a7227 */ /* 0x000fc800078e00ff */
[----:B------:R-:W-:Y:S02]  /*7160*/  IMAD.MOV R176, RZ, RZ, -R9 ;  /* 0x000000ffffb07224 */ /* 0x000fe400078e0a09 */
[----:B------:R-:W-:Y:S02]  /*7170*/  IMAD.MOV R10, RZ, RZ, -R10 ;  /* 0x000000ffff0a7224 */ /* 0x000fe400078e0a0a */
[----:B------:R-:W-:Y:S02]  /*7180*/  VIADD R9, R7, 0xfc ;  /* 0x000000fc07097836 */ /* 0x000fe40000000000 */
[--C-:B------:R-:W-:Y:S02]  /*7190*/  @!P3 IMAD.IADD R174, R174, 0x1, -R0.reuse ;  /* 0x00000001aeaeb824 */ /* 0x100fe400078e0a00 */
[--C-:B------:R-:W-:Y:S01]  /*71a0*/  @!P4 IMAD.IADD R172, R172, 0x1, -R0.reuse ;  /* 0x00000001acacc824 */ /* 0x100fe200078e0a00 */
[----:B------:R-:W-:Y:S01]  /*71b0*/  IABS R11, R9 ;  /* 0x00000009000b7213 */ /* 0x000fe20000000000 */
[C---:B------:R-:W-:Y:S01]  /*71c0*/  IMAD R176, R0.reuse, R176, R13 ;  /* 0x000000b000b07224 */ /* 0x040fe200078e020d */
[C---:B------:R-:W-:Y:S01]  /*71d0*/  ISETP.GT.U32.AND P3, PT, R0.reuse, R174, PT ;  /* 0x000000ae0000720c */ /* 0x040fe20003f64070 */
[C---:B------:R-:W-:Y:S01]  /*71e0*/  IMAD R178, R0.reuse, R10, R15 ;  /* 0x0000000a00b27224 */ /* 0x040fe200078e020f */
[----:B------:R-:W-:Y:S01]  /*71f0*/  ISETP.GT.U32.AND P4, PT, R0, R172, PT ;  /* 0x000000ac0000720c */ /* 0x000fe20003f84070 */
[----:B------:R-:W-:Y:S01]  /*7200*/  @!P6 IMAD.IADD R170, R170, 0x1, -R0 ;  /* 0x00000001aaaae824 */ /* 0x000fe200078e0a00 */
[----:B------:R-:W-:Y:S01]  /*7210*/  ISETP.GT.U32.AND P6, PT, R0, R176, PT ;  /* 0x000000b00000720c */ /* 0x000fe20003fc4070 */
[----:B------:R-:W-:Y:S01]  /*7220*/  @!P5 IMAD.MOV R166, RZ, RZ, -R166 ;  /* 0x000000ffffa6d224 */ /* 0x000fe200078e0aa6 */
[----:B------:R-:W-:Y:S01]  /*7230*/  ISETP.GE.AND P5, PT, R12, RZ, PT ;  /* 0x000000ff0c00720c */ /* 0x000fe20003fa6270 */
[----:B------:R-:W-:Y:S01]  /*7240*/  @!P0 IMAD.MOV R168, RZ, RZ, -R168 ;  /* 0x000000ffffa88224 */ /* 0x000fe200078e0aa8 */
[----:B------:R-:W-:Y:S01]  /*7250*/  ISETP.GE.AND P0, PT, R9, RZ, PT ;  /* 0x000000ff0900720c */ /* 0x000fe20003f06270 */
[----:B------:R-:W-:Y:S01]  /*7260*/  @!P2 IMAD.MOV R170, RZ, RZ, -R170 ;  /* 0x000000ffffaaa224 */ /* 0x000fe200078e0aaa */
[----:B------:R-:W-:Y:S01]  /*7270*/  ISETP.GT.U32.AND P2, PT, R0, R178, PT ;  /* 0x000000b20000720c */ /* 0x000fe20003f44070 */
[----:B------:R-:W-:Y:S01]  /*7280*/  IMAD.HI.U32 R9, R8, R11, RZ ;  /* 0x0000000b08097227 */ /* 0x000fe200078e00ff */
[----:B------:R-:W-:-:S02]  /*7290*/  LOP3.LUT R10, R6, 0xf8, RZ, 0xfc, !PT ;  /* 0x000000f8060a7812 */ /* 0x000fc400078efcff */
[----:B------:R-:W-:Y:S01]  /*72a0*/  LOP3.LUT R15, R6, 0xe0, RZ, 0xfc, !PT ;  /* 0x000000e0060f7812 */ /* 0x000fe200078efcff */
[----:B------:R-:W-:Y:S01]  /*72b0*/  IMAD.MOV R180, RZ, RZ, -R9 ;  /* 0x000000ffffb47224 */ /* 0x000fe200078e0a09 */
[----:B------:R-:W-:Y:S01]  /*72c0*/  IABS R13, R10 ;  /* 0x0000000a000d7213 */ /* 0x000fe20000000000 */
[--C-:B------:R-:W-:Y:S01]  /*72d0*/  @!P3 IMAD.IADD R174, R174, 0x1, -R0.reuse ;  /* 0x00000001aeaeb824 */ /* 0x100fe200078e0a00 */
[----:B------:R-:W-:Y:S01]  /*72e0*/  ISETP.GE.AND P3, PT, R10, RZ, PT ;  /* 0x000000ff0a00720c */ /* 0x000fe20003f66270 */
[----:B------:R-:W-:Y:S01]  /*72f0*/  IMAD R180, R0, R180, R11 ;  /* 0x000000b400b47224 */ /* 0x000fe200078e020b */
[----:B------:R-:W-:Y:S01]  /*7300*/  LOP3.LUT R10, R6, 0xf4, RZ, 0xfc, !PT ;  /* 0x000000f4060a7812 */ /* 0x000fe200078efcff */
[--C-:B------:R-:W-:Y:S01]  /*7310*/  @!P4 IMAD.IADD R172, R172, 0x1, -R0.reuse ;  /* 0x00000001acacc824 */ /* 0x100fe200078e0a00 */
[----:B------:R-:W-:Y:S01]  /*7320*/  ISETP.GE.AND P4, PT, R14, RZ, PT ;  /* 0x000000ff0e00720c */ /* 0x000fe20003f86270 */
[--C-:B------:R-:W-:Y:S01]  /*7330*/  @!P6 IMAD.IADD R176, R176, 0x1, -R0.reuse ;  /* 0x00000001b0b0e824 */ /* 0x100fe200078e0a00 */
[----:B------:R-:W-:Y:S01]  /*7340*/  IABS R11, R10 ;  /* 0x0000000a000b7213 */ /* 0x000fe20000000000 */
[----:B------:R-:W-:Y:S01]  /*7350*/  @!P2 IMAD.IADD R178, R178, 0x1, -R0 ;  /* 0x00000001b2b2a824 */ /* 0x000fe200078e0a00 */
[----:B------:R-:W-:Y:S01]  /*7360*/  ISETP.GE.AND P6, PT, R16, RZ, PT ;  /* 0x000000ff1000720c */ /* 0x000fe20003fc6270 */
[----:B------:R-:W-:Y:S01]  /*7370*/  @!P5 IMAD.MOV R174, RZ, RZ, -R174 ;  /* 0x000000ffffaed224 */ /* 0x000fe200078e0aae */
[C---:B------:R-:W-:Y:S01]  /*7380*/  ISETP.GT.U32.AND P5, PT, R0.reuse, R180, PT ;  /* 0x000000b40000720c */ /* 0x040fe20003fa4070 */
[----:B------:R-:W-:Y:S01]  /*7390*/  @!P1 IMAD.MOV R172, RZ, RZ, -R172 ;  /* 0x000000ffffac9224 */ /* 0x000fe200078e0aac */
[----:B------:R-:W-:Y:S01]  /*73a0*/  ISETP.GT.U32.AND P1, PT, R0, R176, PT ;  /* 0x000000b00000720c */ /* 0x000fe20003f24070 */
[----:B------:R-:W-:Y:S01]  /*73b0*/  IMAD.HI.U32 R9, R8, R13, RZ ;  /* 0x0000000d08097227 */ /* 0x000fe200078e00ff */
[----:B------:R-:W-:-:S02]  /*73c0*/  ISETP.GT.U32.AND P2, PT, R0, R178, PT ;  /* 0x000000b20000720c */ /* 0x000fc40003f44070 */
[C---:B------:R-:W-:Y:S01]  /*73d0*/  LOP3.LUT R14, R6.reuse, 0xf0, RZ, 0xfc, !PT ;  /* 0x000000f0060e7812 */ /* 0x040fe200078efcff */
[----:B------:R-:W-:Y:S01]  /*73e0*/  IMAD.MOV R9, RZ, RZ, -R9 ;  /* 0x000000ffff097224 */ /* 0x000fe200078e0a09 */
[----:B------:R-:W-:-:S03]  /*73f0*/  LOP3.LUT R16, R6, 0xc0, RZ, 0xfc, !PT ;  /* 0x000000c006107812 */ /* 0x000fc600078efcff */
[----:B------:R-:W-:Y:S01]  /*7400*/  IMAD R182, R0, R9, R13 ;  /* 0x0000000900b67224 */ /* 0x000fe200078e020d */
[----:B------:R-:W-:Y:S01]  /*7410*/  IABS R13, R14 ;  /* 0x0000000e000d7213 */ /* 0x000fe20000000000 */
[----:B------:R-:W-:Y:S01]  /*7420*/  VIADD R9, R7, 0xec ;  /* 0x000000ec07097836 */ /* 0x000fe20000000000 */
[----:B------:R-:W-:Y:S01]  /*7430*/  IABS R17, R16 ;  /* 0x0000001000117213 */ /* 0x000fe20000000000 */
[--C-:B------:R-:W-:Y:S02]  /*7440*/  @!P5 IMAD.IADD R180, R180, 0x1, -R0.reuse ;  /* 0x00000001b4b4d824 */ /* 0x100fe400078e0a00 */
[--C-:B------:R-:W-:Y:S01]  /*7450*/  @!P1 IMAD.IADD R176, R176, 0x1, -R0.reuse ;  /* 0x00000001b0b09824 */ /* 0x100fe200078e0a00 */
[----:B------:R-:W-:Y:S01]  /*7460*/  IABS R12, R9 ;  /* 0x00000009000c7213 */ /* 0x000fe20000000000 */
[----:B------:R-:W-:Y:S01]  /*7470*/  @!P2 IMAD.IADD R178, R178, 0x1, -R0 ;  /* 0x00000001b2b2a824 */ /* 0x000fe200078e0a00 */
[----:B------:R-:W-:Y:S01]  /*7480*/  ISETP.GE.AND P2, PT, R9, RZ, PT ;  /* 0x000000ff0900720c */ /* 0x000fe20003f46270 */
[----:B------:R-:W-:Y:S01]  /*7490*/  IMAD.HI.U32 R9, R8, R11, RZ ;  /* 0x0000000b08097227 */ /* 0x000fe200078e00ff */
[----:B------:R-:W-:-:S02]  /*74a0*/  ISETP.GT.U32.AND P5, PT, R0, R180, PT ;  /* 0x000000b40000720c */ /* 0x000fc40003fa4070 */
[----:B------:R-:W-:Y:S01]  /*74b0*/  ISETP.GE.AND P1, PT, R10, RZ, PT ;  /* 0x000000ff0a00720c */ /* 0x000fe20003f26270 */
[----:B------:R-:W-:Y:S01]  /*74c0*/  @!P4 IMAD.MOV R176, RZ, RZ, -R176 ;  /* 0x000000ffffb0c224 */ /* 0x000fe200078e0ab0 */
[----:B------:R-:W-:Y:S01]  /*74d0*/  ISETP.GT.U32.AND P4, PT, R0, R182, PT ;  /* 0x000000b60000720c */ /* 0x000fe20003f84070 */
[----:B------:R-:W-:Y:S02]  /*74e0*/  IMAD.MOV R9, RZ, RZ, -R9 ;  /* 0x000000ffff097224 */ /* 0x000fe400078e0a09 */
[----:B------:R-:W-:-:S04]  /*74f0*/  IMAD.HI.U32 R10, R8, R13, RZ ;  /* 0x0000000d080a7227 */ /* 0x000fc800078e00ff */
[----:B------:R-:W-:Y:S02]  /*7500*/  IMAD R184, R0, R9, R11 ;  /* 0x0000000900b87224 */ /* 0x000fe400078e020b */
[----:B------:R-:W-:Y:S02]  /*7510*/  @!P5 IMAD.IADD R180, R180, 0x1, -R0 ;  /* 0x00000001b4b4d824 */ /* 0x000fe400078e0a00 */
[----:B------:R-:W-:Y:S01]  /*7520*/  IMAD.MOV.U32 R11, RZ, RZ, R12 ;  /* 0x000000ffff0b7224 */ /* 0x000fe200078e000c */
[----:B------:R-:W-:Y:S01]  /*7530*/  ISETP.GT.U32.AND P5, PT, R0, R184, PT ;  /* 0x000000b80000720c */ /* 0x000fe20003fa4070 */
[----:B------:R-:W-:Y:S01]  /*7540*/  @!P4 IMAD.IADD R182, R182, 0x1, -R0 ;  /* 0x00000001b6b6c824 */ /* 0x000fe200078e0a00 */
[----:B------:R-:W-:Y:S01]  /*7550*/  LOP3.LUT R12, R6, 0xe4, RZ, 0xfc, !PT ;  /* 0x000000e4060c7812 */ /* 0x000fe200078efcff */
[----:B------:R-:W-:Y:S01]  /*7560*/  @!P6 IMAD.MOV R178, RZ, RZ, -R178 ;  /* 0x000000ffffb2e224 */ /* 0x000fe200078e0ab2 */
[----:B------:R-:W-:Y:S01]  /*7570*/  ISETP.GE.AND P6, PT, R14, RZ, PT ;  /* 0x000000ff0e00720c */ /* 0x000fe20003fc6270 */
[----:B------:R-:W-:Y:S01]  /*7580*/  IMAD.MOV R10, RZ, RZ, -R10 ;  /* 0x000000ffff0a7224 */ /* 0x000fe200078e0a0a */
[----:B------:R-:W-:Y:S01]  /*7590*/  ISETP.GT.U32.AND P4, PT, R0, R182, PT ;  /* 0x000000b60000720c */ /* 0x000fe20003f84070 */
[----:B------:R-:W-:Y:S01]  /*75a0*/  IMAD.HI.U32 R9, R8, R11, RZ ;  /* 0x0000000b08097227 */ /* 0x000fe200078e00ff */
[----:B------:R-:W-:-:S03]  /*75b0*/  LOP3.LUT R14, R6, 0xe8, RZ, 0xfc, !PT ;  /* 0x000000e8060e7812 */ /* 0x000fc600078efcff */
[----:B------:R-:W-:Y:S01]  /*75c0*/  IMAD R186, R0, R10, R13 ;  /* 0x0000000a00ba7224 */ /* 0x000fe200078e020d */
[----:B------:R-:W-:Y:S01]  /*75d0*/  IABS R13, R14 ;  /* 0x0000000e000d7213 */ /* 0x000fe20000000000 */
[----:B------:R-:W-:Y:S01]  /*75e0*/  IMAD.MOV R188, RZ, RZ, -R9 ;  /* 0x000000ffffbc7224 */ /* 0x000fe200078e0a09 */
[----:B------:R-:W-:Y:S01]  /*75f0*/  IABS R10, R12 ;  /* 0x0000000c000a7213 */ /* 0x000fe20000000000 */
[----:B------:R-:W-:Y:S02]  /*7600*/  @!P5 IMAD.IADD R184, R184, 0x1, -R0 ;  /* 0x00000001b8b8d824 */ /* 0x000fe400078e0a00 */
[C---:B------:R-:W-:Y:S02]  /*7610*/  IMAD R188, R0.reuse, R188, R11 ;  /* 0x000000bc00bc7224 */ /* 0x040fe400078e020b */
[----:B------:R-:W-:Y:S01]  /*7620*/  @!P0 IMAD.MOV R180, RZ, RZ, -R180 ;  /* 0x000000ffffb48224 */ /* 0x000fe200078e0ab4 */
[----:B------:R-:W-:Y:S01]  /*7630*/  ISETP.GT.U32.AND P0, PT, R0, R186, PT ;  /* 0x000000ba0000720c */ /* 0x000fe20003f04070 */
[----:B------:R-:W-:Y:S01]  /*7640*/  IMAD.HI.U32 R9, R8, R13, RZ ;  /* 0x0000000d08097227 */ /* 0x000fe200078e00ff */
[----:B------:R-:W-:-:S03]  /*7650*/  ISETP.GT.U32.AND P5, PT, R0, R184, PT ;  /* 0x000000b80000720c */ /* 0x000fc60003fa4070 */
[----:B------:R-:W-:Y:S01]  /*7660*/  IMAD.MOV.U32 R11, RZ, RZ, R10 ;  /* 0x000000ffff0b7224 */ /* 0x000fe200078e000a */
[----:B------:R-:W-:Y:S01]  /*7670*/  IABS R10, R15 ;  /* 0x0000000f000a7213 */ /* 0x000fe20000000000 */
[----:B------:R-:W-:Y:S01]  /*7680*/  @!P4 IMAD.IADD R182, R182, 0x1, -R0 ;  /* 0x00000001b6b6c824 */ /* 0x000fe200078e0a00 */
[----:B------:R-:W-:Y:S01]  /*7690*/  ISETP.GT.U32.AND P4, PT, R0, R188, PT ;  /* 0x000000bc0000720c */ /* 0x000fe20003f84070 */
[----:B------:R-:W-:Y:S02]  /*76a0*/  IMAD.MOV R190, RZ, RZ, -R9 ;  /* 0x000000ffffbe7224 */ /* 0x000fe400078e0a09 */
[----:B------:R-:W-:-:S04]  /*76b0*/  IMAD.HI.U32 R9, R8, R11, RZ ;  /* 0x0000000b08097227 */ /* 0x000fc800078e00ff */
[----:B------:R-:W-:Y:S02]  /*76c0*/  IMAD.MOV R192, RZ, RZ, -R9 ;  /* 0x000000ffffc07224 */ /* 0x000fe400078e0a09 */
[--C-:B------:R-:W-:Y:S02]  /*76d0*/  @!P0 IMAD.IADD R186, R186, 0x1, -R0.reuse ;  /* 0x00000001baba8824 */ /* 0x100fe400078e0a00 */
[--C-:B------:R-:W-:Y:S01]  /*76e0*/  @!P5 IMAD.IADD R184, R184, 0x1, -R0.reuse ;  /* 0x00000001b8b8d824 */ /* 0x100fe200078e0a00 */
[----:B------:R-:W-:Y:S01]  /*76f0*/  ISETP.GE.AND P5, PT, R14, RZ, PT ;  /* 0x000000ff0e00720c */ /* 0x000fe20003fa6270 */
[C---:B------:R-:W-:Y:S01]  /*7700*/  IMAD R192, R0.reuse, R192, R11 ;  /* 0x000000c000c07224 */ /* 0x040fe200078e020b */
[----:B------:R-:W-:Y:S01]  /*7710*/  ISETP.GT.U32.AND P0, PT, R0, R186, PT ;  /* 0x000000ba0000720c */ /* 0x000fe20003f04070 */
[----:B------:R-:W-:Y:S01]  /*7720*/  @!P4 IMAD.IADD R188, R188, 0x1, -R0 ;  /* 0x00000001bcbcc824 */ /* 0x000fe200078e0a00 */
[----:B------:R-:W-:Y:S01]  /*7730*/  LOP3.LUT R14, R6, 0xd8, RZ, 0xfc, !PT ;  /* 0x000000d8060e7812 */ /* 0x000fe200078efcff */
[----:B------:R-:W-:-:S02]  /*7740*/  IMAD R190, R0, R190, R13 ;  /* 0x000000be00be7224 */ /* 0x000fc400078e020d */
[----:B------:R-:W-:Y:S01]  /*7750*/  @!P1 IMAD.MOV R184, RZ, RZ, -R184 ;  /* 0x000000ffffb89224 */ /* 0x000fe200078e0ab8 */
[C---:B------:R-:W-:Y:S01]  /*7760*/  ISETP.GT.U32.AND P1, PT, R0.reuse, R192, PT ;  /* 0x000000c00000720c */ /* 0x040fe20003f24070 */
[----:B------:R-:W-:Y:S01]  /*7770*/  IMAD.MOV.U32 R13, RZ, RZ, R10 ;  /* 0x000000ffff0d7224 */ /* 0x000fe200078e000a */
[C---:B------:R-:W-:Y:S01]  /*7780*/  ISETP.GT.U32.AND P4, PT, R0.reuse, R188, PT ;  /* 0x000000bc0000720c */ /* 0x040fe20003f84070 */
[----:B------:R-:W-:Y:S01]  /*7790*/  @!P3 IMAD.MOV R182, RZ, RZ, -R182 ;  /* 0x000000ffffb6b224 */ /* 0x000fe200078e0ab6 */
[----:B------:R-:W-:Y:S01]  /*77a0*/  ISETP.GT.U32.AND P3, PT, R0, R190, PT ;  /* 0x000000be0000720c */ /* 0x000fe20003f64070 */
[----:B------:R-:W-:-:S04]  /*77b0*/  IMAD.HI.U32 R9, R8, R13, RZ ;  /* 0x0000000d08097227 */ /* 0x000fc800078e00ff */
[----:B------:R-:W-:Y:S02]  /*77c0*/  IMAD.MOV R9, RZ, RZ, -R9 ;  /* 0x000000ffff097224 */ /* 0x000fe400078e0a09 */
[--C-:B------:R-:W-:Y:S02]  /*77d0*/  @!P0 IMAD.IADD R186, R186, 0x1, -R0.reuse ;  /* 0x00000001baba8824 */ /* 0x100fe400078e0a00 */
[----:B------:R-:W-:Y:S01]  /*77e0*/  IMAD R194, R0, R9, R13 ;  /* 0x0000000900c27224 */ /* 0x000fe200078e020d */
[----:B------:R-:W-:Y:S01]  /*77f0*/  IABS R13, R14 ;  /* 0x0000000e000d7213 */ /* 0x000fe20000000000 */
[--C-:B------:R-:W-:Y:S01]  /*7800*/  @!P1 IMAD.IADD R192, R192, 0x1, -R0.reuse ;  /* 0x00000001c0c09824 */ /* 0x100fe200078e0a00 */
[----:B------:R-:W-:Y:S01]  /*7810*/  ISETP.GE.AND P1, PT, R12, RZ, PT ;  /* 0x000000ff0c00720c */ /* 0x000fe20003f26270 */
[----:B------:R-:W-:Y:S01]  /*7820*/  @!P4 IMAD.IADD R188, R188, 0x1, -R0 ;  /* 0x00000001bcbcc824 */ /* 0x000fe200078e0a00 */
[----:B------:R-:W-:Y:S01]  /*7830*/  ISETP.GT.U32.AND P4, PT, R0, R194, PT ;  /* 0x000000c20000720c */ /* 0x000fe20003f84070 */
[----:B------:R-:W-:Y:S01]  /*7840*/  VIADD R10, R7, 0xdc ;  /* 0x000000dc070a7836 */ /* 0x000fe20000000000 */
[----:B------:R-:W-:Y:S01]  /*7850*/  LOP3.LUT R12, R6, 0xc8, RZ, 0xfc, !PT ;  /* 0x000000c8060c7812 */ /* 0x000fe200078efcff */
[----:B------:R-:W-:Y:S01]  /*7860*/  @!P6 IMAD.MOV R186, RZ, RZ, -R186 ;  /* 0x000000ffffbae224 */ /* 0x000fe200078e0aba */
[----:B------:R-:W-:Y:S01]  /*7870*/  ISETP.GT.U32.AND P6, PT, R0, R192, PT ;  /* 0x000000c00000720c */ /* 0x000fe20003fc4070 */
[----:B------:R-:W-:Y:S01]  /*7880*/  @!P3 IMAD.IADD R190, R190, 0x1, -R0 ;  /* 0x00000001bebeb824 */ /* 0x000fe200078e0a00 */
[----:B------:R-:W-:Y:S01]  /*7890*/  ISETP.GE.AND P0, PT, R10, RZ, PT ;  /* 0x000000ff0a00720c */ /* 0x000fe20003f06270 */
[----:B------:R-:W-:Y:S01]  /*78a0*/  @!P2 IMAD.MOV R188, RZ, RZ, -R188 ;  /* 0x000000ffffbca224 */ /* 0x000fe200078e0abc */
[----:B------:R-:W-:Y:S01]  /*78b0*/  IABS R11, R10 ;  /* 0x0000000a000b7213 */ /* 0x000fe20000000000 */
[----:B------:R-:W-:Y:S01]  /*78c0*/  IMAD.HI.U32 R10, R8, R13, RZ ;  /* 0x0000000d080a7227 */ /* 0x000fe200078e00ff */
[----:B------:R-:W-:-:S03]  /*78d0*/  ISETP.GT.U32.AND P3, PT, R0, R190, PT ;  /* 0x000000be0000720c */ /* 0x000fc60003f64070 */
[----:B------:R-:W-:-:S04]  /*78e0*/  IMAD.HI.U32 R9, R8, R11, RZ ;  /* 0x0000000b08097227 */ /* 0x000fc800078e00ff */
[----:B------:R-:W-:Y:S02]  /*78f0*/  IMAD.MOV R10, RZ, RZ, -R10 ;  /* 0x000000ffff0a7224 */ /* 0x000fe400078e0a0a */
[--C-:B------:R-:W-:Y:S01]  /*7900*/  @!P4 IMAD.IADD R194, R194, 0x1, -R0.reuse ;  /* 0x00000001c2c2c824 */ /* 0x100fe200078e0a00 */
[----:B------:R-:W-:Y:S01]  /*7910*/  ISETP.GE.AND P4, PT, R14, RZ, PT ;  /* 0x000000ff0e00720c */ /* 0x000fe20003f86270 */
[----:B------:R-:W-:Y:S01]  /*7920*/  IMAD.MOV R9, RZ, RZ, -R9 ;  /* 0x000000ffff097224 */ /* 0x000fe200078e0a09 */
[----:B------:R-:W-:Y:S01]  /*7930*/  LOP3.LUT R14, R6, 0xc4, RZ, 0xfc, !PT ;  /* 0x000000c4060e7812 */ /* 0x000fe200078efcff */
[C---:B------:R-:W-:Y:S01]  /*7940*/  IMAD R198, R0.reuse, R10, R13 ;  /* 0x0000000a00c67224 */ /* 0x040fe200078e020d */
[----:B------:R-:W-:Y:S01]  /*7950*/  ISETP.GT.U32.AND P2, PT, R0, R194, PT ;  /* 0x000000c20000720c */ /* 0x000fe20003f44070 */
[----:B------:R-:W-:Y:S02]  /*7960*/  @!P6 IMAD.IADD R192, R192, 0x1, -R0 ;  /* 0x00000001c0c0e824 */ /* 0x000fe400078e0a00 */
[----:B------:R-:W-:Y:S01]  /*7970*/  IMAD R196, R0, R9, R11 ;  /* 0x0000000900c47224 */ /* 0x000fe200078e020b */
[----:B------:R-:W-:Y:S01]  /*7980*/  LOP3.LUT R9, R6, 0xd4, RZ, 0xfc, !PT ;  /* 0x000000d406097812 */ /* 0x000fe200078efcff */
[----:B------:R-:W-:Y:S01]  /*7990*/  @!P1 IMAD.MOV R192, RZ, RZ, -R192 ;  /* 0x000000ffffc09224 */ /* 0x000fe200078e0ac0 */
[----:B------:R-:W-:Y:S01]  /*79a0*/  ISETP.GT.U32.AND P1, PT, R0, R198, PT ;  /* 0x000000c60000720c */ /* 0x000fe20003f24070 */
[----:B------:R-:W-:Y:S01]  /*79b0*/  @!P3 IMAD.IADD R190, R190, 0x1, -R0 ;  /* 0x00000001bebeb824 */ /* 0x000fe200078e0a00 */
[----:B------:R-:W-:Y:S01]  /*79c0*/  ISETP.GE.AND P3, PT, R15, RZ, PT ;  /* 0x000000ff0f00720c */ /* 0x000fe20003f66270 */
[----:B------:R-:W-:Y:S01]  /*79d0*/  VIADD R10, R7, 0xcc ;  /* 0x000000cc070a7836 */ /* 0x000fe20000000000 */
[----:B------:R-:W-:Y:S01]  /*79e0*/  ISETP.GT.U32.AND P6, PT, R0, R196, PT ;  /* 0x000000c40000720c */ /* 0x000fe20003fc4070 */
[----:B------:R-:W-:Y:S01]  /*79f0*/  @!P5 IMAD.MOV R190, RZ, RZ, -R190 ;  /* 0x000000ffffbed224 */ /* 0x000fe200078e0abe */
[----:B------:R-:W-:Y:S01]  /*7a00*/  IABS R11, R9 ;  /* 0x00000009000b7213 */ /* 0x000fe20000000000 */
[----:B------:R-:W-:Y:S01]  /*7a10*/  @!P2 IMAD.IADD R194, R194, 0x1, -R0 ;  /* 0x00000001c2c2a824 */ /* 0x000fe200078e0a00 */
[----:B------:R-:W-:-:S02]  /*7a20*/  ISETP.GE.AND P5, PT, R9, RZ, PT ;  /* 0x000000ff0900720c */ /* 0x000fc40003fa6270 */
[----:B------:R-:W-:Y:S02]  /*7a30*/  LOP3.LUT R9, R6, 0xd0, RZ, 0xfc, !PT ;  /* 0x000000d006097812 */ /* 0x000fe400078efcff */
[----:B------:R-:W-:Y:S01]  /*7a40*/  IABS R15, R14 ;  /* 0x0000000e000f7213 */ /* 0x000fe20000000000 */
[----:B------:R-:W-:Y:S01]  /*7a50*/  @!P1 IMAD.IADD R198, R198, 0x1, -R0 ;  /* 0x00000001c6c69824 */ /* 0x000fe200078e0a00 */
[----:B------:R-:W-:Y:S01]  /*7a60*/  ISETP.GE.AND P2, PT, R9, RZ, PT ;  /* 0x000000ff0900720c */ /* 0x000fe20003f46270 */
[----:B------:R-:W-:Y:S01]  /*7a70*/  @!P3 IMAD.MOV R194, RZ, RZ, -R194 ;  /* 0x000000ffffc2b224 */ /* 0x000fe200078e0ac2 */
[----:B------:R-:W-:Y:S01]  /*7a80*/  IABS R13, R9 ;  /* 0x00000009000d7213 */ /* 0x000fe20000000000 */
[----:B------:R-:W-:Y:S01]  /*7a90*/  IMAD.HI.U32 R9, R8, R11, RZ ;  /* 0x0000000b08097227 */ /* 0x000fe200078e00ff */
[----:B------:R-:W-:Y:S02]  /*7aa0*/  ISETP.GE.AND P3, PT, R10, RZ, PT ;  /* 0x000000ff0a00720c */ /* 0x000fe40003f66270 */
[----:B------:R-:W-:Y:S01]  /*7ab0*/  IABS R10, R10 ;  /* 0x0000000a000a7213 */ /* 0x000fe20000000000 */
[----:B------:R-:W-:Y:S01]  /*7ac0*/  @!P6 IMAD.IADD R196, R196, 0x1, -R0 ;  /* 0x00000001c4c4e824 */ /* 0x000fe200078e0a00 */
[----:B------:R-:W-:Y:S01]  /*7ad0*/  ISETP.GT.U32.AND P1, PT, R0, R198, PT ;  /* 0x000000c60000720c */ /* 0x000fe20003f24070 */
[----:B------:R-:W-:-:S02]  /*7ae0*/  IMAD.MOV R200, RZ, RZ, -R9 ;  /* 0x000000ffffc87224 */ /* 0x000fc400078e0a09 */
[----:B------:R-:W-:Y:S01]  /*7af0*/  IMAD.HI.U32 R9, R8, R13, RZ ;  /* 0x0000000d08097227 */ /* 0x000fe200078e00ff */
[----:B------:R-:W-:-:S03]  /*7b00*/  ISETP.GT.U32.AND P6, PT, R0, R196, PT ;  /* 0x000000c40000720c */ /* 0x000fc60003fc4070 */
[----:B------:R-:W-:Y:S02]  /*7b10*/  IMAD R200, R0, R200, R11 ;  /* 0x000000c800c87224 */ /* 0x000fe400078e020b */
[----:B------:R-:W-:Y:S02]  /*7b20*/  IMAD.MOV.U32 R11, RZ, RZ, R10 ;  /* 0x000000ffff0b7224 */ /* 0x000fe400078e000a */
[----:B------:R-:W-:Y:S02]  /*7b30*/  IMAD.MOV R202, RZ, RZ, -R9 ;  /* 0x000000ffffca7224 */ /* 0x000fe400078e0a09 */
[----:B------:R-:W-:-:S04]  /*7b40*/  IMAD.HI.U32 R9, R8, R11, RZ ;  /* 0x0000000b08097227 */ /* 0x000fc800078e00ff */
[----:B------:R-:W-:Y:S01]  /*7b50*/  IMAD R202, R0, R202, R13 ;  /* 0x000000ca00ca7224 */ /* 0x000fe200078e020d */
[----:B------:R-:W-:Y:S01]  /*7b60*/  IABS R13, R12 ;  /* 0x0000000c000d7213 */ /* 0x000fe20000000000 */
[----:B------:R-:W-:Y:S02]  /*7b70*/  IMAD.MOV R9, RZ, RZ, -R9 ;  /* 0x000000ffff097224 */ /* 0x000fe400078e0a09 */
[--C-:B------:R-:W-:Y:S01]  /*7b80*/  @!P1 IMAD.IADD R198, R198, 0x1, -R0.reuse ;  /* 0x00000001c6c69824 */ /* 0x100fe200078e0a00 */
[----:B------:R-:W-:Y:S01]  /*7b90*/  ISETP.GT.U32.AND P1, PT, R0, R202, PT ;  /* 0x000000ca0000720c */ /* 0x000fe20003f24070 */
[----:B------:R-:W-:Y:S01]  /*7ba0*/  @!P6 IMAD.IADD R196, R196, 0x1, -R0 ;  /* 0x00000001c4c4e824 */ /* 0x000fe200078e0a00 */
[C---:B------:R-:W-:Y:S01]  /*7bb0*/  ISETP.GT.U32.AND P6, PT, R0.reuse, R200, PT ;  /* 0x000000c80000720c */ /* 0x040fe20003fc4070 */
[----:B------:R-:W-:Y:S02]  /*7bc0*/  IMAD R204, R0, R9, R11 ;  /* 0x0000000900cc7224 */ /* 0x000fe400078e020b */
[----:B------:R-:W-:-:S02]  /*7bd0*/  @!P0 IMAD.MOV R196, RZ, RZ, -R196 ;  /* 0x000000ffffc48224 */ /* 0x000fc400078e0ac4 */
[----:B------:R-:W-:Y:S01]  /*7be0*/  IMAD.HI.U32 R9, R8, R13, RZ ;  /* 0x0000000d08097227 */ /* 0x000fe200078e00ff */
[----:B------:R-:W-:-:S03]  /*7bf0*/  ISETP.GT.U32.AND P0, PT, R0, R204, PT ;  /* 0x000000cc0000720c */ /* 0x000fc60003f04070 */
[----:B------:R-:W-:-:S04]  /*7c00*/  IMAD.HI.U32 R10, R8, R15, RZ ;  /* 0x0000000f080a7227 */ /* 0x000fc800078e00ff */
[----:B------:R-:W-:Y:S02]  /*7c10*/  @!P1 IMAD.IADD R202, R202, 0x1, -R0 ;  /* 0x00000001caca9824 */ /* 0x000fe400078e0a00 */
[----:B------:R-:W-:Y:S02]  /*7c20*/  IMAD.MOV R9, RZ, RZ, -R9 ;  /* 0x000000ffff097224 */ /* 0x000fe400078e0a09 */
[----:B------:R-:W-:Y:S01]  /*7c30*/  IMAD.MOV R10, RZ, RZ, -R10 ;  /* 0x000000ffff0a7224 */ /* 0x000fe200078e0a0a */
[----:B------:R-:W-:Y:S01]  /*7c40*/  ISETP.GT.U32.AND P1, PT, R0, R202, PT ;  /* 0x000000ca0000720c */ /* 0x000fe20003f24070 */
[--C-:B------:R-:W-:Y:S02]  /*7c50*/  @!P0 IMAD.IADD R204, R204, 0x1, -R0.reuse ;  /* 0x00000001cccc8824 */ /* 0x100fe400078e0a00 */
[----:B------:R-:W-:Y:S02]  /*7c60*/  IMAD R206, R0, R9, R13 ;  /* 0x0000000900ce7224 */ /* 0x000fe400078e020d */
[----:B------:R-:W-:Y:S01]  /*7c70*/  @!P6 IMAD.IADD R200, R200, 0x1, -R0 ;  /* 0x00000001c8c8e824 */ /* 0x000fe200078e0a00 */
[C---:B------:R-:W-:Y:S01]  /*7c80*/  ISETP.GT.U32.AND P0, PT, R0.reuse, R204, PT ;  /* 0x000000cc0000720c */ /* 0x040fe20003f04070 */
[----:B------:R-:W-:-:S02]  /*7c90*/  IMAD R216, R0, R10, R15 ;  /* 0x0000000a00d87224 */ /* 0x000fc400078e020f */
[C---:B------:R-:W-:Y:S01]  /*7ca0*/  VIADD R9, R7.reuse, 0xbc ;  /* 0x000000bc07097836 */ /* 0x040fe20000000000 */
[----:B------:R-:W-:Y:S01]  /*7cb0*/  ISETP.GT.U32.AND P6, PT, R0, R200, PT ;  /* 0x000000c80000720c */ /* 0x000fe20003fc4070 */
[----:B------:R-:W-:Y:S01]  /*7cc0*/  @!P4 IMAD.MOV R198, RZ, RZ, -R198 ;  /* 0x000000ffffc6c224 */ /* 0x000fe200078e0ac6 */
[----:B------:R-:W-:Y:S01]  /*7cd0*/  ISETP.GE.AND P4, PT, R12, RZ, PT ;  /* 0x000000ff0c00720c */ /* 0x000fe20003f86270 */
[----:B------:R-:W-:Y:S01]  /*7ce0*/  @!P1 IMAD.IADD R202, R202, 0x1, -R0 ;  /* 0x00000001caca9824 */ /* 0x000fe200078e0a00 */
[----:B------:R-:W-:Y:S01]  /*7cf0*/  IABS R13, R9 ;  /* 0x00000009000d7213 */ /* 0x000fe20000000000 */
[----:B------:R-:W-:Y:S01]  /*7d00*/  VIADD R10, R7, 0xac ;  /* 0x000000ac070a7836 */ /* 0x000fe20000000000 */
[----:B------:R-:W-:Y:S01]  /*7d10*/  LOP3.LUT R12, R6, 0xb8, RZ, 0xfc, !PT ;  /* 0x000000b8060c7812 */ /* 0x000fe200078efcff */
[----:B------:R-:W-:Y:S01]  /*7d20*/  @!P2 IMAD.MOV R202, RZ, RZ, -R202 ;  /* 0x000000ffffcaa224 */ /* 0x000fe200078e0aca */
[----:B------:R-:W-:Y:S01]  /*7d30*/  ISETP.GT.U32.AND P2, PT, R0, R206, PT ;  /* 0x000000ce0000720c */ /* 0x000fe20003f44070 */
[----:B------:R-:W-:Y:S01]  /*7d40*/  @!P0 IMAD.IADD R204, R204, 0x1, -R0 ;  /* 0x00000001cccc8824 */ /* 0x000fe200078e0a00 */
[----:B------:R-:W-:Y:S01]  /*7d50*/  ISETP.GT.U32.AND P0, PT, R0, R216, PT ;  /* 0x000000d80000720c */ /* 0x000fe20003f04070 */
[----:B------:R-:W-:Y:S01]  /*7d60*/  IMAD.HI.U32 R11, R8, R17, RZ ;  /* 0x00000011080b7227 */ /* 0x000fe200078e00ff */
[----:B------:R-:W-:-:S02]  /*7d70*/  ISETP.GE.AND P1, PT, R9, RZ, PT ;  /* 0x000000ff0900720c */ /* 0x000fc40003f26270 */
[----:B------:R-:W-:Y:S01]  /*7d80*/  IABS R15, R12 ;  /* 0x0000000c000f7213 */ /* 0x000fe20000000000 */
[--C-:B------:R-:W-:Y:S01]  /*7d90*/  @!P6 IMAD.IADD R200, R200, 0x1, -R0.reuse ;  /* 0x00000001c8c8e824 */ /* 0x100fe200078e0a00 */
[----:B------:R-:W-:Y:S01]  /*7da0*/  IABS R27, R10 ;  /* 0x0000000a001b7213 */ /* 0x000fe20000000000 */
[----:B------:R-:W-:Y:S01]  /*7db0*/  IMAD.HI.U32 R9, R8, R13, RZ ;  /* 0x0000000d08097227 */ /* 0x000fe200078e00ff */
[----:B------:R-:W-:Y:S02]  /*7dc0*/  ISETP.GE.AND P6, PT, R14, RZ, PT ;  /* 0x000000ff0e00720c */ /* 0x000fe40003fc6270 */
[----:B------:R-:W-:Y:S01]  /*7dd0*/  LOP3.LUT R14, R6, 0xb4, RZ, 0xfc, !PT ;  /* 0x000000b4060e7812 */ /* 0x000fe200078efcff */
[--C-:B------:R-:W-:Y:S02]  /*7de0*/  @!P2 IMAD.IADD R206, R206, 0x1, -R0.reuse ;  /* 0x00000001cecea824 */ /* 0x100fe400078e0a00 */
[----:B------:R-:W-:Y:S02]  /*7df0*/  @!P0 IMAD.IADD R216, R216, 0x1, -R0 ;  /* 0x00000001d8d88824 */ /* 0x000fe400078e0a00 */
[----:B------:R-:W-:Y:S01]  /*7e00*/  @!P5 IMAD.MOV R200, RZ, RZ, -R200 ;  /* 0x000000ffffc8d224 */ /* 0x000fe200078e0ac8 */
[----:B------:R-:W-:Y:S01]  /*7e10*/  ISETP.GT.U32.AND P2, PT, R0, R206, PT ;  /* 0x000000ce0000720c */ /* 0x000fe20003f44070 */
[----:B------:R-:W-:Y:S01]  /*7e20*/  IMAD.MOV R11, RZ, RZ, -R11 ;  /* 0x000000ffff0b7224 */ /* 0x000fe200078e0a0b */
[----:B------:R-:W-:Y:S01]  /*7e30*/  ISETP.GE.AND P5, PT, R10, RZ, PT ;  /* 0x000000ff0a00720c */ /* 0x000fe20003fa6270 */
[----:B------:R-:W-:Y:S01]  /*7e40*/  IMAD.HI.U32 R10, R8, R15, RZ ;  /* 0x0000000f080a7227 */ /* 0x000fe200078e00ff */
[----:B------:R-:W-:-:S03]  /*7e50*/  ISETP.GT.U32.AND P0, PT, R0, R216, PT ;  /* 0x000000d80000720c */ /* 0x000fc60003f04070 */
[----:B------:R-:W-:Y:S02]  /*7e60*/  IMAD.MOV R9, RZ, RZ, -R9 ;  /* 0x000000ffff097224 */ /* 0x000fe400078e0a09 */
[C---:B------:R-:W-:Y:S01]  /*7e70*/  IMAD R214, R0.reuse, R11, R17 ;  /* 0x0000000b00d67224 */ /* 0x040fe200078e0211 */
[----:B------:R-:W-:Y:S01]  /*7e80*/  IABS R17, R14 ;  /* 0x0000000e00117213 */ /* 0x000fe20000000000 */
[----:B------:R-:W-:Y:S02]  /*7e90*/  IMAD.MOV R10, RZ, RZ, -R10 ;  /* 0x000000ffff0a7224 */ /* 0x000fe400078e0a0a */
[C---:B------:R-:W-:Y:S02]  /*7ea0*/  IMAD R208, R0.reuse, R9, R13 ;  /* 0x0000000900d07224 */ /* 0x040fe400078e020d */
[----:B------:R-:W-:Y:S01]  /*7eb0*/  @!P3 IMAD.MOV R204, RZ, RZ, -R204 ;  /* 0x000000ffffccb224 */ /* 0x000fe200078e0acc */
[C---:B------:R-:W-:Y:S01]  /*7ec0*/  ISETP.GT.U32.AND P3, PT, R0.reuse, R214, PT ;  /* 0x000000d60000720c */ /* 0x040fe20003f64070 */
[----:B------:R-:W-:Y:S01]  /*7ed0*/  IMAD R212, R0, R10, R15 ;  /* 0x0000000a00d47224 */ /* 0x000fe200078e020f */
[----:B------:R-:W-:Y:S01]  /*7ee0*/  IABS R15, R20 ;  /* 0x00000014000f7213 */ /* 0x000fe20000000000 */
[----:B------:R-:W-:Y:S01]  /*7ef0*/  @!P2 IMAD.IADD R206, R206, 0x1, -R0 ;  /* 0x00000001cecea824 */ /* 0x000fe200078e0a00 */
[----:B------:R-:W-:Y:S01]  /*7f00*/  ISETP.GT.U32.AND P2, PT, R0, R208, PT ;  /* 0x000000d00000720c */ /* 0x000fe20003f44070 */
[----:B------:R-:W-:-:S04]  /*7f10*/  IMAD.HI.U32 R11, R8, R17, RZ ;  /* 0x00000011080b7227 */ /* 0x000fc800078e00ff */
[--C-:B------:R-:W-:Y:S01]  /*7f20*/  @!P0 IMAD.IADD R216, R216, 0x1, -R0.reuse ;  /* 0x00000001d8d88824 */ /* 0x100fe200078e0a00 */
[----:B------:R-:W-:Y:S01]  /*7f30*/  ISETP.GT.U32.AND P0, PT, R0, R212, PT ;  /* 0x000000d40000720c */ /* 0x000fe20003f04070 */
[----:B------:R-:W-:Y:S02]  /*7f40*/  IMAD.MOV R11, RZ, RZ, -R11 ;  /* 0x000000ffff0b7224 */ /* 0x000fe400078e0a0b */
[--C-:B------:R-:W-:Y:S02]  /*7f50*/  @!P3 IMAD.IADD R214, R214, 0x1, -R0.reuse ;  /* 0x00000001d6d6b824 */ /* 0x100fe400078e0a00 */
[----:B------:R-:W-:Y:S01]  /*7f60*/  IMAD R210, R0, R11, R17 ;  /* 0x0000000b00d27224 */ /* 0x000fe200078e0211 */
[----:B------:R-:W-:Y:S01]  /*7f70*/  LOP3.LUT R17, R6, 0xa8, RZ, 0xfc, !PT ;  /* 0x000000a806117812 */ /* 0x000fe200078efcff */
[----:B------:R-:W-:Y:S01]  /*7f80*/  @!P2 IMAD.IADD R208, R208, 0x1, -R0 ;  /* 0x00000001d0d0a824 */ /* 0x000fe200078e0a00 */
[----:B------:R-:W-:Y:S01]  /*7f90*/  ISETP.GT.U32.AND P2, PT, R0, R214, PT ;  /* 0x000000d60000720c */ /* 0x000fe20003f44070 */
[----:B------:R-:W-:Y:S01]  /*7fa0*/  IMAD.HI.U32 R10, R8, R27, RZ ;  /* 0x0000001b080a7227 */ /* 0x000fe200078e00ff */
[----:B------:R-:W-:-:S02]  /*7fb0*/  ISETP.GT.U32.AND P3, PT, R0, R210, PT ;  /* 0x000000d20000720c */ /* 0x000fc40003f64070 */
[----:B------:R-:W-:Y:S01]  /*7fc0*/  IABS R11, R17 ;  /* 0x00000011000b7213 */ /* 0x000fe20000000000 */
[----:B------:R-:W-:Y:S01]  /*7fd0*/  @!P0 IMAD.IADD R212, R212, 0x1, -R0 ;  /* 0x00000001d4d48824 */ /* 0x000fe200078e0a00 */
[----:B------:R-:W-:Y:S01]  /*7fe0*/  ISETP.GT.U32.AND P0, PT, R0, R208, PT ;  /* 0x000000d00000720c */ /* 0x000fe20003f04070 */
[----:B------:R-:W-:-:S04]  /*7ff0*/  IMAD.HI.U32 R9, R8, R19, RZ ;  /* 0x0000001308097227 */ /* 0x000fc800078e00ff */
[----:B------:R-:W-:Y:S02]  /*8000*/  IMAD.MOV R10, RZ, RZ, -R10 ;  /* 0x000000ffff0a7224 */ /* 0x000fe400078e0a0a */
[----:B------:R-:W-:Y:S02]  /*8010*/  IMAD.MOV R9, RZ, RZ, -R9 ;  /* 0x000000ffff097224 */ /* 0x000fe400078e0a09 */
[----:B------:R-:W-:Y:S01]  /*8020*/  IMAD R220, R0, R10, R27 ;  /* 0x0000000a00dc7224 */ /* 0x000fe200078e021b */
[----:B------:R-:W-:Y:S01]  /*8030*/  LOP3.LUT R27, R6, 0x40, RZ, 0xfc, !PT ;  /* 0x00000040061b7812 */ /* 0x000fe200078efcff */
[----:B------:R-:W-:Y:S01]  /*8040*/  @!P3 IMAD.IADD R210, R210, 0x1, -R0 ;  /* 0x00000001d2d2b824 */ /* 0x000fe200078e0a00 */
[C---:B------:R-:W-:Y:S01]  /*8050*/  ISETP.GT.U32.AND P3, PT, R0.reuse, R212, PT ;  /* 0x000000d40000720c */ /* 0x040fe20003f64070 */
[----:B------:R-:W-:Y:S01]  /*8060*/  IMAD R218, R0, R9, R19 ;  /* 0x0000000900da7224 */ /* 0x000fe200078e0213 */
[----:B------:R-:W-:Y:S01]  /*8070*/  LOP3.LUT R19, R6, 0xa4, RZ, 0xfc, !PT ;  /* 0x000000a406137812 */ /* 0x000fe200078efcff */
[----:B------:R-:W-:Y:S01]  /*8080*/  @!P4 IMAD.MOV R206, RZ, RZ, -R206 ;  /* 0x000000ffffcec224 */ /* 0x000fe200078e0ace */
[----:B------:R-:W-:Y:S01]  /*8090*/  ISETP.GT.U32.AND P4, PT, R0, R210, PT ;  /* 0x000000d20000720c */ /* 0x000fe20003f84070 */
[----:B------:R-:W-:Y:S01]  /*80a0*/  @!P0 IMAD.IADD R208, R208, 0x1, -R0 ;  /* 0x00000001d0d08824 */ /* 0x000fe200078e0a00 */
[----:B------:R-:W-:Y:S01]  /*80b0*/  ISETP.GT.U32.AND P0, PT, R0, R220, PT ;  /* 0x000000dc0000720c */ /* 0x000fe20003f04070 */
[----:B------:R-:W-:Y:S01]  /*80c0*/  IMAD.HI.U32 R9, R8, R11, RZ ;  /* 0x0000000b08097227 */ /* 0x000fe200078e00ff */
[----:B------:R-:W-:-:S03]  /*80d0*/  IABS R13, R19 ;  /* 0x00000013000d7213 */ /* 0x000fc60000000000 */
[----:B------:R-:W-:Y:S01]  /*80e0*/  @!P2 IMAD.IADD R214, R214, 0x1, -R0 ;  /* 0x00000001d6d6a824 */ /* 0x000fe200078e0a00 */
[----:B------:R-:W-:Y:S01]  /*80f0*/  ISETP.GT.U32.AND P2, PT, R0, R218, PT ;  /* 0x000000da0000720c */ /* 0x000fe20003f44070 */
[----:B------:R-:W-:Y:S02]  /*8100*/  IMAD.MOV R9, RZ, RZ, -R9 ;  /* 0x000000ffff097224 */ /* 0x000fe400078e0a09 */
[----:B------:R-:W-:-:S04]  /*8110*/  IMAD.HI.U32 R10, R8, R15, RZ ;  /* 0x0000000f080a7227 */ /* 0x000fc800078e00ff */
[----:B------:R-:W-:Y:S02]  /*8120*/  IMAD R222, R0, R9, R11 ;  /* 0x0000000900de7224 */ /* 0x000fe400078e020b */
[--C-:B------:R-:W-:Y:S02]  /*8130*/  @!P4 IMAD.IADD R210, R210, 0x1, -R0.reuse ;  /* 0x00000001d2d2c824 */ /* 0x100fe400078e0a00 */
[--C-:B------:R-:W-:Y:S01]  /*8140*/  @!P0 IMAD.IADD R220, R220, 0x1, -R0.reuse ;  /* 0x00000001dcdc8824 */ /* 0x100fe200078e0a00 */
[----:B------:R-:W-:Y:S01]  /*8150*/  ISETP.GT.U32.AND P4, PT, R0, R222, PT ;  /* 0x000000de0000720c */ /* 0x000fe20003f84070 */
[----:B------:R-:W-:Y:S01]  /*8160*/  @!P2 IMAD.IADD R218, R218, 0x1, -R0 ;  /* 0x00000001dadaa824 */ /* 0x000fe200078e0a00 */
[----:B------:R-:W-:Y:S01]  /*8170*/  ISETP.GE.AND P0, PT, R14, RZ, PT ;  /* 0x000000ff0e00720c */ /* 0x000fe20003f06270 */
[----:B------:R-:W-:Y:S01]  /*8180*/  IMAD.MOV R10, RZ, RZ, -R10 ;  /* 0x000000ffff0a7224 */ /* 0x000fe200078e0a0a */
[----:B------:R-:W-:Y:S01]  /*8190*/  ISETP.GE.AND P2, PT, R12, RZ, PT ;  /* 0x000000ff0c00720c */ /* 0x000fe20003f46270 */
[----:B------:R-:W-:Y:S01]  /*81a0*/  @!P3 IMAD.IADD R212, R212, 0x1, -R0 ;  /* 0x00000001d4d4b824 */ /* 0x000fe200078e0a00 */
[----:B------:R-:W-:Y:S01]  /*81b0*/  ISETP.GE.AND P3, PT, R16, RZ, PT ;  /* 0x000000ff1000720c */ /* 0x000fe20003f66270 */
[----:B------:R-:W-:Y:S01]  /*81c0*/  IMAD R226, R0, R10, R15 ;  /* 0x0000000a00e27224 */ /* 0x000fe200078e020f */
[C---:B------:R-:W-:Y:S01]  /*81d0*/  LOP3.LUT R10, R6.reuse, 0x94, RZ, 0xfc, !PT ;  /* 0x00000094060a7812 */ /* 0x040fe200078efcff */
[----:B------:R-:W-:Y:S01]  /*81e0*/  VIADD R12, R7, 0x9c ;  /* 0x0000009c070c7836 */ /* 0x000fe20000000000 */
[----:B------:R-:W-:Y:S01]  /*81f0*/  LOP3.LUT R14, R6, 0x88, RZ, 0xfc, !PT ;  /* 0x00000088060e7812 */ /* 0x000fe200078efcff */
[----:B------:R-:W-:Y:S01]  /*8200*/  IMAD.HI.U32 R9, R8, R13, RZ ;  /* 0x0000000d08097227 */ /* 0x000fe200078e00ff */
[----:B------:R-:W-:-:S02]  /*8210*/  IABS R15, R10 ;  /* 0x0000000a000f7213 */ /* 0x000fc40000000000 */
[----:B------:R-:W-:Y:S01]  /*8220*/  IABS R11, R12 ;  /* 0x0000000c000b7213 */ /* 0x000fe20000000000 */
[----:B------:R-:W-:Y:S01]  /*8230*/  @!P4 IMAD.IADD R222, R222, 0x1, -R0 ;  /* 0x00000001dedec824 */ /* 0x000fe200078e0a00 */
[C---:B------:R-:W-:Y:S01]  /*8240*/  ISETP.GT.U32.AND P4, PT, R0.reuse, R218, PT ;  /* 0x000000da0000720c */ /* 0x040fe20003f84070 */
[----:B------:R-:W-:Y:S01]  /*8250*/  @!P0 IMAD.MOV R210, RZ, RZ, -R210 ;  /* 0x000000ffffd28224 */ /* 0x000fe200078e0ad2 */
[----:B------:R-:W-:Y:S01]  /*8260*/  ISETP.GT.U32.AND P0, PT, R0, R226, PT ;  /* 0x000000e20000720c */ /* 0x000fe20003f04070 */
[----:B------:R-:W-:Y:S01]  /*8270*/  @!P2 IMAD.MOV R212, RZ, RZ, -R212 ;  /* 0x000000ffffd4a224 */ /* 0x000fe200078e0ad4 */
[----:B------:R-:W-:Y:S01]  /*8280*/  ISETP.GE.AND P2, PT, R18, RZ, PT ;  /* 0x000000ff1200720c */ /* 0x000fe20003f46270 */
[----:B------:R-:W-:Y:S01]  /*8290*/  IMAD.MOV R9, RZ, RZ, -R9 ;  /* 0x000000ffff097224 */ /* 0x000fe200078e0a09 */
[----:B------:R-:W-:Y:S01]  /*82a0*/  LOP3.LUT R16, R6, 0x80, RZ, 0xfc, !PT ;  /* 0x0000008006107812 */ /* 0x000fe200078efcff */
[----:B------:R-:W-:Y:S01]  /*82b0*/  @!P3 IMAD.MOV R214, RZ, RZ, -R214 ;  /* 0x000000ffffd6b224 */ /* 0x000fe200078e0ad6 */
[C---:B------:R-:W-:Y:S01]  /*82c0*/  ISETP.GT.U32.AND P3, PT, R0.reuse, R220, PT ;  /* 0x000000dc0000720c */ /* 0x040fe20003f64070 */
[----:B------:R-:W-:Y:S01]  /*82d0*/  IMAD R224, R0, R9, R13 ;  /* 0x0000000900e07224 */ /* 0x000fe200078e020d */
[----:B------:R-:W-:Y:S01]  /*82e0*/  LOP3.LUT R18, R6, 0x74, RZ, 0xfc, !PT ;  /* 0x0000007406127812 */ /* 0x000fe200078efcff */
[----:B------:R-:W-:-:S04]  /*82f0*/  IMAD.HI.U32 R9, R8, R11, RZ ;  /* 0x0000000b08097227 */ /* 0x000fc800078e00ff */
[--C-:B------:R-:W-:Y:S01]  /*8300*/  @!P4 IMAD.IADD R218, R218, 0x1, -R0.reuse ;  /* 0x00000001dadac824 */ /* 0x100fe200078e0a00 */
[----:B------:R-:W-:Y:S01]  /*8310*/  ISETP.GE.AND P4, PT, R12, RZ, PT ;  /* 0x000000ff0c00720c */ /* 0x000fe20003f86270 */
[----:B------:R-:W-:Y:S01]  /*8320*/  @!P0 IMAD.IADD R226, R226, 0x1, -R0 ;  /* 0x00000001e2e28824 */ /* 0x000fe200078e0a00 */
[----:B------:R-:W-:Y:S01]  /*8330*/  LOP3.LUT R12, R6, 0x90, RZ, 0xfc, !PT ;  /* 0x00000090060c7812 */ /* 0x000fe200078efcff */
[----:B------:R-:W-:Y:S02]  /*8340*/  @!P2 IMAD.MOV R218, RZ, RZ, -R218 ;  /* 0x000000ffffdaa224 */ /* 0x000fe400078e0ada */
[----:B------:R-:W-:Y:S01]  /*8350*/  @!P1 IMAD.MOV R208, RZ, RZ, -R208 ;  /* 0x000000ffffd09224 */ /* 0x000fe200078e0ad0 */
[C---:B------:R-:W-:Y:S01]  /*8360*/  ISETP.GT.U32.AND P2, PT, R0.reuse, R226, PT ;  /* 0x000000e20000720c */ /* 0x040fe20003f44070 */
[----:B------:R-:W-:Y:S01]  /*8370*/  IMAD.MOV R9, RZ, RZ, -R9 ;  /* 0x000000ffff097224 */ /* 0x000fe200078e0a09 */
[C---:B------:R-:W-:Y:S01]  /*8380*/  ISETP.GT.U32.AND P1, PT, R0.reuse, R224, PT ;  /* 0x000000e00000720c */ /* 0x040fe20003f24070 */
[----:B------:R-:W-:Y:S01]  /*8390*/  @!P6 IMAD.MOV R216, RZ, RZ, -R216 ;  /* 0x000000ffffd8e224 */ /* 0x000fe200078e0ad8 */
[C---:B------:R-:W-:Y:S01]  /*83a0*/  ISETP.GT.U32.AND P6, PT, R0.reuse, R222, PT ;  /* 0x000000de0000720c */ /* 0x040fe20003fc4070 */
[----:B------:R-:W-:Y:S01]  /*83b0*/  IMAD R228, R0, R9, R11 ;  /* 0x0000000900e47224 */ /* 0x000fe200078e020b */
[----:B------:R-:W-:Y:S01]  /*83c0*/  LOP3.LUT R9, R6, 0x98, RZ, 0xfc, !PT ;  /* 0x0000009806097812 */ /* 0x000fe200078efcff */
[----:B------:R-:W-:Y:S01]  /*83d0*/  @!P3 IMAD.IADD R220, R220, 0x1, -R0 ;  /* 0x00000001dcdcb824 */ /* 0x000fe200078e0a00 */
[----:B------:R-:W-:Y:S01]  /*83e0*/  ISETP.GE.AND P3, PT, R17, RZ, PT ;  /* 0x000000ff1100720c */ /* 0x000fe20003f66270 */
[----:B------:R-:W-:Y:S01]  /*83f0*/  VIADD R11, R7, 0x8c ;  /* 0x0000008c070b7836 */ /* 0x000fe20000000000 */
[----:B------:R-:W-:Y:S01]  /*8400*/  IABS R13, R9 ;  /* 0x00000009000d7213 */ /* 0x000fe20000000000 */
[----:B------:R-:W-:Y:S01]  /*8410*/  @!P5 IMAD.MOV R220, RZ, RZ, -R220 ;  /* 0x000000ffffdcd224 */ /* 0x000fe200078e0adc */
[----:B------:R-:W-:Y:S01]  /*8420*/  ISETP.GE.AND P5, PT, R9, RZ, PT ;  /* 0x000000ff0900720c */ /* 0x000fe20003fa6270 */
[--C-:B------:R-:W-:Y:S01]  /*8430*/  @!P2 IMAD.IADD R226, R226, 0x1, -R0.reuse ;  /* 0x00000001e2e2a824 */ /* 0x100fe200078e0a00 */
[----:B------:R-:W-:Y:S01]  /*8440*/  ISETP.GT.U32.AND P2, PT, R0, R228, PT ;  /* 0x000000e40000720c */ /* 0x000fe20003f44070 */
[----:B------:R-:W-:Y:S01]  /*8450*/  @!P1 IMAD.IADD R224, R224, 0x1, -R0 ;  /* 0x00000001e0e09824 */ /* 0x000fe200078e0a00 */
[----:B------:R-:W-:Y:S01]  /*8460*/  IABS R17, R12 ;  /* 0x0000000c00117213 */ /* 0x000fe20000000000 */
[----:B------:R-:W-:Y:S01]  /*8470*/  IMAD.HI.U32 R9, R8, R13, RZ ;  /* 0x0000000d08097227 */ /* 0x000fe200078e00ff */
[----:B------:R-:W-:-:S02]  /*8480*/  ISETP.GE.AND P1, PT, R20, RZ, PT ;  /* 0x000000ff1400720c */ /* 0x000fc40003f26270 */
[----:B------:R-:W-:Y:S01]  /*8490*/  ISETP.GT.U32.AND P0, PT, R0, R224, PT ;  /* 0x000000e00000720c */ /* 0x000fe20003f04070 */
[----:B------:R-:W-:Y:S01]  /*84a0*/  @!P6 IMAD.IADD R222, R222, 0x1, -R0 ;  /* 0x00000001dedee824 */ /* 0x000fe200078e0a00 */
[----:B------:R-:W-:Y:S01]  /*84b0*/  ISETP.GE.AND P6, PT, R19, RZ, PT ;  /* 0x000000ff1300720c */ /* 0x000fe20003fc6270 */
[----:B------:R-:W-:Y:S01]  /*84c0*/  IMAD.MOV R9, RZ, RZ, -R9 ;  /* 0x000000ffff097224 */ /* 0x000fe200078e0a09 */
[----:B------:R-:W-:Y:S01]  /*84d0*/  IABS R19, R14 ;  /* 0x0000000e00137213 */ /* 0x000fe20000000000 */
[----:B------:R-:W-:Y:S01]  /*84e0*/  @!P3 IMAD.MOV R222, RZ, RZ, -R222 ;  /* 0x000000ffffdeb224 */ /* 0x000fe200078e0ade */
[----:B------:R-:W-:Y:S01]  /*84f0*/  ISETP.GE.AND P3, PT, R11, RZ, PT ;  /* 0x000000ff0b00720c */ /* 0x000fe20003f66270 */
[----:B------:R-:W-:Y:S01]  /*8500*/  @!P2 IMAD.IADD R228, R228, 0x1, -R0 ;  /* 0x00000001e4e4a824 */ /* 0x000fe200078e0a00 */
[----:B------:R-:W-:Y:S01]  /*8510*/  IABS R11, R11 ;  /* 0x0000000b000b7213 */ /* 0x000fe20000000000 */
[----:B------:R-:W-:Y:S02]  /*8520*/  IMAD R230, R0, R9, R13 ;  /* 0x0000000900e67224 */ /* 0x000fe400078e020d */
[----:B------:R-:W-:Y:S01]  /*8530*/  IMAD.HI.U32 R9, R8, R15, RZ ;  /* 0x0000000f08097227 */ /* 0x000fe200078e00ff */
[----:B------:R-:W-:-:S03]  /*8540*/  ISETP.GT.U32.AND P2, PT, R0, R228, PT ;  /* 0x000000e40000720c */ /* 0x000fc60003f44070 */
[----:B------:R-:W-:Y:S01]  /*8550*/  @!P0 IMAD.IADD R224, R224, 0x1, -R0 ;  /* 0x00000001e0e08824 */ /* 0x000fe200078e0a00 */
[----:B------:R-:W-:Y:S01]  /*8560*/  ISETP.GE.AND P0, PT, R10, RZ, PT ;  /* 0x000000ff0a00720c */ /* 0x000fe20003f06270 */
[----:B------:R-:W-:Y:S02]  /*8570*/  IMAD.MOV R232, RZ, RZ, -R9 ;  /* 0x000000ffffe87224 */ /* 0x000fe400078e0a09 */
[----:B------:R-:W-:Y:S01]  /*8580*/  @!P6 IMAD.MOV R224, RZ, RZ, -R224 ;  /* 0x000000ffffe0e224 */ /* 0x000fe200078e0ae0 */
[C---:B------:R-:W-:Y:S01]  /*8590*/  ISETP.GT.U32.AND P6, PT, R0.reuse, R230, PT ;  /* 0x000000e60000720c */ /* 0x040fe20003fc4070 */
[----:B------:R-:W-:Y:S02]  /*85a0*/  IMAD R232, R0, R232, R15 ;  /* 0x000000e800e87224 */ /* 0x000fe400078e020f */
[----:B------:R-:W-:Y:S02]  /*85b0*/  IMAD.MOV.U32 R13, RZ, RZ, R11 ;  /* 0x000000ffff0d7224 */ /* 0x000fe400078e000b */
[----:B------:R-:W-:Y:S01]  /*85c0*/  @!P2 IMAD.IADD R228, R228, 0x1, -R0 ;  /* 0x00000001e4e4a824 */ /* 0x000fe200078e0a00 */
[----:B------:R-:W-:Y:S01]  /*85d0*/  ISETP.GT.U32.AND P2, PT, R0, R232, PT ;  /* 0x000000e80000720c */ /* 0x000fe20003f44070 */
[----:B------:R-:W-:-:S04]  /*85e0*/  IMAD.HI.U32 R10, R8, R17, RZ ;  /* 0x00000011080a7227 */ /* 0x000fc800078e00ff */
[----:B------:R-:W-:-:S04]  /*85f0*/  IMAD.HI.U32 R11, R8, R13, RZ ;  /* 0x0000000d080b7227 */ /* 0x000fc800078e00ff */
[----:B------:R-:W-:Y:S02]  /*8600*/  @!P6 IMAD.IADD R230, R230, 0x1, -R0 ;  /* 0x00000001e6e6e824 */ /* 0x000fe400078e0a00 */
[----:B------:R-:W-:Y:S02]  /*8610*/  IMAD.MOV R10, RZ, RZ, -R10 ;  /* 0x000000ffff0a7224 */ /* 0x000fe400078e0a0a */
[----:B------:R-:W-:Y:S01]  /*8620*/  @!P2 IMAD.IADD R232, R232, 0x1, -R0 ;  /* 0x00000001e8e8a824 */ /* 0x000fe200078e0a00 */
[----:B------:R-:W-:Y:S01]  /*8630*/  ISETP.GT.U32.AND P6, PT, R0, R230, PT ;  /* 0x000000e60000720c */ /* 0x000fe20003fc4070 */
[----:B------:R-:W-:-:S03]  /*8640*/  IMAD.HI.U32 R9, R8, R19, RZ ;  /* 0x0000001308097227 */ /* 0x000fc600078e00ff */
[C---:B------:R-:W-:Y:S01]  /*8650*/  ISETP.GT.U32.AND P2, PT, R0.reuse, R232, PT ;  /* 0x000000e80000720c */ /* 0x040fe20003f44070 */
[----:B------:R-:W-:Y:S02]  /*8660*/  IMAD.MOV R11, RZ, RZ, -R11 ;  /* 0x000000ffff0b7224 */ /* 0x000fe400078e0a0b */
[----:B------:R-:W-:Y:S01]  /*8670*/  IMAD R234, R0, R10, R17 ;  /* 0x0000000a00ea7224 */ /* 0x000fe200078e0211 */
[----:B------:R-:W-:Y:S01]  /*8680*/  LOP3.LUT R17, R6, 0x78, RZ, 0xfc, !PT ;  /* 0x0000007806117812 */ /* 0x000fe200078efcff */
[----:B------:R-:W-:Y:S02]  /*8690*/  IMAD.MOV R9, RZ, RZ, -R9 ;  /* 0x000000ffff097224 */ /* 0x000fe400078e0a09 */
[----:B------:R-:W-:Y:S01]  /*86a0*/  @!P1 IMAD.MOV R226, RZ, RZ, -R226 ;  /* 0x000000ffffe29224 */ /* 0x000fe200078e0ae2 */
[----:B------:R-:W-:Y:S01]  /*86b0*/  ISETP.GE.AND P1, PT, R12, RZ, PT ;  /* 0x000000ff0c00720c */ /* 0x000fe20003f26270 */
[----:B------:R-:W-:Y:S01]  /*86c0*/  IMAD R236, R0, R11, R13 ;  /* 0x0000000b00ec7224 */ /* 0x000fe200078e020d */
[----:B------:R-:W-:Y:S01]  /*86d0*/  LOP3.LUT R12, R6, 0x84, RZ, 0xfc, !PT ;  /* 0x00000084060c7812 */ /* 0x000fe200078efcff */
[----:B------:R-:W-:Y:S01]  /*86e0*/  IMAD R238, R0, R9, R19 ;  /* 0x0000000900ee7224 */ /* 0x000fe200078e0213 */
[----:B------:R-:W-:Y:S01]  /*86f0*/  IABS R13, R16 ;  /* 0x00000010000d7213 */ /* 0x000fe20000000000 */
[----:B------:R-:W-:Y:S01]  /*8700*/  @!P6 IMAD.IADD R230, R230, 0x1, -R0 ;  /* 0x00000001e6e6e824 */ /* 0x000fe200078e0a00 */
[C---:B------:R-:W-:Y:S01]  /*8710*/  ISETP.GT.U32.AND P6, PT, R0.reuse, R234, PT ;  /* 0x000000ea0000720c */ /* 0x040fe20003fc4070 */
[----:B------:R-:W-:Y:S01]  /*8720*/  VIADD R9, R7, 0x7c ;  /* 0x0000007c07097836 */ /* 0x000fe20000000000 */
[----:B------:R-:W-:Y:S01]  /*8730*/  IABS R11, R12 ;  /* 0x0000000c000b7213 */ /* 0x000fe20000000000 */
[----:B------:R-:W-:Y:S01]  /*8740*/  @!P5 IMAD.MOV R230, RZ, RZ, -R230 ;  /* 0x000000ffffe6d224 */ /* 0x000fe200078e0ae6 */
[----:B------:R-:W-:Y:S01]  /*8750*/  ISETP.GT.U32.AND P5, PT, R0, R236, PT ;  /* 0x000000ec0000720c */ /* 0x000fe20003fa4070 */
[----:B------:R-:W-:Y:S01]  /*8760*/  @!P2 IMAD.IADD R232, R232, 0x1, -R0 ;  /* 0x00000001e8e8a824 */ /* 0x000fe200078e0a00 */
[----:B------:R-:W-:Y:S01]  /*8770*/  ISETP.GT.U32.AND P2, PT, R0, R238, PT ;  /* 0x000000ee0000720c */ /* 0x000fe20003f44070 */
[----:B------:R-:W-:Y:S01]  /*8780*/  @!P4 IMAD.MOV R228, RZ, RZ, -R228 ;  /* 0x000000ffffe4c224 */ /* 0x000fe200078e0ae4 */
[----:B------:R-:W-:Y:S01]  /*8790*/  ISETP.GE.AND P4, PT, R9, RZ, PT ;  /* 0x000000ff0900720c */ /* 0x000fe20003f86270 */
[----:B------:R-:W-:Y:S01]  /*87a0*/  IMAD.HI.U32 R10, R8, R13, RZ ;  /* 0x0000000d080a7227 */ /* 0x000fe200078e00ff */
[----:B------:R-:W-:-:S02]  /*87b0*/  IABS R15, R9 ;  /* 0x00000009000f7213 */ /* 0x000fc40000000000 */
[----:B------:R-:W-:Y:S01]  /*87c0*/  LOP3.LUT R19, R6, 0x70, RZ, 0xfc, !PT ;  /* 0x0000007006137812 */ /* 0x000fe200078efcff */
[----:B------:R-:W-:-:S04]  /*87d0*/  IMAD.HI.U32 R9, R8, R11, RZ ;  /* 0x0000000b08097227 */ /* 0x000fc800078e00ff */
[----:B------:R-:W-:Y:S02]  /*87e0*/  IMAD.MOV R240, RZ, RZ, -R9 ;  /* 0x000000fffff07224 */ /* 0x000fe400078e0a09 */
[----:B------:R-:W-:Y:S02]  /*87f0*/  @!P6 IMAD.IADD R234, R234, 0x1, -R0 ;  /* 0x00000001eaeae824 */ /* 0x000fe400078e0a00 */
[----:B------:R-:W-:-:S04]  /*8800*/  IMAD.HI.U32 R9, R8, R15, RZ ;  /* 0x0000000f08097227 */ /* 0x000fc800078e00ff */
[----:B------:R-:W-:Y:S01]  /*8810*/  IMAD R240, R0, R240, R11 ;  /* 0x000000f000f07224 */ /* 0x000fe200078e020b */
[----:B------:R-:W-:Y:S01]  /*8820*/  IABS R11, R17 ;  /* 0x00000011000b7213 */ /* 0x000fe20000000000 */
[--C-:B------:R-:W-:Y:S01]  /*8830*/  @!P5 IMAD.IADD R236, R236, 0x1, -R0.reuse ;  /* 0x00000001ececd824 */ /* 0x100fe200078e0a00 */
[----:B------:R-:W-:Y:S01]  /*8840*/  ISETP.GT.U32.AND P5, PT, R0, R234, PT ;  /* 0x000000ea0000720c */ /* 0x000fe20003fa4070 */
[----:B------:R-:W-:Y:S01]  /*8850*/  @!P2 IMAD.IADD R238, R238, 0x1, -R0 ;  /* 0x00000001eeeea824 */ /* 0x000fe200078e0a00 */
[C---:B------:R-:W-:Y:S01]  /*8860*/  ISETP.GT.U32.AND P6, PT, R0.reuse, R240, PT ;  /* 0x000000f00000720c */ /* 0x040fe20003fc4070 */
[----:B------:R-:W-:Y:S01]  /*8870*/  IMAD.MOV R9, RZ, RZ, -R9 ;  /* 0x000000ffff097224 */ /* 0x000fe200078e0a09 */
[C---:B------:R-:W-:Y:S01]  /*8880*/  ISETP.GT.U32.AND P2, PT, R0.reuse, R236, PT ;  /* 0x000000ec0000720c */ /* 0x040fe20003f44070 */
[----:B------:R-:W-:Y:S01]  /*8890*/  @!P0 IMAD.MOV R232, RZ, RZ, -R232 ;  /* 0x000000ffffe88224 */ /* 0x000fe200078e0ae8 */
[C---:B------:R-:W-:Y:S01]  /*88a0*/  ISETP.GT.U32.AND P0, PT, R0.reuse, R238, PT ;  /* 0x000000ee0000720c */ /* 0x040fe20003f04070 */
[----:B------:R-:W-:Y:S01]  /*88b0*/  IMAD R244, R0, R9, R15 ;  /* 0x0000000900f47224 */ /* 0x000fe200078e020f */
[----:B------:R-:W-:Y:S01]  /*88c0*/  IABS R15, R19 ;  /* 0x00000013000f7213 */ /* 0x000fe20000000000 */
[----:B------:R-:W-:-:S02]  /*88d0*/  IMAD.MOV R10, RZ, RZ, -R10 ;  /* 0x000000ffff0a7224 */ /* 0x000fc400078e0a0a */
[----:B------:R-:W-:-:S04]  /*88e0*/  IMAD.HI.U32 R9, R8, R11, RZ ;  /* 0x0000000b08097227 */ /* 0x000fc800078e00ff */
[----:B------:R-:W-:Y:S01]  /*88f0*/  IMAD R242, R0, R10, R13 ;  /* 0x0000000a00f27224 */ /* 0x000fe200078e020d */
[----:B------:R-:W-:Y:S01]  /*8900*/  IABS R13, R18 ;  /* 0x00000012000d7213 */ /* 0x000fe20000000000 */
[----:B------:R-:W-:Y:S02]  /*8910*/  IMAD.MOV R246, RZ, RZ, -R9 ;  /* 0x000000fffff67224 */ /* 0x000fe400078e0a09 */
[--C-:B------:R-:W-:Y:S01]  /*8920*/  @!P5 IMAD.IADD R234, R234, 0x1, -R0.reuse ;  /* 0x00000001eaead824 */ /* 0x100fe200078e0a00 */
[C---:B------:R-:W-:Y:S01]  /*8930*/  ISETP.GT.U32.AND P5, PT, R0.reuse, R242, PT ;  /* 0x000000f20000720c */ /* 0x040fe20003fa4070 */
[----:B------:R-:W-:Y:S02]  /*8940*/  IMAD R246, R0, R246, R11 ;  /* 0x000000f600f67224 */ /* 0x000fe400078e020b */
[--C-:B------:R-:W-:Y:S02]  /*8950*/  @!P0 IMAD.IADD R238, R238, 0x1, -R0.reuse ;  /* 0x00000001eeee8824 */ /* 0x100fe400078e0a00 */
[----:B------:R-:W-:Y:S01]  /*8960*/  @!P6 IMAD.IADD R240, R240, 0x1, -R0 ;  /* 0x00000001f0f0e824 */ /* 0x000fe200078e0a00 */
[----:B------:R-:W-:Y:S01]  /*8970*/  ISETP.GT.U32.AND P0, PT, R0, R246, PT ;  /* 0x000000f60000720c */ /* 0x000fe20003f04070 */
[----:B------:R-:W-:-:S03]  /*8980*/  IMAD.HI.U32 R10, R8, R15, RZ ;  /* 0x0000000f080a7227 */ /* 0x000fc600078e00ff */
[----:B------:R-:W-:Y:S01]  /*8990*/  ISETP.GT.U32.AND P6, PT, R0, R240, PT ;  /* 0x000000f00000720c */ /* 0x000fe20003fc4070 */
[--C-:B------:R-:W-:Y:S01]  /*89a0*/  @!P2 IMAD.IADD R236, R236, 0x1, -R0.reuse ;  /* 0x00000001ececa824 */ /* 0x100fe200078e0a00 */
[----:B------:R-:W-:Y:S01]  /*89b0*/  ISETP.GT.U32.AND P2, PT, R0, R244, PT ;  /* 0x000000f40000720c */ /* 0x000fe20003f44070 */
[----:B------:R-:W-:Y:S01]  /*89c0*/  @!P5 IMAD.IADD R242, R242, 0x1, -R0 ;  /* 0x00000001f2f2d824 */ /* 0x000fe200078e0a00 */
[----:B------:R-:W-:Y:S01]  /*89d0*/  ISETP.GE.AND P5, PT, R12, RZ, PT ;  /* 0x000000ff0c00720c */ /* 0x000fe20003fa6270 */
[----:B------:R-:W-:Y:S01]  /*89e0*/  IMAD.HI.U32 R9, R8, R13, RZ ;  /* 0x0000000d08097227 */ /* 0x000fe200078e00ff */
[----:B------:R-:W-:-:S03]  /*89f0*/  LOP3.LUT R12, R6, 0x64, RZ, 0xfc, !PT ;  /* 0x00000064060c7812 */ /* 0x000fc600078efcff */
[----:B------:R-:W-:Y:S01]  /*8a00*/  @!P0 IMAD.IADD R246, R246, 0x1, -R0 ;  /* 0x00000001f6f68824 */ /* 0x000fe200078e0a00 */
[----:B------:R-:W-:Y:S01]  /*8a10*/  ISETP.GT.U32.AND P0, PT, R0, R242, PT ;  /* 0x000000f20000720c */ /* 0x000fe20003f04070 */
[----:B------:R-:W-:Y:S02]  /*8a20*/  IMAD.MOV R10, RZ, RZ, -R10 ;  /* 0x000000ffff0a7224 */ /* 0x000fe400078e0a0a */
[--C-:B------:R-:W-:Y:S01]  /*8a30*/  @!P6 IMAD.IADD R240, R240, 0x1, -R0.reuse ;  /* 0x00000001f0f0e824 */ /* 0x100fe200078e0a00 */
[----:B------:R-:W-:Y:S01]  /*8a40*/  ISETP.GE.AND P6, PT, R14, RZ, PT ;  /* 0x000000ff0e00720c */ /* 0x000fe20003fc6270 */
[----:B------:R-:W-:Y:S01]  /*8a50*/  IMAD.MOV R9, RZ, RZ, -R9 ;  /* 0x000000ffff097224 */ /* 0x000fe200078e0a09 */
[----:B------:R-:W-:Y:S01]  /*8a60*/  LOP3.LUT R14, R6, 0x58, RZ, 0xfc, !PT ;  /* 0x00000058060e7812 */ /* 0x000fe200078efcff */
[----:B------:R-:W-:Y:S01]  /*8a70*/  IMAD R250, R0, R10, R15 ;  /* 0x0000000a00fa7224 */ /* 0x000fe200078e020f */
[----:B------:R-:W-:Y:S01]  /*8a80*/  LOP3.LUT R10, R6, 0x68, RZ, 0xfc, !PT ;  /* 0x00000068060a7812 */ /* 0x000fe200078efcff */
[----:B------:R-:W-:Y:S01]  /*8a90*/  IMAD R248, R0, R9, R13 ;  /* 0x0000000900f87224 */ /* 0x000fe200078e020d */
[----:B------:R-:W-:Y:S01]  /*8aa0*/  IABS R15, R14 ;  /* 0x0000000e000f7213 */ /* 0x000fe20000000000 */
[----:B------:R-:W-:Y:S01]  /*8ab0*/  VIADD R9, R7, 0x6c ;  /* 0x0000006c07097836 */ /* 0x000fe20000000000 */
[----:B------:R-:W-:Y:S01]  /*8ac0*/  IABS R33, R10 ;  /* 0x0000000a00217213 */ /* 0x000fe20000000000 */
[----:B------:R-:W-:Y:S01]  /*8ad0*/  @!P0 IMAD.IADD R242, R242, 0x1, -R0 ;  /* 0x00000001f2f28824 */ /* 0x000fe200078e0a00 */
[----:B------:R-:W-:Y:S01]  /*8ae0*/  ISETP.GT.U32.AND P0, PT, R0, R250, PT ;  /* 0x000000fa0000720c */ /* 0x000fe20003f04070 */
[----:B------:R-:W-:Y:S01]  /*8af0*/  @!P5 IMAD.MOV R240, RZ, RZ, -R240 ;  /* 0x000000fffff0d224 */ /* 0x000fe200078e0af0 */
[----:B------:R-:W-:Y:S01]  /*8b00*/  ISETP.GE.AND P5, PT, R16, RZ, PT ;  /* 0x000000ff1000720c */ /* 0x000fe20003fa6270 */
[----:B------:R-:W-:Y:S01]  /*8b10*/  @!P2 IMAD.IADD R244, R244, 0x1, -R0 ;  /* 0x00000001f4f4a824 */ /* 0x000fe200078e0a00 */
[----:B------:R-:W-:Y:S01]  /*8b20*/  IABS R11, R9 ;  /* 0x00000009000b7213 */ /* 0x000fe20000000000 */
[----:B------:R-:W-:Y:S01]  /*8b30*/  @!P3 IMAD.MOV R236, RZ, RZ, -R236 ;  /* 0x000000ffffecb224 */ /* 0x000fe200078e0aec */
[----:B------:R-:W-:Y:S01]  /*8b40*/  ISETP.GE.AND P2, PT, R9, RZ, PT ;  /* 0x000000ff0900720c */ /* 0x000fe20003f46270 */
[----:B------:R-:W-:Y:S01]  /*8b50*/  @!P6 IMAD.MOV R238, RZ, RZ, -R238 ;  /* 0x000000ffffeee224 */ /* 0x000fe200078e0aee */
[----:B------:R-:W-:Y:S01]  /*8b60*/  ISETP.GT.U32.AND P3, PT, R0, R244, PT ;  /* 0x000000f40000720c */ /* 0x000fe20003f64070 */
[----:B------:R-:W-:Y:S01]  /*8b70*/  IMAD.HI.U32 R9, R8, R11, RZ ;  /* 0x0000000b08097227 */ /* 0x000fe200078e00ff */
[----:B------:R-:W-:-:S02]  /*8b80*/  ISETP.GT.U32.AND P6, PT, R0, R248, PT ;  /* 0x000000f80000720c */ /* 0x000fc40003fc4070 */
[----:B------:R-:W-:Y:S01]  /*8b90*/  LOP3.LUT R16, R6, 0x54, RZ, 0xfc, !PT ;  /* 0x0000005406107812 */ /* 0x000fe200078efcff */
[----:B------:R-:W-:Y:S02]  /*8ba0*/  @!P0 IMAD.IADD R250, R250, 0x1, -R0 ;  /* 0x00000001fafa8824 */ /* 0x000fe400078e0a00 */
[----:B------:R-:W-:Y:S02]  /*8bb0*/  IMAD.MOV R9, RZ, RZ, -R9 ;  /* 0x000000ffff097224 */ /* 0x000fe400078e0a09 */
[----:B------:R-:W-:Y:S01]  /*8bc0*/  @!P1 IMAD.MOV R234, RZ, RZ, -R234 ;  /* 0x000000ffffea9224 */ /* 0x000fe200078e0aea */
[C---:B------:R-:W-:Y:S01]  /*8bd0*/  ISETP.GT.U32.AND P1, PT, R0.reuse, R246, PT ;  /* 0x000000f60000720c */ /* 0x040fe20003f24070 */
[----:B------:R-:W-:Y:S01]  /*8be0*/  @!P5 IMAD.MOV R242, RZ, RZ, -R242 ;  /* 0x000000fffff2d224 */ /* 0x000fe200078e0af2 */
[C---:B------:R-:W-:Y:S01]  /*8bf0*/  ISETP.GT.U32.AND P5, PT, R0.reuse, R250, PT ;  /* 0x000000fa0000720c */ /* 0x040fe20003fa4070 */
[----:B------:R-:W-:Y:S01]  /*8c00*/  IMAD R252, R0, R9, R11 ;  /* 0x0000000900fc7224 */ /* 0x000fe200078e020b */
[----:B------:R-:W-:Y:S01]  /*8c10*/  IABS R11, R12 ;  /* 0x0000000c000b7213 */ /* 0x000fe20000000000 */
[----:B------:R-:W-:-:S04]  /*8c20*/  IMAD.HI.U32 R9, R8, R33, RZ ;  /* 0x0000002108097227 */ /* 0x000fc800078e00ff */
[--C-:B------:R-:W-:Y:S01]  /*8c30*/  @!P3 IMAD.IADD R244, R244, 0x1, -R0.reuse ;  /* 0x00000001f4f4b824 */ /* 0x100fe200078e0a00 */
[----:B------:R-:W-:Y:S01]  /*8c40*/  ISETP.GE.AND P3, PT, R17, RZ, PT ;  /* 0x000000ff1100720c */ /* 0x000fe20003f66270 */
[----:B------:R-:W-:Y:S01]  /*8c50*/  @!P6 IMAD.IADD R248, R248, 0x1, -R0 ;  /* 0x00000001f8f8e824 */ /* 0x000fe200078e0a00 */
[----:B------:R-:W-:Y:S01]  /*8c60*/  ISETP.GE.AND P6, PT, R19, RZ, PT ;  /* 0x000000ff1300720c */ /* 0x000fe20003fc6270 */
[----:B------:R-:W-:Y:S01]  /*8c70*/  IMAD.MOV R9, RZ, RZ, -R9 ;  /* 0x000000ffff097224 */ /* 0x000fe200078e0a09 */
[----:B------:R-:W-:Y:S01]  /*8c80*/  IABS R17, R16 ;  /* 0x0000001000117213 */ /* 0x000fe20000000000 */
[----:B------:R-:W-:Y:S01]  /*8c90*/  @!P4 IMAD.MOV R244, RZ, RZ, -R244 ;  /* 0x000000fffff4c224 */ /* 0x000fe200078e0af4 */
[C---:B------:R-:W-:Y:S01]  /*8ca0*/  ISETP.GT.U32.AND P0, PT, R0.reuse, R248, PT ;  /* 0x000000f80000720c */ /* 0x040fe20003f04070 */
[C---:B------:R-:W-:Y:S01]  /*8cb0*/  IMAD R33, R0.reuse, R9, R33 ;  /* 0x0000000900217224 */ /* 0x040fe200078e0221 */
[----:B------:R-:W-:Y:S01]  /*8cc0*/  ISETP.GT.U32.AND P4, PT, R0, R252, PT ;  /* 0x000000fc0000720c */ /* 0x000fe20003f84070 */
[--C-:B------:R-:W-:Y:S01]  /*8cd0*/  @!P1 IMAD.IADD R246, R246, 0x1, -R0.reuse ;  /* 0x00000001f6f69824 */ /* 0x100fe200078e0a00 */
[----:B------:R-:W-:Y:S01]  /*8ce0*/  ISETP.GE.AND P1, PT, R18, RZ, PT ;  /* 0x000000ff1200720c */ /* 0x000fe20003f26270 */
[----:B------:R-:W-:Y:S01]  /*8cf0*/  @!P5 IMAD.IADD R250, R250, 0x1, -R0 ;  /* 0x00000001fafad824 */ /* 0x000fe200078e0a00 */
[----:B------:R-:W-:Y:S01]  /*8d00*/  ISETP.GT.U32.AND P5, PT, R0, R33, PT ;  /* 0x000000210000720c */ /* 0x000fe20003fa4070 */
[----:B------:R-:W-:Y:S01]  /*8d10*/  @!P3 IMAD.MOV R246, RZ, RZ, -R246 ;  /* 0x000000fffff6b224 */ /* 0x000fe200078e0af6 */
[----:B------:R-:W-:Y:S01]  /*8d20*/  ISETP.GE.AND P3, PT, R10, RZ, PT ;  /* 0x000000ff0a00720c */ /* 0x000fe20003f66270 */
[----:B------:R-:W-:Y:S01]  /*8d30*/  VIADD R10, R7, 0x5c ;  /* 0x0000005c070a7836 */ /* 0x000fe20000000000 */
[----:B------:R-:W-:Y:S01]  /*8d40*/  LOP3.LUT R18, R6, 0x50, RZ, 0xfc, !PT ;  /* 0x0000005006127812 */ /* 0x000fe200078efcff */
[----:B------:R-:W-:Y:S01]  /*8d50*/  IMAD.HI.U32 R9, R8, R11, RZ ;  /* 0x0000000b08097227 */ /* 0x000fe200078e00ff */
[----:B------:R-:W-:-:S02]  /*8d60*/  IABS R19, R49 ;  /* 0x0000003100137213 */ /* 0x000fc40000000000 */
[----:B------:R-:W-:Y:S01]  /*8d70*/  IABS R13, R10 ;  /* 0x0000000a000d7213 */ /* 0x000fe20000000000 */
[--C-:B------:R-:W-:Y:S01]  /*8d80*/  @!P0 IMAD.IADD R248, R248, 0x1, -R0.reuse ;  /* 0x00000001f8f88824 */ /* 0x100fe200078e0a00 */
[----:B------:R-:W-:Y:S01]  /*8d90*/  ISETP.GE.AND P0, PT, R12, RZ, PT ;  /* 0x000000ff0c00720c */ /* 0x000fe20003f06270 */
[----:B------:R-:W-:Y:S01]  /*8da0*/  @!P4 IMAD.IADD R252, R252, 0x1, -R0 ;  /* 0x00000001fcfcc824 */ /* 0x000fe200078e0a00 */
[----:B------:R-:W-:Y:S01]  /*8db0*/  LOP3.LUT R12, R6, 0x60, RZ, 0xfc, !PT ;  /* 0x00000060060c7812 */ /* 0x000fe200078efcff */
[----:B------:R-:W-:Y:S01]  /*8dc0*/  IMAD.MOV R9, RZ, RZ, -R9 ;  /* 0x000000ffff097224 */ /* 0x000fe200078e0a09 */
[----:B------:R-:W-:Y:S01]  /*8dd0*/  ISETP.GE.AND P4, PT, R10, RZ, PT ;  /* 0x000000ff0a00720c */ /* 0x000fe20003f86270 */
[----:B------:R-:W-:Y:S01]  /*8de0*/  @!P1 IMAD.MOV R248, RZ, RZ, -R248 ;  /* 0x000000fffff89224 */ /* 0x000fe200078e0af8 */
[C---:B------:R-:W-:Y:S01]  /*8df0*/  ISETP.GT.U32.AND P1, PT, R0.reuse, R252, PT ;  /* 0x000000fc0000720c */ /* 0x040fe20003f24070 */
[----:B------:R-:W-:Y:S01]  /*8e00*/  @!P5 IMAD.IADD R33, R33, 0x1, -R0 ;  /* 0x000000012121d824 */ /* 0x000fe200078e0a00 */
[----:B------:R-:W-:Y:S01]  /*8e10*/  IABS R31, R12 ;  /* 0x0000000c001f7213 */ /* 0x000fe20000000000 */
[----:B------:R-:W-:-:S02]  /*8e20*/  IMAD R9, R0, R9, R11 ;  /* 0x0000000900097224 */ /* 0x000fc400078e020b */
[----:B------:R-:W-:Y:S01]  /*8e30*/  IMAD.HI.U32 R11, R8, R13, RZ ;  /* 0x0000000d080b7227 */ /* 0x000fe200078e00ff */
[----:B------:R-:W-:-:S03]  /*8e40*/  ISETP.GT.U32.AND P5, PT, R0, R33, PT ;  /* 0x000000210000720c */ /* 0x000fc60003fa4070 */
[----:B------:R-:W-:-:S04]  /*8e50*/  IMAD.HI.U32 R10, R8, R31, RZ ;  /* 0x0000001f080a7227 */ /* 0x000fc800078e00ff */
[----:B------:R-:W-:Y:S01]  /*8e60*/  @!P6 IMAD.MOV R250, RZ, RZ, -R250 ;  /* 0x000000fffffae224 */ /* 0x000fe200078e0afa */
[----:B------:R-:W-:Y:S01]  /*8e70*/  ISETP.GT.U32.AND P6, PT, R0, R9, PT ;  /* 0x000000090000720c */ /* 0x000fe20003fc4070 */
[----:B------:R-:W-:Y:S02]  /*8e80*/  IMAD.MOV R11, RZ, RZ, -R11 ;  /* 0x000000ffff0b7224 */ /* 0x000fe400078e0a0b */
[----:B------:R-:W-:Y:S02]  /*8e90*/  IMAD.MOV R10, RZ, RZ, -R10 ;  /* 0x000000ffff0a7224 */ /* 0x000fe400078e0a0a */
[----:B------:R-:W-:Y:S01]  /*8ea0*/  @!P1 IMAD.IADD R252, R252, 0x1, -R0 ;  /* 0x00000001fcfc9824 */ /* 0x000fe200078e0a00 */
[----:B------:R-:W-:Y:S01]  /*8eb0*/  ISETP.GE.AND P1, PT, R12, RZ, PT ;  /* 0x000000ff0c00720c */ /* 0x000fe20003f26270 */
[C---:B------:R-:W-:Y:S02]  /*8ec0*/  IMAD R11, R0.reuse, R11, R13 ;  /* 0x0000000b000b7224 */ /* 0x040fe400078e020d */
[----:B------:R-:W-:-:S02]  /*8ed0*/  IMAD R31, R0, R10, R31 ;  /* 0x0000000a001f7224 */ /* 0x000fc400078e021f */
[----:B------:R-:W-:Y:S01]  /*8ee0*/  @!P2 IMAD.MOV R252, RZ, RZ, -R252 ;  /* 0x000000fffffca224 */ /* 0x000fe200078e0afc */
[C---:B------:R-:W-:Y:S01]  /*8ef0*/  ISETP.GT.U32.AND P2, PT, R0.reuse, R11, PT ;  /* 0x0000000b0000720c */ /* 0x040fe20003f44070 */
[--C-:B------:R-:W-:Y:S01]  /*8f00*/  @!P5 IMAD.IADD R33, R33, 0x1, -R0.reuse ;  /* 0x000000012121d824 */ /* 0x100fe200078e0a00 */
[----:B------:R-:W-:Y:S01]  /*8f10*/  ISETP.GT.U32.AND P5, PT, R0, R31, PT ;  /* 0x0000001f0000720c */ /* 0x000fe20003fa4070 */
[----:B------:R-:W-:Y:S02]  /*8f20*/  @!P6 IMAD.IADD R9, R9, 0x1, -R0 ;  /* 0x000000010909e824 */ /* 0x000fe400078e0a00 */
[----:B------:R-:W-:-:S03]  /*8f30*/  IMAD.HI.U32 R10, R8, R15, RZ ;  /* 0x0000000f080a7227 */ /* 0x000fc600078e00ff */
[C---:B------:R-:W-:Y:S01]  /*8f40*/  ISETP.GT.U32.AND P6, PT, R0.reuse, R9, PT ;  /* 0x000000090000720c */ /* 0x040fe20003fc4070 */
[----:B------:R-:W-:Y:S02]  /*8f50*/  VIADD R13, R7, 0x4c ;  /* 0x0000004c070d7836 */ /* 0x000fe40000000000 */
[----:B------:R-:W-:Y:S02]  /*8f60*/  IMAD.MOV R10, RZ, RZ, -R10 ;  /* 0x000000ffff0a7224 */ /* 0x000fe400078e0a0a */
[--C-:B------:R-:W-:Y:S02]  /*8f70*/  @!P2 IMAD.IADD R11, R11, 0x1, -R0.reuse ;  /* 0x000000010b0ba824 */ /* 0x100fe400078e0a00 */
[----:B------:R-:W-:Y:S01]  /*8f80*/  @!P5 IMAD.IADD R31, R31, 0x1, -R0 ;  /* 0x000000011f1fd824 */ /* 0x000fe200078e0a00 */
[----:B------:R-:W-:Y:S01]  /*8f90*/  ISETP.GE.AND P5, PT, R13, RZ, PT ;  /* 0x000000ff0d00720c */ /* 0x000fe20003fa6270 */
[----:B------:R-:W-:Y:S01]  /*8fa0*/  IMAD R154, R0, R10, R15 ;  /* 0x0000000a009a7224 */ /* 0x000fe200078e020f */
[----:B------:R-:W-:Y:S01]  /*8fb0*/  IABS R15, R13 ;  /* 0x0000000d000f7213 */ /* 0x000fe20000000000 */
[----:B------:R-:W-:Y:S01]  /*8fc0*/  @!P3 IMAD.MOV R33, RZ, RZ, -R33 ;  /* 0x000000ffff21b224 */ /* 0x000fe200078e0a21 */
[----:B------:R-:W-:Y:S01]  /*8fd0*/  IABS R13, R18 ;  /* 0x00000012000d7213 */ /* 0x000fe20000000000 */
[----:B------:R-:W-:Y:S01]  /*8fe0*/  IMAD.HI.U32 R12, R8, R17, RZ ;  /* 0x00000011080c7227 */ /* 0x000fe200078e00ff */
[----:B------:R-:W-:-:S02]  /*8ff0*/  ISETP.GT.U32.AND P2, PT, R0, R11, PT ;  /* 0x0000000b0000720c */ /* 0x000fc40003f44070 */
[C---:B------:R-:W-:Y:S01]  /*9000*/  ISETP.GT.U32.AND P3, PT, R0.reuse, R31, PT ;  /* 0x0000001f0000720c */ /* 0x040fe20003f64070 */
[----:B------:R-:W-:Y:S01]  /*9010*/  @!P6 IMAD.IADD R9, R9, 0x1, -R0 ;  /* 0x000000010909e824 */ /* 0x000fe200078e0a00 */
[----:B------:R-:W-:Y:S01]  /*9020*/  ISETP.GT.U32.AND P6, PT, R0, R154, PT ;  /* 0x0000009a0000720c */ /* 0x000fe20003fc4070 */
[----:B------:R-:W-:-:S04]  /*9030*/  IMAD.HI.U32 R10, R8, R13, RZ ;  /* 0x0000000d080a7227 */ /* 0x000fc800078e00ff */
[----:B------:R-:W-:Y:S02]  /*9040*/  IMAD.MOV R12, RZ, RZ, -R12 ;  /* 0x000000ffff0c7224 */ /* 0x000fe400078e0a0c */
[----:B------:R-:W-:Y:S02]  /*9050*/  IMAD.MOV R10, RZ, RZ, -R10 ;  /* 0x000000ffff0a7224 */ /* 0x000fe400078e0a0a */
[----:B------:R-:W-:Y:S02]  /*9060*/  IMAD R28, R0, R12, R17 ;  /* 0x0000000c001c7224 */ /* 0x000fe400078e0211 */
[--C-:B------:R-:W-:Y:S01]  /*9070*/  @!P2 IMAD.IADD R11, R11, 0x1, -R0.reuse ;  /* 0x000000010b0ba824 */ /* 0x100fe200078e0a00 */
[----:B------:R-:W-:Y:S01]  /*9080*/  ISETP.GE.AND P2, PT, R18, RZ, PT ;  /* 0x000000ff1200720c */ /* 0x000fe20003f46270 */
[----:B------:R-:W-:Y:S01]  /*9090*/  IMAD R22, R0, R10, R13 ;  /* 0x0000000a00167224 */ /* 0x000fe200078e020d */
[----:B------:R-:W-:Y:S01]  /*90a0*/  LOP3.LUT R10, R6, 0x48, RZ, 0xfc, !PT ;  /* 0x00000048060a7812 */ /* 0x000fe200078efcff */
[--C-:B------:R-:W-:Y:S01]  /*90b0*/  @!P3 IMAD.IADD R31, R31, 0x1, -R0.reuse ;  /* 0x000000011f1fb824 */ /* 0x100fe200078e0a00 */
[----:B------:R-:W-:Y:S01]  /*90c0*/  ISETP.GT.U32.AND P3, PT, R0, R28, PT ;  /* 0x0000001c0000720c */ /* 0x000fe20003f64070 */
[----:B------:R-:W-:-:S02]  /*90d0*/  @!P6 IMAD.IADD R154, R154, 0x1, -R0 ;  /* 0x000000019a9ae824 */ /* 0x000fc400078e0a00 */
[----:B------:R-:W-:Y:S01]  /*90e0*/  @!P4 IMAD.MOV R11, RZ, RZ, -R11 ;  /* 0x000000ffff0bc224 */ /* 0x000fe200078e0a0b */
[----:B------:R-:W-:Y:S01]  /*90f0*/  ISETP.GT.U32.AND P4, PT, R0, R22, PT ;  /* 0x000000160000720c */ /* 0x000fe20003f84070 */
[----:B------:R-:W-:Y:S01]  /*9100*/  IMAD.HI.U32 R12, R8, R15, RZ ;  /* 0x0000000f080c7227 */ /* 0x000fe200078e00ff */
[----:B------:R-:W-:-:S03]  /*9110*/  ISETP.GT.U32.AND P6, PT, R0, R154, PT ;  /* 0x0000009a0000720c */ /* 0x000fc60003fc4070 */
[----:B------:R-:W-:Y:S01]  /*9120*/  @!P0 IMAD.MOV R9, RZ, RZ, -R9 ;  /* 0x000000ffff098224 */ /* 0x000fe200078e0a09 */
[----:B------:R-:W-:Y:S01]  /*9130*/  ISETP.GE.AND P0, PT, R14, RZ, PT ;  /* 0x000000ff0e00720c */ /* 0x000fe20003f06270 */
[----:B------:R-:W-:Y:S01]  /*9140*/  IMAD.MOV R12, RZ, RZ, -R12 ;  /* 0x000000ffff0c7224 */ /* 0x000fe200078e0a0c */
[----:B------:R-:W-:Y:S01]  /*9150*/  IABS R14, R27 ;  /* 0x0000001b000e7213 */ /* 0x000fe20000000000 */
[--C-:B------:R-:W-:Y:S02]  /*9160*/  @!P3 IMAD.IADD R28, R28, 0x1, -R0.reuse ;  /* 0x000000011c1cb824 */ /* 0x100fe400078e0a00 */
[----:B------:R-:W-:Y:S01]  /*9170*/  IMAD R26, R0, R12, R15 ;  /* 0x0000000c001a7224 */ /* 0x000fe200078e020f */
[----:B------:R-:W-:Y:S01]  /*9180*/  LOP3.LUT R12, R6, 0x44, RZ, 0xfc, !PT ;  /* 0x00000044060c7812 */ /* 0x000fe200078efcff */
[--C-:B------:R-:W-:Y:S01]  /*9190*/  @!P4 IMAD.IADD R22, R22, 0x1, -R0.reuse ;  /* 0x000000011616c824 */ /* 0x100fe200078e0a00 */
[----:B------:R-:W-:Y:S01]  /*91a0*/  ISETP.GT.U32.AND P3, PT, R0, R28, PT ;  /* 0x0000001c0000720c */ /* 0x000fe20003f64070 */
[----:B------:R-:W-:Y:S01]  /*91b0*/  @!P6 IMAD.IADD R154, R154, 0x1, -R0 ;  /* 0x000000019a9ae824 */ /* 0x000fe200078e0a00 */
[----:B------:R-:W-:Y:S01]  /*91c0*/  IABS R17, R12 ;  /* 0x0000000c00117213 */ /* 0x000fe20000000000 */
[----:B------:R-:W-:Y:S01]  /*91d0*/  @!P1 IMAD.MOV R31, RZ, RZ, -R31 ;  /* 0x000000ffff1f9224 */ /* 0x000fe200078e0a1f */
[----:B------:R-:W-:Y:S01]  /*91e0*/  ISETP.GT.U32.AND P4, PT, R0, R22, PT ;  /* 0x000000160000720c */ /* 0x000fe20003f84070 */
[----:B------:R-:W-:Y:S01]  /*91f0*/  @!P0 IMAD.MOV R154, RZ, RZ, -R154 ;  /* 0x000000ffff9a8224 */ /* 0x000fe200078e0a9a */
[----:B------:R-:W-:Y:S01]  /*9200*/  ISETP.GE.AND P1, PT, R16, RZ, PT ;  /* 0x000000ff1000720c */ /* 0x000fe20003f26270 */
[----:B------:R-:W-:Y:S01]  /*9210*/  VIADD R13, R7, 0x3c ;  /* 0x0000003c070d7836 */ /* 0x000fe20000000000 */
[----:B------:R-:W-:Y:S01]  /*9220*/  ISETP.GE.AND P0, PT, R12, RZ, PT ;  /* 0x000000ff0c00720c */ /* 0x000fe20003f06270 */
[----:B------:R-:W-:Y:S01]  /*9230*/  IMAD.HI.U32 R12, R8, R17, RZ ;  /* 0x00000011080c7227 */ /* 0x000fe200078e00ff */
[----:B------:R-:W-:-:S02]  /*9240*/  IABS R15, R10 ;  /* 0x0000000a000f7213 */ /* 0x000fc40000000000 */
[----:B------:R-:W-:Y:S01]  /*9250*/  ISETP.GE.AND P6, PT, R10, RZ, PT ;  /* 0x000000ff0a00720c */ /* 0x000fe20003fc6270 */
[----:B------:R-:W-:Y:S01]  /*9260*/  IMAD.MOV R12, RZ, RZ, -R12 ;  /* 0x000000ffff0c7224 */ /* 0x000fe200078e0a0c */
[----:B------:R-:W-:Y:S01]  /*9270*/  IABS R16, R13 ;  /* 0x0000000d00107213 */ /* 0x000fe20000000000 */
[--C-:B------:R-:W-:Y:S01]  /*9280*/  @!P3 IMAD.IADD R28, R28, 0x1, -R0.reuse ;  /* 0x000000011c1cb824 */ /* 0x100fe200078e0a00 */
[----:B------:R-:W-:Y:S01]  /*9290*/  ISETP.GE.AND P3, PT, R13, RZ, PT ;  /* 0x000000ff0d00720c */ /* 0x000fe20003f66270 */
[----:B------:R-:W-:Y:S01]  /*92a0*/  IMAD R152, R0, R12, R17 ;  /* 0x0000000c00987224 */ /* 0x000fe200078e0211 */
[----:B------:R-:W-:Y:S01]  /*92b0*/  IABS R17, R35 ;  /* 0x0000002300117213 */ /* 0x000fe20000000000 */
[----:B------:R-:W-:Y:S02]  /*92c0*/  @!P4 IMAD.IADD R22, R22, 0x1, -R0 ;  /* 0x000000011616c824 */ /* 0x000fe400078e0a00 */
[----:B------:R-:W-:Y:S01]  /*92d0*/  @!P1 IMAD.MOV R28, RZ, RZ, -R28 ;  /* 0x000000ffff1c9224 */ /* 0x000fe200078e0a1c */
[C---:B------:R-:W-:Y:S01]  /*92e0*/  ISETP.GT.U32.AND P1, PT, R0.reuse, R26, PT ;  /* 0x0000001a0000720c */ /* 0x040fe20003f24070 */
[----:B------:R-:W-:Y:S01]  /*92f0*/  @!P2 IMAD.MOV R22, RZ, RZ, -R22 ;  /* 0x000000ffff16a224 */ /* 0x000fe200078e0a16 */
[----:B------:R-:W-:Y:S01]  /*9300*/  ISETP.GT.U32.AND P2, PT, R0, R152, PT ;  /* 0x000000980000720c */ /* 0x000fe20003f44070 */
[----:B------:R-:W-:-:S04]  /*9310*/  IMAD.HI.U32 R10, R8, R15, RZ ;  /* 0x0000000f080a7227 */ /* 0x000fc800078e00ff */
[----:B------:R-:W-:Y:S02]  /*9320*/  IMAD.MOV R10, RZ, RZ, -R10 ;  /* 0x000000ffff0a7224 */ /* 0x000fe400078e0a0a */
[----:B------:R-:W-:Y:S02]  /*9330*/  IMAD.MOV.U32 R13, RZ, RZ, R14 ;  /* 0x000000ffff0d7224 */ /* 0x000fe400078e000e */
[----:B------:R-:W-:Y:S02]  /*9340*/  IMAD R24, R0, R10, R15 ;  /* 0x0000000a00187224 */ /* 0x000fe400078e020f */
[----:B------:R-:W-:-:S03]  /*9350*/  IMAD.HI.U32 R10, R8, R13, RZ ;  /* 0x0000000d080a7227 */ /* 0x000fc600078e00ff */
[----:B------:R-:W-:Y:S01]  /*9360*/  ISETP.GT.U32.AND P4, PT, R0, R24, PT ;  /* 0x000000180000720c */ /* 0x000fe20003f84070 */
[--C-:B------:R-:W-:Y:S02]  /*9370*/  @!P1 IMAD.IADD R26, R26, 0x1, -R0.reuse ;  /* 0x000000011a1a9824 */ /* 0x100fe400078e0a00 */
[----:B------:R-:W-:Y:S02]  /*9380*/  @!P2 IMAD.IADD R152, R152, 0x1, -R0 ;  /* 0x000000019898a824 */ /* 0x000fe400078e0a00 */
[----:B------:R-:W-:Y:S01]  /*9390*/  IMAD.MOV R10, RZ, RZ, -R10 ;  /* 0x000000ffff0a7224 */ /* 0x000fe200078e0a0a */
[C---:B------:R-:W-:Y:S01]  /*93a0*/  ISETP.GT.U32.AND P1, PT, R0.reuse, R26, PT ;  /* 0x0000001a0000720c */ /* 0x040fe20003f24070 */
[----:B------:R-:W-:Y:S01]  /*93b0*/  IMAD.MOV.U32 R15, RZ, RZ, R16 ;  /* 0x000000ffff0f7224 */ /* 0x000fe200078e0010 */
[C---:B------:R-:W-:Y:S01]  /*93c0*/  ISETP.GT.U32.AND P2, PT, R0.reuse, R152, PT ;  /* 0x000000980000720c */ /* 0x040fe20003f44070 */
[----:B------:R-:W-:Y:S01]  /*93d0*/  IMAD R20, R0, R10, R13 ;  /* 0x0000000a00147224 */ /* 0x000fe200078e020d */
[----:B------:R-:W-:Y:S01]  /*93e0*/  IABS R13, R39 ;  /* 0x00000027000d7213 */ /* 0x000fe20000000000 */
[----:B------:R-:W-:-:S04]  /*93f0*/  IMAD.HI.U32 R10, R8, R17, RZ ;  /* 0x00000011080a7227 */ /* 0x000fc800078e00ff */
        /* <DEDUP_REMOVED lines=9> */
[----:B------:R-:W-:Y:S02]  /*9490*/  IMAD.MOV R12, RZ, RZ, -R12 ;  /* 0x000000ffff0c7224 */ /* 0x000fe400078e0a0c */
[----:B------:R-:W-:-:S04]  /*94a0*/  IMAD.HI.U32 R10, R8, R13, RZ ;  /* 0x0000000d080a7227 */ /* 0x000fc800078e00ff */
[----:B------:R-:W-:Y:S01]  /*94b0*/  IMAD R18, R0, R12, R15 ;  /* 0x0000000c00127224 */ /* 0x000fe200078e020f */
[----:B------:R-:W-:Y:S01]  /*94c0*/  IABS R12, R47 ;  /* 0x0000002f000c7213 */ /* 0x000fe20000000000 */
[----:B------:R-:W-:Y:S01]  /*94d0*/  @!P1 IMAD.IADD R20, R20, 0x1, -R0 ;  /* 0x0000000114149824 */ /* 0x000fe200078e0a00 */
[----:B------:R-:W-:Y:S01]  /*94e0*/  IABS R15, R45 ;  /* 0x0000002d000f7213 */ /* 0x000fe20000000000 */
[----:B------:R-:W-:Y:S02]  /*94f0*/  IMAD.MOV R10, RZ, RZ, -R10 ;  /* 0x000000ffff0a7224 */ /* 0x000fe400078e0a0a */
[----:B------:R-:W-:Y:S01]  /*9500*/  @!P2 IMAD.IADD R16, R16, 0x1, -R0 ;  /* 0x000000011010a824 */ /* 0x000fe200078e0a00 */
[----:B------:R-:W-:Y:S01]  /*9510*/  ISETP.GT.U32.AND P1, PT, R0, R20, PT ;  /* 0x000000140000720c */ /* 0x000fe20003f24070 */
[----:B------:R-:W-:Y:S02]  /*9520*/  IMAD.MOV.U32 R17, RZ, RZ, R12 ;  /* 0x000000ffff117224 */ /* 0x000fe400078e000c */
[----:B------:R-:W-:Y:S01]  /*9530*/  @!P4 IMAD.IADD R24, R24, 0x1, -R0 ;  /* 0x000000011818c824 */ /* 0x000fe200078e0a00 */
[C---:B------:R-:W-:Y:S01]  /*9540*/  ISETP.GT.U32.AND P4, PT, R0.reuse, R18, PT ;  /* 0x000000120000720c */ /* 0x040fe20003f84070 */
[----:B------:R-:W-:-:S02]  /*9550*/  IMAD R150, R0, R10, R13 ;  /* 0x0000000a00967224 */ /* 0x000fc400078e020d */
[----:B------:R-:W-:Y:S01]  /*9560*/  @!P5 IMAD.MOV R26, RZ, RZ, -R26 ;  /* 0x000000ffff1ad224 */ /* 0x000fe200078e0a1a */
[----:B------:R-:W-:Y:S01]  /*9570*/  ISETP.GT.U32.AND P5, PT, R0, R16, PT ;  /* 0x000000100000720c */ /* 0x000fe20003fa4070 */
[----:B------:R-:W-:-:S04]  /*9580*/  IMAD.HI.U32 R10, R8, R15, RZ ;  /* 0x0000000f080a7227 */ /* 0x000fc800078e00ff */
[----:B------:R-:W-:-:S04]  /*9590*/  IMAD.HI.U32 R12, R8, R17, RZ ;  /* 0x00000011080c7227 */ /* 0x000fc800078e00ff */
[----:B------:R-:W-:Y:S02]  /*95a0*/  IMAD.MOV R10, RZ, RZ, -R10 ;  /* 0x000000ffff0a7224 */ /* 0x000fe400078e0a0a */
[----:B------:R-:W-:Y:S02]  /*95b0*/  IMAD.MOV R14, RZ, RZ, -R12 ;  /* 0x000000ffff0e7224 */ /* 0x000fe400078e0a0c */
[C---:B------:R-:W-:Y:S01]  /*95c0*/  IMAD R12, R0.reuse, R10, R15 ;  /* 0x0000000a000c7224 */ /* 0x040fe200078e020f */
[----:B------:R-:W-:Y:S01]  /*95d0*/  IABS R15, R51 ;  /* 0x00000033000f7213 */ /* 0x000fe20000000000 */
[----:B------:R-:W-:Y:S02]  /*95e0*/  IMAD R10, R0, R14, R17 ;  /* 0x0000000e000a7224 */ /* 0x000fe400078e0211 */
[----:B------:R-:W-:-:S04]  /*95f0*/  IMAD.HI.U32 R13, R8, R19, RZ ;  /* 0x00000013080d7227 */ /* 0x000fc800078e00ff */
[--C-:B------:R-:W-:Y:S01]  /*9600*/  @!P1 IMAD.IADD R20, R20, 0x1, -R0.reuse ;  /* 0x0000000114149824 */ /* 0x100fe200078e0a00 */
[----:B------:R-:W-:Y:S01]  /*9610*/  ISETP.GT.U32.AND P1, PT, R0, R150, PT ;  /* 0x000000960000720c */ /* 0x000fe20003f24070 */
[--C-:B------:R-:W-:Y:S01]  /*9620*/  @!P4 IMAD.IADD R18, R18, 0x1, -R0.reuse ;  /* 0x000000011212c824 */ /* 0x100fe200078e0a00 */
[----:B------:R-:W-:Y:S01]  /*9630*/  ISETP.GE.AND P4, PT, R27, RZ, PT ;  /* 0x000000ff1b00720c */ /* 0x000fe20003f86270 */
[----:B------:R-:W-:Y:S01]  /*9640*/  @!P5 IMAD.IADD R16, R16, 0x1, -R0 ;  /* 0x000000011010d824 */ /* 0x000fe200078e0a00 */
[C---:B------:R-:W-:Y:S01]  /*9650*/  ISETP.GT.U32.AND P5, PT, R0.reuse, R10, PT ;  /* 0x0000000a0000720c */ /* 0x040fe20003fa4070 */
[----:B------:R-:W-:Y:S01]  /*9660*/  IMAD.MOV R13, RZ, RZ, -R13 ;  /* 0x000000ffff0d7224 */ /* 0x000fe200078e0a0d */
[----:B------:R-:W-:Y:S01]  /*9670*/  ISETP.GT.U32.AND P2, PT, R0, R18, PT ;  /* 0x000000120000720c */ /* 0x000fe20003f44070 */
[----:B------:R-:W-:Y:S01]  /*9680*/  IMAD.HI.U32 R14, R8, R15, RZ ;  /* 0x0000000f080e7227 */ /* 0x000fe200078e00ff */
[----:B------:R-:W-:-:S03]  /*9690*/  IABS R27, R53 ;  /* 0x00000035001b7213 */ /* 0x000fc60000000000 */
[----:B------:R-:W-:Y:S02]  /*96a0*/  IMAD R13, R0, R13, R19 ;  /* 0x0000000d000d7224 */ /* 0x000fe400078e0213 */
[----:B------:R-:W-:Y:S02]  /*96b0*/  IMAD.MOV R19, RZ, RZ, -R14 ;  /* 0x000000ffff137224 */ /* 0x000fe400078e0a0e */
[--C-:B------:R-:W-:Y:S02]  /*96c0*/  @!P1 IMAD.IADD R150, R150, 0x1, -R0.reuse ;  /* 0x0000000196969824 */ /* 0x100fe400078e0a00 */
[----:B------:R-:W-:Y:S02]  /*96d0*/  IMAD R15, R0, R19, R15 ;  /* 0x00000013000f7224 */ /* 0x000fe400078e020f */
[----:B------:R-:W-:Y:S01]  /*96e0*/  @!P5 IMAD.IADD R10, R10, 0x1, -R0 ;  /* 0x000000010a0ad824 */ /* 0x000fe200078e0a00 */
[----:B------:R-:W-:Y:S01]  /*96f0*/  ISETP.GT.U32.AND P1, PT, R0, R150, PT ;  /* 0x000000960000720c */ /* 0x000fe20003f24070 */
[----:B------:R-:W-:Y:S01]  /*9700*/  IMAD.HI.U32 R14, R8, R27, RZ ;  /* 0x0000001b080e7227 */ /* 0x000fe200078e00ff */
[----:B------:R-:W-:-:S03]  /*9710*/  ISETP.GT.U32.AND P5, PT, R0, R15, PT ;  /* 0x0000000f0000720c */ /* 0x000fc60003fa4070 */
        /* <DEDUP_REMOVED lines=9> */
[----:B------:R-:W-:Y:S01]  /*97b0*/  ISETP.GT.U32.AND P1, PT, R0, R13, PT ;  /* 0x0000000d0000720c */ /* 0x000fe20003f24070 */
[----:B------:R-:W-:Y:S01]  /*97c0*/  IMAD.HI.U32 R19, R8, R37, RZ ;  /* 0x0000002508137227 */ /* 0x000fe200078e00ff */
[----:B------:R-:W-:-:S03]  /*97d0*/  ISETP.GE.AND P2, PT, R35, RZ, PT ;  /* 0x000000ff2300720c */ /* 0x000fc60003f46270 */
[----:B------:R-:W-:Y:S02]  /*97e0*/  IMAD.MOV R35, RZ, RZ, -R17 ;  /* 0x000000ffff237224 */ /* 0x000fe400078e0a11 */
[----:B------:R-:W-:Y:S02]  /*97f0*/  IMAD.MOV R19, RZ, RZ, -R19 ;  /* 0x000000ffff137224 */ /* 0x000fe400078e0a13 */
[----:B------:R-:W-:Y:S01]  /*9800*/  IMAD R14, R0, R35, R29 ;  /* 0x00000023000e7224 */ /* 0x000fe200078e021d */
[----:B------:R-:W-:Y:S01]  /*9810*/  IABS R35, R59 ;  /* 0x0000003b00237213 */ /* 0x000fe20000000000 */
[----:B------:R-:W-:Y:S01]  /*9820*/  VIADD R17, R7, 0xc ;  /* 0x0000000c07117836 */ /* 0x000fe20000000000 */
[----:B------:R-:W-:Y:S01]  /*9830*/  LOP3.LUT R29, R6, 0x4, RZ, 0xfc, !PT ;  /* 0x00000004061d7812 */ /* 0x000fe200078efcff */
[--C-:B------:R-:W-:Y:S01]  /*9840*/  @!P5 IMAD.IADD R146, R146, 0x1, -R0.reuse ;  /* 0x000000019292d824 */ /* 0x100fe200078e0a00 */
[C---:B------:R-:W-:Y:S01]  /*9850*/  ISETP.GT.U32.AND P5, PT, R0.reuse, R14, PT ;  /* 0x0000000e0000720c */ /* 0x040fe20003fa4070 */
[----:B------:R-:W-:Y:S01]  /*9860*/  @!P1 IMAD.IADD R13, R13, 0x1, -R0 ;  /* 0x000000010d0d9824 */ /* 0x000fe200078e0a00 */
[----:B------:R-:W-:Y:S01]  /*9870*/  ISETP.GE.AND P1, PT, R39, RZ, PT ;  /* 0x000000ff2700720c */ /* 0x000fe20003f26270 */
[C---:B------:R-:W-:Y:S01]  /*9880*/  IMAD R142, R0.reuse, R19, R37 ;  /* 0x00000013008e7224 */ /* 0x040fe200078e0225 */
[----:B------:R-:W-:Y:S01]  /*9890*/  IABS R39, R17 ;  /* 0x0000001100277213 */ /* 0x000fe20000000000 */
[----:B------:R-:W-:Y:S01]  /*98a0*/  @!P0 IMAD.MOV R152, RZ, RZ, -R152 ;  /* 0x000000ffff988224 */ /* 0x000fe200078e0a98 */
[----:B------:R-:W-:Y:S01]  /*98b0*/  IABS R37, R61 ;  /* 0x0000003d00257213 */ /* 0x000fe20000000000 */
[----:B------:R-:W-:Y:S01]  /*98c0*/  @!P4 IMAD.MOV R20, RZ, RZ, -R20 ;  /* 0x000000ffff14c224 */ /* 0x000fe200078e0a14 */
[C---:B------:R-:W-:Y:S01]  /*98d0*/  ISETP.GT.U32.AND P0, PT, R0.reuse, R10, PT ;  /* 0x0000000a0000720c */ /* 0x040fe20003f04070 */
[----:B------:R-:W-:Y:S01]  /*98e0*/  @!P3 IMAD.MOV R18, RZ, RZ, -R18 ;  /* 0x000000ffff12b224 */ /* 0x000fe200078e0a12 */
[----:B------:R-:W-:Y:S01]  /*98f0*/  ISETP.GT.U32.AND P4, PT, R0, R13, PT ;  /* 0x0000000d0000720c */ /* 0x000fe20003f84070 */
[----:B------:R-:W-:Y:S01]  /*9900*/  IMAD.HI.U32 R7, R8, R37, RZ ;  /* 0x0000002508077227 */ /* 0x000fe200078e00ff */
[----:B------:R-:W-:-:S02]  /*9910*/  ISETP.GT.U32.AND P3, PT, R0, R15, PT ;  /* 0x0000000f0000720c */ /* 0x000fc40003f64070 */
[----:B------:R-:W-:Y:S01]  /*9920*/  IABS R43, R29 ;  /* 0x0000001d002b7213 */ /* 0x000fe20000000000 */
[----:B------:R-:W-:-:S04]  /*9930*/  IMAD.HI.U32 R19, R8, R39, RZ ;  /* 0x0000002708137227 */ /* 0x000fc800078e00ff */
[----:B------:R-:W-:-:S04]  /*9940*/  IMAD.HI.U32 R27, R8, R41, RZ ;  /* 0x00000029081b7227 */ /* 0x000fc800078e00ff */
[----:B------:R-:W-:Y:S02]  /*9950*/  IMAD.MOV R7, RZ, RZ, -R7 ;  /* 0x000000ffff077224 */ /* 0x000fe400078e0a07 */
[----:B------:R-:W-:Y:S02]  /*9960*/  IMAD.MOV R19, RZ, RZ, -R19 ;  /* 0x000000ffff137224 */ /* 0x000fe400078e0a13 */
[----:B------:R-:W-:Y:S02]  /*9970*/  IMAD.MOV R27, RZ, RZ, -R27 ;  /* 0x000000ffff1b7224 */ /* 0x000fe400078e0a1b */
[----:B------:R-:W-:Y:S01]  /*9980*/  @!P5 IMAD.IADD R14, R14, 0x1, -R0 ;  /* 0x000000010e0ed824 */ /* 0x000fe200078e0a00 */
[----:B------:R-:W-:Y:S01]  /*9990*/  ISETP.GT.U32.AND P5, PT, R0, R12, PT ;  /* 0x0000000c0000720c */ /* 0x000fe20003fa4070 */
[----:B------:R-:W-:-:S04]  /*99a0*/  IMAD.HI.U32 R6, R8, R35, RZ ;  /* 0x0000002308067227 */ /* 0x000fc800078e00ff */
[C---:B------:R-:W-:Y:S01]  /*99b0*/  IMAD R144, R0.reuse, R7, R37 ;  /* 0x0000000700907224 */ /* 0x040fe200078e0225 */
[----:B------:R-:W-:Y:S01]  /*99c0*/  LOP3.LUT R7, R65, 0x30, RZ, 0xc0, !PT ;  /* 0x0000003041077812 */ /* 0x000fe200078ec0ff */
[C---:B------:R-:W-:Y:S01]  /*99d0*/  IMAD R140, R0.reuse, R19, R39 ;  /* 0x00000013008c7224 */ /* 0x040fe200078e0227 */
[----:B------:R-:W-:Y:S01]  /*99e0*/  LOP3.LUT R19, R155, 0x3f, RZ, 0xc0, !PT ;  /* 0x0000003f9b137812 */ /* 0x000fe200078ec0ff */
[----:B------:R-:W-:Y:S01]  /*99f0*/  @!P1 IMAD.MOV R150, RZ, RZ, -R150 ;  /* 0x000000ffff969224 */ /* 0x000fe200078e0a96 */
[C---:B------:R-:W-:Y:S01]  /*9a00*/  ISETP.GT.U32.AND P1, PT, R0.reuse, R142, PT ;  /* 0x0000008e0000720c */ /* 0x040fe20003f24070 */
[C---:B------:R-:W-:Y:S02]  /*9a10*/  IMAD R138, R0.reuse, R27, R41 ;  /* 0x0000001b008a7224 */ /* 0x040fe400078e0229 */
[----:B------:R-:W-:Y:S02]  /*9a20*/  IMAD.MOV R6, RZ, RZ, -R6 ;  /* 0x000000ffff067224 */ /* 0x000fe400078e0a06 */
[----:B------:R-:W-:Y:S01]  /*9a30*/  @!P2 IMAD.MOV R16, RZ, RZ, -R16 ;  /* 0x000000ffff10a224 */ /* 0x000fe200078e0a10 */
[----:B------:R-:W-:Y:S01]  /*9a40*/  ISETP.GT.U32.AND P2, PT, R0, R146, PT ;  /* 0x000000920000720c */ /* 0x000fe20003f44070 */
[--C-:B------:R-:W-:Y:S01]  /*9a50*/  @!P0 IMAD.IADD R10, R10, 0x1, -R0.reuse ;  /* 0x000000010a0a8824 */ /* 0x100fe200078e0a00 */
[C---:B------:R-:W-:Y:S01]  /*9a60*/  ISETP.GT.U32.AND P0, PT, R0.reuse, R144, PT ;  /* 0x000000900000720c */ /* 0x040fe20003f04070 */
[--C-:B------:R-:W-:Y:S01]  /*9a70*/  @!P4 IMAD.IADD R13, R13, 0x1, -R0.reuse ;  /* 0x000000010d0dc824 */ /* 0x100fe200078e0a00 */
[C---:B------:R-:W-:Y:S01]  /*9a80*/  ISETP.GT.U32.AND P4, PT, R0.reuse, R140, PT ;  /* 0x0000008c0000720c */ /* 0x040fe20003f84070 */
[----:B------:R-:W-:Y:S01]  /*9a90*/  @!P3 IMAD.IADD R15, R15, 0x1, -R0 ;  /* 0x000000010f0fb824 */ /* 0x000fe200078e0a00 */
[C---:B------:R-:W-:Y:S01]  /*9aa0*/  ISETP.GT.U32.AND P3, PT, R0.reuse, R138, PT ;  /* 0x0000008a0000720c */ /* 0x040fe20003f64070 */
[----:B------:R-:W-:-:S02]  /*9ab0*/  IMAD R148, R0, R6, R35 ;  /* 0x0000000600947224 */ /* 0x000fc400078e0223 */
[----:B------:R-:W-:Y:S01]  /*9ac0*/  @!P6 IMAD.MOV R24, RZ, RZ, -R24 ;  /* 0x000000ffff18e224 */ /* 0x000fe200078e0a18 */
[----:B------:R-:W-:Y:S01]  /*9ad0*/  ISETP.GT.U32.AND P6, PT, R0, R14, PT ;  /* 0x0000000e0000720c */ /* 0x000fe20003fc4070 */
[----:B------:R-:W-:-:S04]  /*9ae0*/  IMAD.HI.U32 R8, R8, R43, RZ ;  /* 0x0000002b08087227 */ /* 0x000fc800078e00ff */
[----:B------:R-:W-:Y:S01]  /*9af0*/  @!P5 IMAD.IADD R12, R12, 0x1, -R0 ;  /* 0x000000010c0cd824 */ /* 0x000fe200078e0a00 */
[----:B------:R-:W-:Y:S01]  /*9b00*/  ISETP.GT.U32.AND P5, PT, R0, R148, PT ;  /* 0x000000940000720c */ /* 0x000fe20003fa4070 */
[----:B------:R-:W-:Y:S02]  /*9b10*/  IMAD.MOV R8, RZ, RZ, -R8 ;  /* 0x000000ffff087224 */ /* 0x000fe400078e0a08 */
[--C-:B------:R-:W-:Y:S01]  /*9b20*/  @!P1 IMAD.IADD R142, R142, 0x1, -R0.reuse ;  /* 0x000000018e8e9824 */ /* 0x100fe200078e0a00 */
[----:B------:R-:W-:Y:S01]  /*9b30*/  ISETP.GE.AND P1, PT, R45, RZ, PT ;  /* 0x000000ff2d00720c */ /* 0x000fe20003f26270 */
[----:B------:R-:W-:Y:S02]  /*9b40*/  IMAD R136, R0, R8, R43 ;  /* 0x0000000800887224 */ /* 0x000fe400078e022b */
[--C-:B------:R-:W-:Y:S01]  /*9b50*/  @!P2 IMAD.IADD R146, R146, 0x1, -R0.reuse ;  /* 0x000000019292a824 */ /* 0x100fe200078e0a00 */
[----:B------:R-:W-:Y:S01]  /*9b60*/  ISETP.GE.AND P2, PT, R47, RZ, PT ;  /* 0x000000ff2f00720c */ /* 0x000fe20003f46270 */
[--C-:B------:R-:W-:Y:S01]  /*9b70*/  @!P0 IMAD.IADD R144, R144, 0x1, -R0.reuse ;  /* 0x0000000190908824 */ /* 0x100fe200078e0a00 */
[----:B------:R-:W-:Y:S01]  /*9b80*/  ISETP.GE.AND P0, PT, R49, RZ, PT ;  /* 0x000000ff3100720c */ /* 0x000fe20003f06270 */
[--C-:B------:R-:W-:Y:S01]  /*9b90*/  @!P4 IMAD.IADD R140, R140, 0x1, -R0.reuse ;  /* 0x000000018c8cc824 */ /* 0x100fe200078e0a00 */
[----:B------:R-:W-:Y:S01]  /*9ba0*/  ISETP.GE.AND P4, PT, R51, RZ, PT ;  /* 0x000000ff3300720c */ /* 0x000fe20003f86270 */
[--C-:B------:R-:W-:Y:S01]  /*9bb0*/  @!P3 IMAD.IADD R138, R138, 0x1, -R0.reuse ;  /* 0x000000018a8ab824 */ /* 0x100fe200078e0a00 */
[----:B------:R-:W-:Y:S01]  /*9bc0*/  ISETP.GE.AND P3, PT, R53, RZ, PT ;  /* 0x000000ff3500720c */ /* 0x000fe20003f66270 */
[--C-:B------:R-:W-:Y:S01]  /*9bd0*/  @!P6 IMAD.IADD R14, R14, 0x1, -R0.reuse ;  /* 0x000000010e0ee824 */ /* 0x100fe200078e0a00 */
[----:B------:R-:W-:Y:S01]  /*9be0*/  ISETP.GT.U32.AND P6, PT, R0, R136, PT ;  /* 0x000000880000720c */ /* 0x000fe20003fc4070 */
[----:B------:R-:W-:Y:S01]  /*9bf0*/  @!P5 IMAD.IADD R148, R148, 0x1, -R0 ;  /* 0x000000019494d824 */ /* 0x000fe200078e0a00 */
[----:B------:R-:W-:Y:S01]  /*9c00*/  ISETP.GE.AND P5, PT, R55, RZ, PT ;  /* 0x000000ff3700720c */ /* 0x000fe20003fa6270 */
[----:B------:R-:W-:Y:S01]  /*9c10*/  @!P1 IMAD.MOV R12, RZ, RZ, -R12 ;  /* 0x000000ffff0c9224 */ /* 0x000fe200078e0a0c */
[----:B------:R-:W-:Y:S01]  /*9c20*/  ISETP.GT.U32.AND P1, PT, R0, R142, PT ;  /* 0x0000008e0000720c */ /* 0x000fe20003f24070 */
[----:B------:R-:W-:-:S02]  /*9c30*/  IMAD.MOV.U32 R8, RZ, RZ, R13 ;  /* 0x000000ffff087224 */ /* 0x000fc400078e000d */
[----:B------:R-:W-:Y:S02]  /*9c40*/  IMAD.MOV.U32 R6, RZ, RZ, R15 ;  /* 0x000000ffff067224 */ /* 0x000fe400078e000f */
[----:B------:R-:W-:Y:S01]  /*9c50*/  @!P2 IMAD.MOV R10, RZ, RZ, -R10 ;  /* 0x000000ffff0aa224 */ /* 0x000fe200078e0a0a */
[C---:B------:R-:W-:Y:S01]  /*9c60*/  ISETP.GT.U32.AND P2, PT, R0.reuse, R148, PT ;  /* 0x000000940000720c */ /* 0x040fe20003f44070 */
[----:B------:R-:W-:Y:S01]  /*9c70*/  @!P0 IMAD.MOV R8, RZ, RZ, -R8 ;  /* 0x000000ffff088224 */ /* 0x000fe200078e0a08 */
[C---:B------:R-:W-:Y:S01]  /*9c80*/  ISETP.GT.U32.AND P0, PT, R0.reuse, R144, PT ;  /* 0x000000900000720c */ /* 0x040fe20003f04070 */
[----:B------:R-:W-:Y:S01]  /*9c90*/  @!P4 IMAD.MOV R6, RZ, RZ, -R6 ;  /* 0x000000ffff06c224 */ /* 0x000fe200078e0a06 */
[C---:B------:R-:W-:Y:S01]  /*9ca0*/  ISETP.GT.U32.AND P4, PT, R0.reuse, R140, PT ;  /* 0x0000008c0000720c */ /* 0x040fe20003f84070 */
[----:B------:R-:W-:Y:S01]  /*9cb0*/  @!P3 IMAD.MOV R146, RZ, RZ, -R146 ;  /* 0x000000ffff92b224 */ /* 0x000fe200078e0a92 */
[----:B------:R-:W-:Y:S01]  /*9cc0*/  ISETP.GT.U32.AND P3, PT, R0, R138, PT ;  /* 0x0000008a0000720c */ /* 0x000fe20003f64070 */
[----:B------:R-:W-:Y:S01]  /*9cd0*/  @!P6 IMAD.IADD R136, R136, 0x1, -R0 ;  /* 0x000000018888e824 */ /* 0x000fe200078e0a00 */
[----:B------:R-:W-:Y:S01]  /*9ce0*/  ISETP.GE.AND P6, PT, R17, RZ, PT ;  /* 0x000000ff1100720c */ /* 0x000fe20003fc6270 */
[----:B------:R-:W-:-:S02]  /*9cf0*/  @!P5 IMAD.MOV R14, RZ, RZ, -R14 ;  /* 0x000000ffff0ed224 */ /* 0x000fc400078e0a0e */
[--C-:B------:R-:W-:Y:S01]  /*9d00*/  @!P1 IMAD.IADD R142, R142, 0x1, -R0.reuse ;  /* 0x000000018e8e9824 */ /* 0x100fe200078e0a00 */
[----:B------:R-:W-:Y:S01]  /*9d10*/  ISETP.GT.U32.AND P5, PT, R0, R136, PT ;  /* 0x000000880000720c */ /* 0x000fe20003fa4070 */
[--C-:B------:R-:W-:Y:S01]  /*9d20*/  @!P2 IMAD.IADD R148, R148, 0x1, -R0.reuse ;  /* 0x000000019494a824 */ /* 0x100fe200078e0a00 */
[----:B------:R-:W-:Y:S01]  /*9d30*/  ISETP.GE.AND P1, PT, R57, RZ, PT ;  /* 0x000000ff3900720c */ /* 0x000fe20003f26270 */
[--C-:B------:R-:W-:Y:S01]  /*9d40*/  @!P0 IMAD.IADD R144, R144, 0x1, -R0.reuse ;  /* 0x0000000190908824 */ /* 0x100fe200078e0a00 */
[----:B------:R-:W-:Y:S01]  /*9d50*/  ISETP.GE.AND P2, PT, R59, RZ, PT ;  /* 0x000000ff3b00720c */ /* 0x000fe20003f46270 */
[--C-:B------:R-:W-:Y:S01]  /*9d60*/  @!P4 IMAD.IADD R140, R140, 0x1, -R0.reuse ;  /* 0x000000018c8cc824 */ /* 0x100fe200078e0a00 */
[----:B------:R-:W-:Y:S01]  /*9d70*/  ISETP.GE.AND P0, PT, R61, RZ, PT ;  /* 0x000000ff3d00720c */ /* 0x000fe20003f06270 */
[----:B------:R-:W-:Y:S01]  /*9d80*/  @!P3 IMAD.IADD R138, R138, 0x1, -R0 ;  /* 0x000000018a8ab824 */ /* 0x000fe200078e0a00 */
[----:B------:R-:W-:Y:S01]  /*9d90*/  ISETP.GE.AND P4, PT, R63, RZ, PT ;  /* 0x000000ff3f00720c */ /* 0x000fe20003f86270 */
[----:B------:R-:W-:Y:S01]  /*9da0*/  IMAD R153, R5, 0x40, R7 ;  /* 0x0000004005997824 */ /* 0x000fe200078e0207 */
[----:B------:R-:W-:Y:S01]  /*9db0*/  ISETP.GE.AND P3, PT, R29, RZ, PT ;  /* 0x000000ff1d00720c */ /* 0x000fe20003f66270 */
[----:B------:R-:W-:-:S02]  /*9dc0*/  @!P6 IMAD.MOV R140, RZ, RZ, -R140 ;  /* 0x000000ffff8ce224 */ /* 0x000fc400078e0a8c */
[----:B------:R-:W-:Y:S01]  /*9dd0*/  @!P5 IMAD.IADD R136, R136, 0x1, -R0 ;  /* 0x000000018888d824 */ /* 0x000fe200078e0a00 */
[----:B------:R-:W-:Y:S01]  /*9de0*/  STL [R1+0x1628], R153 ;  /* 0x0016289901007387 */ /* 0x000fe20000100800 */
[----:B------:R-:W-:Y:S01]  /*9df0*/  IMAD R0, R19, UR5, RZ ;  /* 0x0000000513007c24 */ /* 0x000fe2000f8e02ff */
[----:B------:R-:W-:Y:S01]  /*9e00*/  USHF.L.U32 UR5, UR5, 0x6, URZ ;  /* 0x0000000605057899 */ /* 0x000fe2000800063f */
[----:B------:R-:W-:Y:S01]  /*9e10*/  @!P1 IMAD.MOV R142, RZ, RZ, -R142 ;  /* 0x000000ffff8e9224 */ /* 0x000fe200078e0a8e */
[----:B------:R-:W-:Y:S01]  /*9e20*/  ISETP.NE.AND P1, PT, R21, RZ, PT ;  /* 0x000000ff1500720c */ /* 0x000fe20003f25270 */
[----:B------:R-:W-:Y:S01]  /*9e30*/  @!P2 IMAD.MOV R148, RZ, RZ, -R148 ;  /* 0x000000ffff94a224 */ /* 0x000fe200078e0a94 */
[----:B------:R-:W-:Y:S01]  /*9e40*/  LOP3.LUT R21, RZ, R21, RZ, 0x33, !PT ;  /* 0x00000015ff157212 */ /* 0x000fe200078e33ff */
[----:B------:R-:W-:Y:S01]  /*9e50*/  @!P0 IMAD.MOV R144, RZ, RZ, -R144 ;  /* 0x000000ffff908224 */ /* 0x000fe200078e0a90 */
[----:B------:R-:W-:Y:S01]  /*9e60*/  IADD3 R5, P5, R0, UR6, RZ ;  /* 0x0000000600057c10 */ /* 0x000fe2000ffbe0ff */
[----:B------:R-:W-:Y:S01]  /*9e70*/  @!P4 IMAD.MOV R138, RZ, RZ, -R138 ;  /* 0x000000ffff8ac224 */ /* 0x000fe200078e0a8a */
[C---:B------:R-:W-:Y:S01]  /*9e80*/  SEL R15, R21.reuse, R30, !P1 ;  /* 0x0000001e150f7207 */ /* 0x040fe20004800000 */
[----:B------:R-:W-:Y:S01]  /*9e90*/  @!P3 IMAD.MOV R136, RZ, RZ, -R136 ;  /* 0x000000ffff88b224 */ /* 0x000fe200078e0a88 */
[C---:B------:R-:W-:Y:S01]  /*9ea0*/  SEL R133, R21.reuse, R32, !P1 ;  /* 0x0000002015857207 */ /* 0x040fe20004800000 */
[----:B------:R-:W-:Y:S01]  /*9eb0*/  ULDC UR6, c[0x0][0x234] ;  /* 0x00008d0000067ab9 */ /* 0x000fe20000000800 */
[----:B------:R-:W-:Y:S01]  /*9ec0*/  SEL R134, R21, R134, !P1 ;  /* 0x0000008615867207 */ /* 0x000fe20004800000 */
[----:B------:R-:W-:Y:S01]  /*9ed0*/  IMAD R23, R23, UR6, RZ ;  /* 0x0000000617177c24 */ /* 0x000fe2000f8e02ff */
[----:B------:R-:W-:Y:S01]  /*9ee0*/  SEL R32, R21, R9, !P1 ;  /* 0x0000000915207207 */ /* 0x000fe20004800000 */
[----:B------:R-:W-:Y:S01]  /*9ef0*/  IMAD R25, R25, UR6, RZ ;  /* 0x0000000619197c24 */ /* 0x000fe2000f8e02ff */
[C---:B------:R-:W-:Y:S01]  /*9f00*/  SEL R131, R21.reuse, R34, !P1 ;  /* 0x0000002215837207 */ /* 0x040fe20004800000 */
[----:B------:R-:W-:Y:S01]  /*9f10*/  UIADD3 UR6, UR4, 0x8000, URZ ;  /* 0x0000800004067890 */ /* 0x000fe2000fffe03f */
[----:B------:R-:W-:-:S02]  /*9f20*/  SEL R129, R21, R36, !P1 ;  /* 0x0000002415817207 */ /* 0x000fc40004800000 */
[C---:B------:R-:W-:Y:S01]  /*9f30*/  SEL R127, R21.reuse, R38, !P1 ;  /* 0x00000026157f7207 */ /* 0x040fe20004800000 */
[----:B------:R-:W-:Y:S01]  /*9f40*/  USHF.R.U32.HI UR6, URZ, 0x4, UR6 ;  /* 0x000000043f067899 */ /* 0x000fe20008011606 */
[C---:B------:R-:W-:Y:S02]  /*9f50*/  SEL R125, R21.reuse, R40, !P1 ;  /* 0x00000028157d7207 */ /* 0x040fe40004800000 */
[C---:B------:R-:W-:Y:S01]  /*9f60*/  SEL R123, R21.reuse, R42, !P1 ;  /* 0x0000002a157b7207 */ /* 0x040fe20004800000 */
[----:B------:R-:W-:Y:S01]  /*9f70*/  USGXT.U32 UR6, UR6, 0xe ;  /* 0x0000000e0606789a */ /* 0x000fe20008000000 */
[C---:B------:R-:W-:Y:S02]  /*9f80*/  SEL R121, R21.reuse, R44, !P1 ;  /* 0x0000002c15797207 */ /* 0x040fe40004800000 */
[C---:B------:R-:W-:Y:S02]  /*9f90*/  SEL R119, R21.reuse, R46, !P1 ;  /* 0x0000002e15777207 */ /* 0x040fe40004800000 */
[----:B------:R-:W-:-:S02]  /*9fa0*/  SEL R117, R21, R48, !P1 ;  /* 0x0000003015757207 */ /* 0x000fc40004800000 */
[C---:B------:R-:W-:Y:S02]  /*9fb0*/  SEL R115, R21.reuse, R50, !P1 ;  /* 0x0000003215737207 */ /* 0x040fe40004800000 */
[C---:B------:R-:W-:Y:S02]  /*9fc0*/  SEL R113, R21.reuse, R52, !P1 ;  /* 0x0000003415717207 */ /* 0x040fe40004800000 */
[C---:B------:R-:W-:Y:S02]  /*9fd0*/  SEL R111, R21.reuse, R54, !P1 ;  /* 0x00000036156f7207 */ /* 0x040fe40004800000 */
        /* <DEDUP_REMOVED lines=17> */
[----:B------:R-:W-:Y:S01]  /*a0f0*/  LEA.HI.X.SX32 R0, R0, UR7, 0x1, P5 ;  /* 0x0000000700007c11 */ /* 0x000fe2000a8f0eff */
[----:B------:R-:W-:Y:S01]  /*a100*/  ULDC UR7, c[0x0][0x240] ;  /* 0x0000900000077ab9 */ /* 0x000fe20000000800 */
[C---:B------:R-:W-:Y:S01]  /*a110*/  SEL R132, R21.reuse, R132, !P1 ;  /* 0x0000008415847207 */ /* 0x040fe20004800000 */
[----:B------:R-:W-:Y:S01]  /*a120*/  IMAD R134, R134, UR7, RZ ;  /* 0x0000000786867c24 */ /* 0x000fe2000f8e02ff */
[----:B------:R-:W-:Y:S01]  /*a130*/  SEL R130, R21, R130, !P1 ;  /* 0x0000008215827207 */ /* 0x000fe20004800000 */
[----:B------:R-:W-:Y:S01]  /*a140*/  IMAD R133, R133, UR7, RZ ;  /* 0x0000000785857c24 */ /* 0x000fe2000f8e02ff */
        /* <DEDUP_REMOVED lines=80> */
[C---:B-1----:R-:W-:Y:S01]  /*a650*/  SEL R65, R21.reuse, R190, !P1 ;  /* 0x000000be15417207 */ /* 0x042fe20004800000 */
        /* <DEDUP_REMOVED lines=107> */
[-C--:B------:R-:W-:Y:S01]  /*ad10*/  IADD3 R138, P3, R133, R5.reuse, RZ ;  /* 0x00000005858a7210 */ /* 0x080fe20007f7e0ff */
[----:B------:R-:W-:Y:S01]  /*ad20*/  IMAD R15, R135, UR7, RZ ;  /* 0x00000007870f7c24 */ /* 0x000fe2000f8e02ff */
[-C--:B------:R-:W-:Y:S01]  /*ad30*/  IADD3 R135, P2, R134, R5.reuse, RZ ;  /* 0x0000000586877210 */ /* 0x080fe20007f5e0ff */
[----:B------:R-:W-:Y:S01]  /*ad40*/  IMAD R39, R39, UR7, RZ ;  /* 0x0000000727277c24 */ /* 0x000fe2000f8e02ff */
[-C--:B------:R-:W-:Y:S01]  /*ad50*/  IADD3 R137, P1, R136, R5.reuse, RZ ;  /* 0x0000000588897210 */ /* 0x080fe20007f3e0ff */
[----:B------:R-:W-:Y:S01]  /*ad60*/  IMAD R38, R38, UR7, RZ ;  /* 0x0000000726267c24 */ /* 0x000fe2000f8e02ff */
[-C--:B------:R-:W-:Y:S01]  /*ad70*/  LEA.HI.X.SX32 R134, R134, R0.reuse, 0x1, P2 ;  /* 0x0000000086867211 */ /* 0x080fe200010f0eff */
[----:B------:R-:W-:Y:S01]  /*ad80*/  IMAD R37, R37, UR7, RZ ;  /* 0x0000000725257c24 */ /* 0x000fe2000f8e02ff */
[-C--:B------:R-:W-:Y:S01]  /*ad90*/  LEA.HI.X.SX32 R133, R133, R0.reuse, 0x1, P3 ;  /* 0x0000000085857211 */ /* 0x080fe200018f0eff */
[----:B------:R0:W-:Y:S01]  /*ada0*/  STL [R1+0x1624], R137 ;  /* 0x0016248901007387 */ /* 0x0001e20000100800 */
[----:B------:R-:W-:Y:S01]  /*adb0*/  IMAD R36, R36, UR7, RZ ;  /* 0x0000000724247c24 */ /* 0x000fe2000f8e02ff */
[----:B------:R-:W-:Y:S01]  /*adc0*/  CS2R R140, SRZ ;  /* 0x00000000008c7805 */ /* 0x000fe2000001ff00 */
[----:B------:R-:W-:Y:S01]  /*add0*/  IMAD R35, R35, UR7, RZ ;  /* 0x0000000723237c24 */ /* 0x000fe2000f8e02ff */
[----:B------:R1:W-:Y:S01]  /*ade0*/  STL [R1+0xe3c], R135 ;  /* 0x000e3c8701007387 */ /* 0x0003e20000100800 */
[----:B------:R-:W-:Y:S01]  /*adf0*/  IMAD R34, R34, UR7, RZ ;  /* 0x0000000722227c24 */ /* 0x000fe2000f8e02ff */
[----:B------:R-:W-:Y:S01]  /*ae00*/  CS2R R142, SRZ ;  /* 0x00000000008e7805 */ /* 0x000fe2000001ff00 */
[----:B------:R-:W-:Y:S01]  /*ae10*/  IMAD R33, R33, UR7, RZ ;  /* 0x0000000721217c24 */ /* 0x000fe2000f8e02ff */
[----:B------:R2:W-:Y:S01]  /*ae20*/  STL [R1+0xe44], R138 ;  /* 0x000e448a01007387 */ /* 0x0005e20000100800 */
[----:B------:R-:W-:Y:S01]  /*ae30*/  IMAD R32, R32, UR7, RZ ;  /* 0x0000000720207c24 */ /* 0x000fe2000f8e02ff */
[-C--:B0-----:R-:W-:Y:S01]  /*ae40*/  IADD3 R137, P4, R132, R5.reuse, RZ ;  /* 0x0000000584897210 */ /* 0x081fe20007f9e0ff */
[----:B------:R-:W-:Y:S01]  /*ae50*/  IMAD R31, R31, UR7, RZ ;  /* 0x000000071f1f7c24 */ /* 0x000fe2000f8e02ff */
[----:B------:R-:W-:Y:S01]  /*ae60*/  CS2R R144, SRZ ;  /* 0x0000000000907805 */ /* 0x000fe2000001ff00 */
[----:B------:R-:W-:Y:S01]  /*ae70*/  IMAD R30, R30, UR7, RZ ;  /* 0x000000071e1e7c24 */ /* 0x000fe2000f8e02ff */
[-C--:B-1----:R-:W-:Y:S01]  /*ae80*/  IADD3 R135, P5, R131, R5.reuse, RZ ;  /* 0x0000000583877210 */ /* 0x082fe20007fbe0ff */
[----:B------:R0:W-:Y:S01]  /*ae90*/  STL [R1+0xe4c], R137 ;  /* 0x000e4c8901007387 */ /* 0x0001e20000100800 */
[-C--:B------:R-:W-:Y:S01]  /*aea0*/  LEA.HI.X.SX32 R132, R132, R0.reuse, 0x1, P4 ;  /* 0x0000000084847211 */ /* 0x080fe200020f0eff */
[----:B------:R-:W-:Y:S01]  /*aeb0*/  IMAD R29, R29, UR7, RZ ;  /* 0x000000071d1d7c24 */ /* 0x000fe2000f8e02ff */
[-C--:B--2---:R-:W-:Y:S01]  /*aec0*/  IADD3 R138, P6, R130, R5.reuse, RZ ;  /* 0x00000005828a7210 */ /* 0x084fe20007fde0ff */
[----:B------:R1:W-:Y:S01]  /*aed0*/  STL [R1+0xe54], R135 ;  /* 0x000e548701007387 */ /* 0x0003e20000100800 */
[-C--:B------:R-:W-:Y:S01]  /*aee0*/  LEA.HI.X.SX32 R131, R131, R0.reuse, 0x1, P5 ;  /* 0x0000000083837211 */ /* 0x080fe200028f0eff */
[----:B------:R-:W-:Y:S01]  /*aef0*/  IMAD R28, R28, UR7, RZ ;  /* 0x000000071c1c7c24 */ /* 0x000fe2000f8e02ff */
[-C--:B------:R-:W-:Y:S01]  /*af00*/  LEA.HI.X.SX32 R130, R130, R0.reuse, 0x1, P6 ;  /* 0x0000000082827211 */ /* 0x080fe200030f0eff */
[----:B------:R2:W-:Y:S01]  /*af10*/  STL [R1+0xe5c], R138 ;  /* 0x000e5c8a01007387 */ /* 0x0005e20000100800 */
[----:B------:R-:W-:Y:S01]  /*af20*/  IMAD R27, R27, UR7, RZ ;  /* 0x000000071b1b7c24 */ /* 0x000fe2000f8e02ff */
[CC--:B0-----:R-:W-:Y:S01]  /*af30*/  IADD3 R137, P0, R129.reuse, R5.reuse, RZ ;  /* 0x0000000581897210 */ /* 0x0c1fe20007f1e0ff */
[----:B------:R-:W-:Y:S01]  /*af40*/  IMAD R26, R26, UR7, RZ ;  /* 0x000000071a1a7c24 */ /* 0x000fe2000f8e02ff */
[----:B------:R-:W-:Y:S01]  /*af50*/  CS2R R146, SRZ ;  /* 0x0000000000927805 */ /* 0x000fe2000001ff00 */
[----:B------:R-:W-:Y:S01]  /*af60*/  IMAD R24, R24, UR7, RZ ;  /* 0x0000000718187c24 */ /* 0x000fe2000f8e02ff */
[-C--:B-1----:R-:W-:Y:S01]  /*af70*/  LEA.HI.X.SX32 R135, R136, R0.reuse, 0x1, P1 ;  /* 0x0000000088877211 */ /* 0x082fe200008f0eff */
[----:B------:R-:W-:Y:S01]  /*af80*/  STL [R1+0xe64], R137 ;  /* 0x000e648901007387 */ /* 0x000fe20000100800 */
[-C--:B------:R-:W-:Y:S01]  /*af90*/  IADD3 R136, P1, R128, R5.reuse, RZ ;  /* 0x0000000580887210 */ /* 0x080fe20007f3e0ff */
[----:B------:R-:W-:Y:S01]  /*afa0*/  IMAD R22, R22, UR7, RZ ;  /* 0x0000000716167c24 */ /* 0x000fe2000f8e02ff */
[-C--:B------:R-:W-:Y:S01]  /*afb0*/  LEA.HI.X.SX32 R129, R129, R0.reuse, 0x1, P0 ;  /* 0x0000000081817211 */ /* 0x080fe200000f0eff */
[----:B------:R0:W-:Y:S01]  /*afc0*/  STL [R1+0x1620], R135 ;  /* 0x0016208701007387 */ /* 0x0001e20000100800 */
[----:B------:R-:W-:Y:S01]  /*afd0*/  LEA.HI.X.SX32 R128, R128, R0, 0x1, P1 ;  /* 0x0000000080807211 */ /* 0x000fe200008f0eff */
[----:B------:R-:W-:Y:S01]  /*afe0*/  IMAD R20, R20, UR7, RZ ;  /* 0x0000000714147c24 */ /* 0x000fe2000f8e02ff */
[----:B--2---:R-:W-:Y:S01]  /*aff0*/  CS2R R138, SRZ ;  /* 0x00000000008a7805 */ /* 0x004fe2000001ff00 */
[----:B------:R1:W-:Y:S01]  /*b000*/  STL [R1+0xe6c], R136 ;  /* 0x000e6c8801007387 */ /* 0x0003e20000100800 */
[----:B------:R-:W-:Y:S01]  /*b010*/  IMAD R18, R18, UR7, RZ ;  /* 0x0000000712127c24 */ /* 0x000fe2000f8e02ff */
[----:B------:R-:W-:Y:S01]  /*b020*/  CS2R R148, SRZ ;  /* 0x0000000000947805 */ /* 0x000fe2000001ff00 */
[----:B------:R-:W-:Y:S01]  /*b030*/  IMAD R16, R16, UR7, RZ ;  /* 0x0000000710107c24 */ /* 0x000fe2000f8e02ff */
[----:B------:R2:W-:Y:S01]  /*b040*/  STL [R1+0xe38], R134 ;  /* 0x000e388601007387 */ /* 0x0005e20000100800 */
[----:B------:R-:W-:Y:S01]  /*b050*/  IMAD R13, R13, UR7, RZ ;  /* 0x000000070d0d7c24 */ /* 0x000fe2000f8e02ff */
[----:B0-----:R-:W-:Y:S01]  /*b060*/  IADD3 R135, P2, R127, R5, RZ ;  /* 0x000000057f877210 */ /* 0x001fe20007f5e0ff */
[----:B------:R-:W-:-:S02]  /*b070*/  IMAD R12, R12, UR7, RZ ;  /* 0x000000070c0c7c24 */ /* 0x000fc4000f8e02ff */
[----:B------:R-:W-:Y:S01]  /*b080*/  IMAD R10, R10, UR7, RZ ;  /* 0x000000070a0a7c24 */ /* 0x000fe2000f8e02ff */
[-C--:B------:R-:W-:Y:S01]  /*b090*/  LEA.HI.X.SX32 R127, R127, R0.reuse, 0x1, P2 ;  /* 0x000000007f7f7211 */ /* 0x080fe200010f0eff */
[----:B------:R-:W-:Y:S01]  /*b0a0*/  STL [R1+0xe74], R135 ;  /* 0x000e748701007387 */ /* 0x000fe20000100800 */
[----:B------:R-:W-:Y:S01]  /*b0b0*/  IMAD R8, R8, UR7, RZ ;  /* 0x0000000708087c24 */ /* 0x000fe2000f8e02ff */
[----:B-1----:R-:W-:Y:S02]  /*b0c0*/  CS2R R136, SRZ ;  /* 0x0000000000887805 */ /* 0x002fe4000001ff00 */
[----:B--2---:R-:W-:Y:S01]  /*b0d0*/  IADD3 R134, P3, R126, R5, RZ ;  /* 0x000000057e867210 */ /* 0x004fe20007f7e0ff */
[----:B------:R0:W-:Y:S01]  /*b0e0*/  STL [R1+0xe40], R133 ;  /* 0x000e408501007387 */ /* 0x0001e20000100800 */
[----:B------:R-:W-:Y:S02]  /*b0f0*/  IMAD R6, R6, UR7, RZ ;  /* 0x0000000706067c24 */ /* 0x000fe4000f8e02ff */
[----:B------:R-:W-:Y:S01]  /*b100*/  LEA.HI.X.SX32 R126, R126, R0, 0x1, P3 ;  /* 0x000000007e7e7211 */ /* 0x000fe200018f0eff */
[----:B------:R1:W-:Y:S01]  /*b110*/  STL [R1+0xe7c], R134 ;  /* 0x000e7c8601007387 */ /* 0x0003e20000100800 */
[----:B------:R-:W-:-:S02]  /*b120*/  IMAD R7, R7, UR7, RZ ;  /* 0x0000000707077c24 */ /* 0x000fc4000f8e02ff */
[----:B------:R-:W-:Y:S01]  /*b130*/  IMAD R9, R9, UR7, RZ ;  /* 0x0000000709097c24 */ /* 0x000fe2000f8e02ff */
[----:B------:R2:W-:Y:S01]  /*b140*/  STL [R1+0xe48], R132 ;  /* 0x000e488401007387 */ /* 0x0005e20000100800 */
[----:B------:R-:W-:Y:S01]  /*b150*/  IMAD R11, R11, UR7, RZ ;  /* 0x000000070b0b7c24 */ /* 0x000fe2000f8e02ff */
[----:B0-----:R-:W-:Y:S01]  /*b160*/  IADD3 R133, P4, R125, R5, RZ ;  /* 0x000000057d857210 */ /* 0x001fe20007f9e0ff */
[----:B------:R-:W-:Y:S02]  /*b170*/  IMAD R14, R14, UR7, RZ ;  /* 0x000000070e0e7c24 */ /* 0x000fe4000f8e02ff */
[----:B------:R-:W-:Y:S01]  /*b180*/  IMAD R17, R17, UR7, RZ ;  /* 0x0000000711117c24 */ /* 0x000fe2000f8e02ff */
[----:B------:R-:W-:Y:S01]  /*b190*/  LEA.HI.X.SX32 R125, R125, R0, 0x1, P4 ;  /* 0x000000007d7d7211 */ /* 0x000fe200020f0eff */
[----:B------:R-:W-:Y:S01]  /*b1a0*/  STL [R1+0xe84], R133 ;  /* 0x000e848501007387 */ /* 0x000fe20000100800 */
[----:B------:R-:W-:Y:S01]  /*b1b0*/  IMAD R19, R19, UR7, RZ ;  /* 0x0000000713137c24 */ /* 0x000fe2000f8e02ff */
[----:B-1----:R-:W-:-:S02]  /*b1c0*/  CS2R R134, SRZ ;  /* 0x0000000000867805 */ /* 0x002fc4000001ff00 */
[CC--:B--2---:R-:W-:Y:S01]  /*b1d0*/  IADD3 R132, P5, R124.reuse, R5.reuse, RZ ;  /* 0x000000057c847210 */ /* 0x0c4fe20007fbe0ff */
[----:B------:R0:W-:Y:S01]  /*b1e0*/  STL [R1+0xe50], R131 ;  /* 0x000e508301007387 */ /* 0x0001e20000100800 */
[----:B------:R-:W-:Y:S02]  /*b1f0*/  IMAD R21, R21, UR7, RZ ;  /* 0x0000000715157c24 */ /* 0x000fe4000f8e02ff */
[----:B------:R-:W-:Y:S01]  /*b200*/  LEA.HI.X.SX32 R124, R124, R0, 0x1, P5 ;  /* 0x000000007c7c7211 */ /* 0x000fe200028f0eff */
[----:B------:R1:W-:Y:S04]  /*b210*/  STL [R1+0xe8c], R132 ;  /* 0x000e8c8401007387 */ /* 0x0003e80000100800 */
[----:B------:R2:W-:Y:S01]  /*b220*/  STL [R1+0xe58], R130 ;  /* 0x000e588201007387 */ /* 0x0005e20000100800 */
[----:B0-----:R-:W-:-:S04]  /*b230*/  IADD3 R131, P6, R123, R5, RZ ;  /* 0x000000057b837210 */ /* 0x001fc80007fde0ff */
[-C--:B------:R-:W-:Y:S01]  /*b240*/  LEA.HI.X.SX32 R123, R123, R0.reuse, 0x1, P6 ;  /* 0x000000007b7b7211 */ /* 0x080fe200030f0eff */
[----:B------:R-:W-:Y:S01]  /*b250*/  STL [R1+0xe94], R131 ;  /* 0x000e948301007387 */ /* 0x000fe20000100800 */
[----:B-1----:R-:W-:Y:S02]  /*b260*/  CS2R R132, SRZ ;  /* 0x0000000000847805 */ /* 0x002fe4000001ff00 */
[CC--:B--2---:R-:W-:Y:S01]  /*b270*/  IADD3 R130, P0, R122.reuse, R5.reuse, RZ ;  /* 0x000000057a827210 */ /* 0x0c4fe20007f1e0ff */
[----:B------:R0:W-:Y:S03]  /*b280*/  STL [R1+0xe60], R129 ;  /* 0x000e608101007387 */ /* 0x0001e60000100800 */
        /* <DEDUP_REMOVED lines=478> */
[----:B------:R-:W-:Y:S04]  /*d070*/  STL [R1+0x11ec], R22 ;  /* 0x0011ec1601007387 */ /* 0x000fe80000100800 */
[----:B------:R1:W-:Y:S01]  /*d080*/  STL [R1+0x11b8], R18 ;  /* 0x0011b81201007387 */ /* 0x0003e20000100800 */
[----:B0-----:R-:W-:-:S04]  /*d090*/  IADD3 R20, P2, R7, R5, RZ ;  /* 0x0000000507147210 */ /* 0x001fc80007f5e0ff */
[----:B------:R-:W-:Y:S01]  /*d0a0*/  LEA.HI.X.SX32 R7, R7, R0, 0x1, P2 ;  /* 0x0000000007077211 */ /* 0x000fe200010f0eff */
[----:B------:R-:W-:Y:S01]  /*d0b0*/  STL [R1+0x11f4], R20 ;  /* 0x0011f41401007387 */ /* 0x000fe20000100800 */
[----:B-1----:R-:W-:-:S03]  /*d0c0*/  IADD3 R18, P3, R9, R5, RZ ;  /* 0x0000000509127210 */ /* 0x002fc60007f7e0ff */
[----:B------:R0:W-:Y:S04]  /*d0d0*/  STL [R1+0x11c0], R16 ;  /* 0x0011c01001007387 */ /* 0x0001e80000100800 */
[----:B------:R-:W-:Y:S04]  /*d0e0*/  STL [R1+0x11fc], R18 ;  /* 0x0011fc1201007387 */ /* 0x000fe80000100800 */
[----:B------:R1:W-:Y:S01]  /*d0f0*/  STL [R1+0x11c8], R13 ;  /* 0x0011c80d01007387 */ /* 0x0003e20000100800 */
[----:B0-----:R-:W-:-:S05]  /*d100*/  IADD3 R16, P4, R11, R5, RZ ;  /* 0x000000050b107210 */ /* 0x001fca0007f9e0ff */
        /* <DEDUP_REMOVED lines=12> */
[----:B------:R0:W-:Y:S01]  /*d1d0*/  STL [R1+0x1618], R8 ;  /* 0x0016180801007387 */ /* 0x0001e20000100800 */
[----:B-1----:R-:W-:-:S03]  /*d1e0*/  IADD3 R6, P2, R21, R5, RZ ;  /* 0x0000000515067210 */ /* 0x002fc60007f5e0ff */
[----:B------:R1:W-:Y:S01]  /*d1f0*/  STL [R1+0x11f0], R7 ;  /* 0x0011f00701007387 */ /* 0x0003e20000100800 */
[----:B------:R-:W-:-:S03]  /*d200*/  LEA.HI.X.SX32 R5, R9, R0, 0x1, P3 ;  /* 0x0000000009057211 */ /* 0x000fc600018f0eff */
[----:B------:R2:W-:Y:S01]  /*d210*/  STL [R1+0x161c], R6 ;  /* 0x00161c0601007387 */ /* 0x0005e20000100800 */
[----:B0-----:R-:W-:-:S03]  /*d220*/  LEA.HI.X.SX32 R8, R15, R0, 0x1, P6 ;  /* 0x000000000f087211 */ /* 0x001fc600030f0eff */
[----:B------:R0:W-:Y:S01]  /*d230*/  STL [R1+0x11f8], R5 ;  /* 0x0011f80501007387 */ /* 0x0001e20000100800 */
[----:B-1----:R-:W-:Y:S02]  /*d240*/  IADD3 R7, P3, R23, UR8, RZ ;  /* 0x0000000817077c10 */ /* 0x002fe4000ff7e0ff */
[-C--:B--2---:R-:W-:Y:S02]  /*d250*/  LEA.HI.X.SX32 R6, R11, R0.reuse, 0x1, P4 ;  /* 0x000000000b067211 */ /* 0x084fe400020f0eff */
[C---:B------:R-:W-:Y:S01]  /*d260*/  IADD3 R13, P4, R25.reuse, UR8, RZ ;  /* 0x00000008190d7c10 */ /* 0x040fe2000ff9e0ff */
[----:B------:R-:W-:Y:S01]  /*d270*/  ULDC UR8, c[0x0][0x238] ;  /* 0x00008e0000087ab9 */ /* 0x000fe20000000800 */
[-C--:B0-----:R-:W-:Y:S01]  /*d280*/  LEA.HI.X.SX32 R5, R14, R0.reuse, 0x1, P5 ;  /* 0x000000000e057211 */ /* 0x081fe200028f0eff */
[----:B------:R0:W-:Y:S01]  /*d290*/  STL [R1+0x1200], R6 ;  /* 0x0012000601007387 */ /* 0x0001e20000100800 */
[----:B------:R-:W-:Y:S01]  /*d2a0*/  UIMAD UR25, UR8, 0x3f, URZ ;  /* 0x0000003f081978a4 */ /* 0x000fe2000f8e023f */
[----:B------:R-:W-:Y:S01]  /*d2b0*/  LEA.HI.X.SX32 R12, R25, UR9, 0x1, P4 ;  /* 0x00000009190c7c11 */ /* 0x000fe2000a0f0eff */
[----:B------:R-:W-:Y:S01]  /*d2c0*/  UIMAD UR26, UR8, 0x3e, URZ ;  /* 0x0000003e081a78a4 */ /* 0x000fe2000f8e023f */
[----:B------:R1:W-:Y:S01]  /*d2d0*/  STL [R1+0x1208], R5 ;  /* 0x0012080501007387 */ /* 0x0003e20000100800 */
[----:B------:R-:W-:Y:S01]  /*d2e0*/  USHF.R.S32.HI UR24, URZ, 0x1f, UR25 ;  /* 0x0000001f3f187899 */ /* 0x000fe20008011419 */
[----:B------:R-:W-:Y:S01]  /*d2f0*/  CS2R R24, SRZ ;  /* 0x0000000000187805 */ /* 0x000fe2000001ff00 */
[----:B------:R-:W-:Y:S01]  /*d300*/  UIMAD UR27, UR8, 0x3d, URZ ;  /* 0x0000003d081b78a4 */ /* 0x000fe2000f8e023f */
[----:B------:R2:W-:Y:S01]  /*d310*/  STL [R1+0x1604], R8 ;  /* 0x0016040801007387 */ /* 0x0005e20000100800 */
[----:B------:R-:W-:Y:S01]  /*d320*/  UIMAD UR28, UR8, 0x3c, URZ ;  /* 0x0000003c081c78a4 */ /* 0x000fe2000f8e023f */
[----:B0-----:R-:W-:Y:S01]  /*d330*/  LEA.HI.X.SX32 R6, R17, R0, 0x1, P0 ;  /* 0x0000000011067211 */ /* 0x001fe200000f0eff */
[----:B------:R-:W-:-:S02]  /*d340*/  UIMAD UR29, UR8, 0x3b, URZ ;  /* 0x0000003b081d78a4 */ /* 0x000fc4000f8e023f */
[----:B------:R-:W-:Y:S01]  /*d350*/  UIMAD UR30, UR8, 0x3a, URZ ;  /* 0x0000003a081e78a4 */ /* 0x000fe2000f8e023f */
[-C--:B-1----:R-:W-:Y:S01]  /*d360*/  LEA.HI.X.SX32 R5, R19, R0.reuse, 0x1, P1 ;  /* 0x0000000013057211 */ /* 0x082fe200008f0eff */
[----:B------:R0:W-:Y:S01]  /*d370*/  STL [R1+0x160c], R6 ;  /* 0x00160c0601007387 */ /* 0x0001e20000100800 */
[----:B------:R-:W-:Y:S01]  /*d380*/  LEA.HI.X.SX32 R0, R21, R0, 0x1, P2 ;  /* 0x0000000015007211 */ /* 0x000fe200010f0eff */
[----:B------:R-:W-:Y:S01]  /*d390*/  UIMAD UR31, UR8, 0x39, URZ ;  /* 0x00000039081f78a4 */ /* 0x000fe2000f8e023f */
[----:B--2---:R-:W-:Y:S01]  /*d3a0*/  IADD3 R8, P0, R13, UR25, RZ ;  /* 0x000000190d087c10 */ /* 0x004fe2000ff1e0ff */
[----:B------:R1:W-:Y:S01]  /*d3b0*/  STL [R1+0x1614], R5 ;  /* 0x0016140501007387 */ /* 0x0003e20000100800 */
[----:B------:R-:W-:Y:S02]  /*d3c0*/  UIMAD UR32, UR8, 0x38, URZ ;  /* 0x00000038082078a4 */ /* 0x000fe4000f8e023f */
[----:B------:R-:W-:Y:S01]  /*d3d0*/  UIMAD UR33, UR8, 0x37, URZ ;  /* 0x00000037082178a4 */ /* 0x000fe2000f8e023f */
[----:B------:R2:W-:Y:S01]  /*d3e0*/  STL [R1+0x1210], R0 ;  /* 0x0012100001007387 */ /* 0x0005e20000100800 */
[----:B------:R-:W-:Y:S01]  /*d3f0*/  UIMAD UR34, UR8, 0x36, URZ ;  /* 0x00000036082278a4 */ /* 0x000fe2000f8e023f */
[----:B0-----:R-:W-:Y:S01]  /*d400*/  LEA.HI.X.SX32 R6, R23, UR9, 0x1, P3 ;  /* 0x0000000917067c11 */ /* 0x001fe200098f0eff */
[----:B------:R-:W-:Y:S01]  /*d410*/  UIMAD UR35, UR8, 0x35, URZ ;  /* 0x00000035082378a4 */ /* 0x000fe2000f8e023f */
[----:B------:R-:W-:Y:S01]  /*d420*/  STL [R1+0xc00], RZ ;  /* 0x000c00ff01007387 */ /* 0x000fe20000100800 */
[----:B------:R-:W-:Y:S01]  /*d430*/  UIMAD UR36, UR8, 0x34, URZ ;  /* 0x00000034082478a4 */ /* 0x000fe2000f8e023f */
[----:B-1----:R-:W-:Y:S01]  /*d440*/  IADD3 R5, P1, R7, UR25, RZ ;  /* 0x0000001907057c10 */ /* 0x002fe2000ff3e0ff */
[----:B------:R-:W-:Y:S01]  /*d450*/  USHF.R.S32.HI UR25, URZ, 0x1f, UR26 ;  /* 0x0000001f3f197899 */ /* 0x000fe2000801141a */
[----:B------:R-:W-:Y:S01]  /*d460*/  STL [R1+0xc04], RZ ;  /* 0x000c04ff01007387 */ /* 0x000fe20000100800 */
[----:B------:R-:W-:Y:S01]  /*d470*/  UIMAD UR37, UR8, 0x33, URZ ;  /* 0x00000033082578a4 */ /* 0x000fe2000f8e023f */
[--C-:B--2---:R-:W-:Y:S01]  /*d480*/  SHF.R.S32.HI R0, RZ, 0x7, R155.reuse ;  /* 0x00000007ff007819 */ /* 0x104fe2000001149b */
[----:B------:R-:W-:Y:S01]  /*d490*/  UIMAD UR43, UR8, 0x32, URZ ;  /* 0x00000032082b78a4 */ /* 0x000fe2000f8e023f */
[----:B------:R-:W-:Y:S01]  /*d4a0*/  STL [R1+0xc08], RZ ;  /* 0x000c08ff01007387 */ /* 0x000fe20000100800 */
[----:B------:R-:W-:Y:S01]  /*d4b0*/  UIMAD UR22, UR8, 0x31, URZ ;  /* 0x00000031081678a4 */ /* 0x000fe2000f8e023f */
[----:B------:R-:W-:Y:S01]  /*d4c0*/  SGXT R0, R0, 0x1 ;  /* 0x000000010000781a */ /* 0x000fe20000000200 */
[----:B------:R-:W-:Y:S01]  /*d4d0*/  UIMAD UR18, UR8, 0x30, URZ ;  /* 0x00000030081278a4 */ /* 0x000fe2000f8e023f */
[----:B------:R-:W-:Y:S01]  /*d4e0*/  STL [R1+0xc0c], RZ ;  /* 0x000c0cff01007387 */ /* 0x000fe20000100800 */
[----:B------:R-:W-:Y:S01]  /*d4f0*/  UIMAD UR51, UR8, 0x2f, URZ ;  /* 0x0000002f083378a4 */ /* 0x000fe2000f8e023f */
[----:B------:R-:W-:Y:S01]  /*d500*/  LOP3.LUT R0, R0, 0x90, RZ, 0xc0, !PT ;  /* 0x0000009000007812 */ /* 0x000fe200078ec0ff */
[----:B------:R-:W-:Y:S01]  /*d510*/  UIMAD UR39, UR8, 0x2e, URZ ;  /* 0x0000002e082778a4 */ /* 0x000fe2000f8e023f */
[----:B------:R-:W-:Y:S01]  /*d520*/  STL [R1+0xc10], RZ ;  /* 0x000c10ff01007387 */ /* 0x000fe20000100800 */
[----:B------:R-:W-:Y:S01]  /*d530*/  UIMAD UR47, UR8, 0x2d, URZ ;  /* 0x0000002d082f78a4 */ /* 0x000fe2000f8e023f */
[----:B------:R-:W-:Y:S01]  /*d540*/  LOP3.LUT R0, R0, 0x7f, R155, 0x78, !PT ;  /* 0x0000007f00007812 */ /* 0x000fe200078e789b */
[----:B------:R-:W-:Y:S01]  /*d550*/  UIMAD UR55, UR8, 0x2c, URZ ;  /* 0x0000002c083778a4 */ /* 0x000fe2000f8e023f */
[----:B------:R-:W-:Y:S01]  /*d560*/  STL [R1+0xc14], RZ ;  /* 0x000c14ff01007387 */ /* 0x000fe20000100800 */
[----:B------:R-:W-:-:S02]  /*d570*/  UIMAD UR11, UR8, 0x2b, URZ ;  /* 0x0000002b080b78a4 */ /* 0x000fc4000f8e023f */
[----:B------:R-:W-:Y:S01]  /*d580*/  UIMAD UR41, UR8, 0x2a, URZ ;  /* 0x0000002a082978a4 */ /* 0x000fe2000f8e023f */
[----:B------:R-:W-:Y:S01]  /*d590*/  STL [R1+0xc18], RZ ;  /* 0x000c18ff01007387 */ /* 0x000fe20000100800 */
[----:B------:R-:W-:Y:S02]  /*d5a0*/  UIMAD UR45, UR8, 0x29, URZ ;  /* 0x00000029082d78a4 */ /* 0x000fe4000f8e023f */
[----:B------:R-:W-:Y:S01]  /*d5b0*/  UIMAD UR49, UR8, 0x28, URZ ;  /* 0x00000028083178a4 */ /* 0x000fe2000f8e023f */
[----:B------:R-:W-:Y:S01]  /*d5c0*/  STL [R1+0xc1c], RZ ;  /* 0x000c1cff01007387 */ /* 0x000fe20000100800 */
[----:B------:R-:W-:Y:S02]  /*d5d0*/  UIMAD UR53, UR8, 0x27, URZ ;  /* 0x00000027083578a4 */ /* 0x000fe4000f8e023f */
        /* <DEDUP_REMOVED lines=9> */
[----:B------:R-:W-:Y:S01]  /*d670*/  USHF.L.U32 UR46, UR8, 0x5, URZ ;  /* 0x00000005082e7899 */ /* 0x000fe2000800063f */
        /* <DEDUP_REMOVED lines=23> */
[----:B------:R-:W-:Y:S01]  /*d7f0*/  USHF.L.U32 UR17, UR8, 0x4, URZ ;  /* 0x0000000408117899 */ /* 0x000fe2000800063f */
[----:B------:R-:W-:Y:S01]  /*d800*/  STL [R1+0xc4c], RZ ;  /* 0x000c4cff01007387 */ /* 0x000fe20000100800 */
[----:B------:R-:W-:-:S03]  /*d810*/  UIMAD UR23, UR8, 0xf, URZ ;  /* 0x0000000f081778a4 */ /* 0x000fc6000f8e023f */
[----:B------:R-:W-:Y:S04]  /*d820*/  STL [R1+0xc50], RZ ;  /* 0x000c50ff01007387 */ /* 0x000fe80000100800 */
        /* <DEDUP_REMOVED lines=747> */
[----:B------:R-:W-:Y:S04]  /*106e0*/  STL [R1], RZ ;  /* 0x000000ff01007387 */ /* 0x000fe80000100800 */
        /* <DEDUP_REMOVED lines=127> */
[----:B------:R0:W-:Y:S04]  /*10ee0*/  STL [R1+0x1218], R8 ;  /* 0x0012180801007387 */ /* 0x0001e80000100800 */
[----:B------:R1:W-:Y:S01]  /*10ef0*/  STL [R1+0x1220], R5 ;  /* 0x0012200501007387 */ /* 0x0003e20000100800 */
[----:B0-----:R-:W-:-:S02]  /*10f00*/  IADD3.X R8, R12, UR24, RZ, P0, !PT ;  /* 0x000000180c087c10 */ /* 0x001fc400087fe4ff */
[----:B-1----:R-:W-:-:S03]  /*10f10*/  IADD3.X R5, R6, UR24, RZ, P1, !PT ;  /* 0x0000001806057c10 */ /* 0x002fc60008ffe4ff */
[----:B------:R0:W-:Y:S01]  /*10f20*/  STL [R1+0x1214], R8 ;  /* 0x0012140801007387 */ /* 0x0001e20000100800 */
[----:B------:R-:W-:-:S03]  /*10f30*/  UIMAD UR24, UR8, 0xe, URZ ;  /* 0x0000000e081878a4 */ /* 0x000fc6000f8e023f */
[----:B------:R1:W-:Y:S01]  /*10f40*/  STL [R1+0x121c], R5 ;  /* 0x00121c0501007387 */ /* 0x0003e20000100800 */
[----:B0-----:R-:W-:Y:S02]  /*10f50*/  IADD3 R8, P0, R13, UR26, RZ ;  /* 0x0000001a0d087c10 */ /* 0x001fe4000ff1e0ff */
[----:B-1----:R-:W-:-:S03]  /*10f60*/  IADD3 R5, P1, R7, UR26, RZ ;  /* 0x0000001a07057c10 */ /* 0x002fc6000ff3e0ff */
[----:B------:R0:W-:Y:S01]  /*10f70*/  STL [R1+0x1228], R8 ;  /* 0x0012280801007387 */ /* 0x0001e20000100800 */
[----:B------:R-:W-:-:S03]  /*10f80*/  USHF.R.S32.HI UR26, URZ, 0x1f, UR27 ;  /* 0x0000001f3f1a7899 */ /* 0x000fc6000801141b */
[----:B------:R1:W-:Y:S01]  /*10f90*/  STL [R1+0x1230], R5 ;  /* 0x0012300501007387 */ /* 0x0003e20000100800 */
[----:B0-----:R-:W-:Y:S02]  /*10fa0*/  IADD3.X R8, R12, UR25, RZ, P0, !PT ;  /* 0x000000190c087c10 */ /* 0x001fe400087fe4ff */
        /* <DEDUP_REMOVED lines=52> */
[----:B------:R-:W-:-:S03]  /*112f0*/  USHF.L.U32 UR30, UR8, 0x3, URZ ;  /* 0x00000003081e7899 */ /* 0x000fc6000800063f */
        /* <DEDUP_REMOVED lines=69> */
[----:B------:R-:W-:-:S03]  /*11750*/  USHF.R.S32.HI UR37, URZ, 0x1f, UR8 ;  /* 0x0000001f3f257899 */ /* 0x000fc60008011408 */
[----:B------:R1:W-:Y:S01]  /*11760*/  STL [R1+0x12ec], R5 ;  /* 0x0012ec0501007387 */ /* 0x0003e20000100800 */
[----:B0-----:R-:W-:Y:S02]  /*11770*/  IADD3 R8, P0, R13, UR22, RZ ;  /* 0x000000160d087c10 */ /* 0x001fe4000ff1e0ff */
[----:B-1----:R-:W-:-:S03]  /*11780*/  IADD3 R5, P1, R7, UR22, RZ ;  /* 0x0000001607057c10 */ /* 0x002fc6000ff3e0ff */
[----:B------:R0:W-:Y:S01]  /*11790*/  STL [R1+0x12f8], R8 ;  /* 0x0012f80801007387 */ /* 0x0001e20000100800 */
[----:B------:R-:W-:-:S03]  /*117a0*/  USHF.L.U32 UR22, UR8, 0x6, URZ ;  /* 0x0000000608167899 */ /* 0x000fc6000800063f */
        /* <DEDUP_REMOVED lines=232> */
[----:B-1----:R-:W-:Y:S01]  /*12630*/  IADD3.X R5, R12, UR18, RZ, P0, !PT ;  /* 0x000000120c057c10 */ /* 0x002fe200087fe4ff */
[----:B------:R-:W-:-:S04]  /*12640*/  UIADD3 UR18, UP0, UR6, 0x2, URZ ;  /* 0x0000000206127890 */ /* 0x000fc8000ff1e03f */
[----:B------:R0:W-:Y:S01]  /*12650*/  STL [R1+0x1464], R5 ;  /* 0x0014640501007387 */ /* 0x0001e20000100800 */
[----:B------:R-:W-:-:S03]  /*12660*/  UIADD3.X UR19, UR19, -0x7fffffe0, URZ, UP0, !UPT ;  /* 0x8000002013137890 */ /* 0x000fc600087fe43f */
[----:B------:R1:W-:Y:S01]  /*12670*/  STL [R1+0x146c], R8 ;  /* 0x00146c0801007387 */ /* 0x0003e20000100800 */
[----:B0-----:R-:W-:Y:S02]  /*12680*/  IADD3 R5, P6, R13, UR61, RZ ;  /* 0x0000003d0d057c10 */ /* 0x001fe4000ffde0ff */
[----:B-1----:R-:W-:-:S03]  /*12690*/  IADD3 R8, P5, R7, UR61, RZ ;  /* 0x0000003d07087c10 */ /* 0x002fc6000ffbe0ff */
[----:B------:R0:W-:Y:S01]  /*126a0*/  STL [R1+0x1478], R5 ;  /* 0x0014780501007387 */ /* 0x0001e20000100800 */
[----:B------:R-:W-:Y:S01]  /*126b0*/  IADD3.X R9, R12, UR15, RZ, P6, !PT ;  /* 0x0000000f0c097c10 */ /* 0x000fe2000b7fe4ff */
[----:B------:R-:W-:Y:S02]  /*126c0*/  USHF.R.S32.HI UR61, URZ, 0x1f, UR36 ;  /* 0x0000001f3f3d7899 */ /* 0x000fe40008011424 */
[----:B------:R1:W-:Y:S01]  /*126d0*/  STL [R1+0x1480], R8 ;  /* 0x0014800801007387 */ /* 0x0003e20000100800 */
[----:B0-----:R-:W-:Y:S02]  /*126e0*/  SHF.R.S32.HI R5, RZ, 0x6, R151 ;  /* 0x00000006ff057819 */ /* 0x001fe40000011497 */
[----:B------:R-:W-:Y:S02]  /*126f0*/  CS2R R150, SRZ ;  /* 0x0000000000967805 */ /* 0x000fe4000001ff00 */
[----:B-1----:R-:W-:Y:S01]  /*12700*/  IADD3 R8, P2, R13, UR20, RZ ;  /* 0x000000140d087c10 */ /* 0x002fe2000ff5e0ff */
[----:B------:R0:W-:Y:S04]  /*12710*/  STL [R1+0x163c], R5 ;  /* 0x00163c0501007387 */ /* 0x0001e80000100800 */
[----:B------:R1:W-:Y:S01]  /*12720*/  STL [R1+0x1488], R8 ;  /* 0x0014880801007387 */ /* 0x0003e20000100800 */
[----:B0-----:R-:W-:Y:S01]  /*12730*/  IADD3 R5, P1, R7, UR20, RZ ;  /* 0x0000001407057c10 */ /* 0x001fe2000ff3e0ff */
[----:B------:R-:W-:Y:S01]  /*12740*/  USHF.R.S32.HI UR20, URZ, 0x1f, UR22 ;  /* 0x0000001f3f147899 */ /* 0x000fe20008011416 */
[----:B-1----:R-:W-:-:S03]  /*12750*/  IADD3 R8, P0, R13, UR7, RZ ;  /* 0x000000070d087c10 */ /* 0x002fc6000ff1e0ff */
[----:B------:R0:W-:Y:S04]  /*12760*/  STL [R1+0x1490], R5 ;  /* 0x0014900501007387 */ /* 0x0001e80000100800 */
[----:B------:R1:W-:Y:S01]  /*12770*/  STL [R1+0x1498], R8 ;  /* 0x0014980801007387 */ /* 0x0003e20000100800 */
[----:B0-----:R-:W-:Y:S01]  /*12780*/  IADD3 R5, P4, R7, UR7, RZ ;  /* 0x0000000707057c10 */ /* 0x001fe2000ff9e0ff */
[----:B------:R-:W-:Y:S01]  /*12790*/  USHF.R.S32.HI UR7, URZ, 0x1f, UR5 ;  /* 0x0000001f3f077899 */ /* 0x000fe20008011405 */
[----:B-1----:R-:W-:-:S03]  /*127a0*/  IADD3 R8, P3, R13, UR14, RZ ;  /* 0x0000000e0d087c10 */ /* 0x002fc6000ff7e0ff */
[----:B------:R0:W-:Y:S04]  /*127b0*/  STL [R1+0x14a0], R5 ;  /* 0x0014a00501007387 */ /* 0x0001e80000100800 */
[----:B------:R1:W-:Y:S04]  /*127c0*/  STL [R1+0x14a8], R8 ;  /* 0x0014a80801007387 */ /* 0x0003e80000100800 */
[----:B------:R2:W-:Y:S01]  /*127d0*/  STL [R1+0x1474], R9 ;  /* 0x0014740901007387 */ /* 0x0005e20000100800 */
[----:B0-----:R-:W-:Y:S02]  /*127e0*/  IADD3 R5, P6, R7, UR14, RZ ;  /* 0x0000000e07057c10 */ /* 0x001fe4000ffde0ff */
[----:B-1----:R-:W-:-:S03]  /*127f0*/  IADD3.X R8, R6, UR15, RZ, P5, !PT ;  /* 0x0000000f06087c10 */ /* 0x002fc6000affe4ff */
[----:B------:R0:W-:Y:S01]  /*12800*/  STL [R1+0x14b0], R5 ;  /* 0x0014b00501007387 */ /* 0x0001e20000100800 */
[----:B------:R-:W-:Y:S01]  /*12810*/  UIADD3.64 UR14, UR18, 0x3fe, URZ ;  /* 0x000003fe120e7897 */ /* 0x000fe2000fffe03f */
[----:B--2---:R-:W-:Y:S02]  /*12820*/  IADD3.X R9, R12, UR11, RZ, P2, !PT ;  /* 0x0000000b0c097c10 */ /* 0x004fe400097fe4ff */
[----:B------:R1:W-:Y:S01]  /*12830*/  STL [R1+0x147c], R8 ;  /* 0x00147c0801007387 */ /* 0x0003e20000100800 */
[----:B0-----:R-:W-:Y:S02]  /*12840*/  IADD3 R5, P5, R13, UR10, RZ ;  /* 0x0000000a0d057c10 */ /* 0x001fe4000ffbe0ff */
[----:B-1----:R-:W-:-:S03]  /*12850*/  IADD3 R8, P2, R7, UR10, RZ ;  /* 0x0000000a07087c10 */ /* 0x002fc6000ff5e0ff */
[----:B------:R0:W-:Y:S04]  /*12860*/  STL [R1+0x14b8], R5 ;  /* 0x0014b80501007387 */ /* 0x0001e80000100800 */
[----:B------:R1:W-:Y:S04]  /*12870*/  STL [R1+0x1484], R9 ;  /* 0x0014840901007387 */ /* 0x0003e80000100800 */
[----:B------:R2:W-:Y:S01]  /*12880*/  STL [R1+0x14c0], R8 ;  /* 0x0014c00801007387 */ /* 0x0005e20000100800 */
[----:B0-----:R-:W-:Y:S01]  /*12890*/  IADD3.X R5, R6, UR11, RZ, P1, !PT ;  /* 0x0000000b06057c10 */ /* 0x001fe20008ffe4ff */
[----:B------:R-:W-:Y:S01]  /*128a0*/  UIADD3.64 UR10, UR18, 0x400, URZ ;  /* 0x00000400120a7897 */ /* 0x000fe2000fffe03f */
[----:B-1----:R-:W-:-:S03]  /*128b0*/  LOP3.LUT R9, R153, 0x10, RZ, 0x3c, !PT ;  /* 0x0000001099097812 */ /* 0x002fc600078e3cff */
[----:B------:R0:W-:Y:S01]  /*128c0*/  STL [R1+0x148c], R5 ;  /* 0x00148c0501007387 */ /* 0x0001e20000100800 */
[----:B--2---:R-:W-:-:S03]  /*128d0*/  LOP3.LUT R8, R153, 0x20, RZ, 0x3c, !PT ;  /* 0x0000002099087812 */ /* 0x004fc600078e3cff */
[----:B------:R1:W-:Y:S04]  /*128e0*/  STL [R1+0x1638], R9 ;  /* 0x0016380901007387 */ /* 0x0003e80000100800 */
[----:B------:R2:W-:Y:S01]  /*128f0*/  STL [R1+0x1634], R8 ;  /* 0x0016340801007387 */ /* 0x0005e20000100800 */
[----:B0-----:R-:W-:Y:S02]  /*12900*/  LOP3.LUT R5, R153, 0x30, RZ, 0x3c, !PT ;  /* 0x0000003099057812 */ /* 0x001fe400078e3cff */
[----:B-1----:R-:W-:-:S03]  /*12910*/  LOP3.LUT R9, R0, 0x20, RZ, 0x3c, !PT ;  /* 0x0000002000097812 */ /* 0x002fc600078e3cff */
[----:B------:R0:W-:Y:S01]  /*12920*/  STL [R1+0x1630], R5 ;  /* 0x0016300501007387 */ /* 0x0001e20000100800 */
[----:B--2---:R-:W-:-:S05]  /*12930*/  IADD3 R8, P1, R13, UR9, RZ ;  /* 0x000000090d087c10 */ /* 0x004fca000ff3e0ff */
[----:B------:R1:W-:Y:S01]  /*12940*/  STL [R1+0x14c8], R8 ;  /* 0x0014c80801007387 */ /* 0x0003e20000100800 */
[----:B0-----:R-:W-:Y:S02]  /*12950*/  IADD3.X R5, R12, UR38, RZ, P0, !PT ;  /* 0x000000260c057c10 */ /* 0x001fe400087fe4ff */
[----:B------:R-:W-:-:S03]  /*12960*/  IADD3 R9, P0, R7, UR9, RZ ;  /* 0x0000000907097c10 */ /* 0x000fc6000ff1e0ff */
[----:B------:R0:W-:Y:S01]  /*12970*/  STL [R1+0x1494], R5 ;  /* 0x0014940501007387 */ /* 0x0001e20000100800 */
[----:B-1----:R-:W-:-:S03]  /*12980*/  IADD3.X R8, R6, UR38, RZ, P4, !PT ;  /* 0x0000002606087c10 */ /* 0x002fc6000a7fe4ff */
[----:B------:R1:W-:Y:S04]  /*12990*/  STL [R1+0x14d0], R9 ;  /* 0x0014d00901007387 */ /* 0x0003e80000100800 */
[----:B------:R2:W-:Y:S01]  /*129a0*/  STL [R1+0x149c], R8 ;  /* 0x00149c0801007387 */ /* 0x0005e20000100800 */
[----:B0-----:R-:W-:Y:S02]  /*129b0*/  IADD3 R5, P4, R13, UR12, RZ ;  /* 0x0000000c0d057c10 */ /* 0x001fe4000ff9e0ff */
[----:B-1----:R-:W-:-:S03]  /*129c0*/  IADD3.X R9, R12, UR39, RZ, P3, !PT ;  /* 0x000000270c097c10 */ /* 0x002fc60009ffe4ff */
[----:B------:R0:W-:Y:S01]  /*129d0*/  STL [R1+0x14d8], R5 ;  /* 0x0014d80501007387 */ /* 0x0001e20000100800 */
[----:B--2---:R-:W-:-:S03]  /*129e0*/  IADD3 R8, P3, R7, UR12, RZ ;  /* 0x0000000c07087c10 */ /* 0x004fc6000ff7e0ff */
[----:B------:R1:W-:Y:S04]  /*129f0*/  STL [R1+0x14a4], R9 ;  /* 0x0014a40901007387 */ /* 0x0003e80000100800 */
[----:B------:R2:W-:Y:S01]  /*12a00*/  STL [R1+0x14e0], R8 ;  /* 0x0014e00801007387 */ /* 0x0005e20000100800 */
[----:B0-----:R-:W-:Y:S02]  /*12a10*/  IADD3.X R5, R6, UR39, RZ, P6, !PT ;  /* 0x0000002706057c10 */ /* 0x001fe4000b7fe4ff */
[----:B-1----:R-:W-:-:S03]  /*12a20*/  IADD3 R9, P6, R13, UR13, RZ ;  /* 0x0000000d0d097c10 */ /* 0x002fc6000ffde0ff */
[----:B------:R0:W-:Y:S01]  /*12a30*/  STL [R1+0x14ac], R5 ;  /* 0x0014ac0501007387 */ /* 0x0001e20000100800 */
[----:B--2---:R-:W-:-:S03]  /*12a40*/  IADD3.X R8, R12, UR40, RZ, P5, !PT ;  /* 0x000000280c087c10 */ /* 0x004fc6000affe4ff */
        /* <DEDUP_REMOVED lines=50> */
[----:B0-----:R-:W-:Y:S01]  /*12d70*/  IADD3 R5, P3, R7, UR26, RZ ;  /* 0x0000001a07057c10 */ /* 0x001fe2000ff7e0ff */
[----:B------:R-:W-:Y:S01]  /*12d80*/  UMOV UR26, UR6 ;  /* 0x00000006001a7c82 */ /* 0x000fe20008000000 */
        /* <DEDUP_REMOVED lines=8> */
[----:B------:R-:W-:Y:S01]  /*12e10*/  UMOV UR27, 0x80000020 ;  /* 0x80000020001b7882 */ /* 0x000fe20000000000 */
[----:B--2---:R-:W-:Y:S02]  /*12e20*/  IADD3.X R8, R6, UR47, RZ, P2, !PT ;  /* 0x0000002f06087c10 */ /* 0x004fe400097fe4ff */
        /* <DEDUP_REMOVED lines=81> */
[----:B-1----:R-:W-:-:S03]  /*13340*/  IADD3.X R9, R12, UR60, RZ, P2, !PT ;  /* 0x0000003c0c097c10 */ /* 0x002fc600097fe4ff */
[----:B------:R0:W-:Y:S01]  /*13350*/  STL [R1+0x15cc], R5 ;  /* 0x0015cc0501007387 */ /* 0x0001e20000100800 */
[----:B--2---:R-:W-:-:S03]  /*13360*/  IADD3.X R8, R6, UR60, RZ, P1, !PT ;  /* 0x0000003c06087c10 */ /* 0x004fc60008ffe4ff */
        /* <DEDUP_REMOVED lines=8> */
[----:B0-----:R-:W-:-:S05]  /*133f0*/  IADD3.X R5, R6, UR37, RZ, P6, !PT ;  /* 0x0000002506057c10 */ /* 0x001fca000b7fe4ff */
[----:B------:R1:W-:Y:S02]  /*13400*/  STL [R1+0x15fc], R5 ;  /* 0x0015fc0501007387 */ /* 0x0003e40000100800 */
.L_x_2:
[----:B------:R-:W-:Y:S01]  /*13410*/  STL [R1+0x1c58], R160 ;  /* 0x001c58a001007387 */ /* 0x000fe20000100800 */
[----:B01----:R-:W0:Y:S03]  /*13420*/  LDC R5, c[0x0][0x230] ;  /* 0x00008c00ff057b82 */ /* 0x003e260000000800 */
[----:B------:R-:W-:Y:S04]  /*13430*/  STL [R1+0x1c54], R19 ;  /* 0x001c541301007387 */ /* 0x000fe80000100800 */
[----:B------:R-:W-:Y:S04]  /*13440*/  STL [R1+0x1c50], R158 ;  /* 0x001c509e01007387 */ /* 0x000fe80000100800 */
[----:B------:R-:W-:Y:S04]  /*13450*/  STL [R1+0x1c4c], R18 ;  /* 0x001c4c1201007387 */ /* 0x000fe80000100800 */
[----:B------:R-:W-:Y:S04]  /*13460*/  STL [R1+0x1c38], R0 ;  /* 0x001c380001007387 */ /* 0x000fe80000100800 */
[----:B------:R1:W-:Y:S04]  /*13470*/  STL [R1+0x16b8], R126 ;  /* 0x0016b87e01007387 */ /* 0x0003e80000100800 */
[----:B-1----:R-:W2:Y:S04]  /*13480*/  LDL.LU R126, [R1+0x13a0] ;  /* 0x0013a000017e7983 */ /* 0x002ea80000300800 */
[----:B------:R1:W-:Y:S04]  /*13490*/  STL [R1+0x16b4], R127 ;  /* 0x0016b47f01007387 */ /* 0x0003e80000100800 */
[----:B-1----:R-:W3:Y:S04]  /*134a0*/  LDL.LU R127, [R1+0x13c4] ;  /* 0x0013c400017f7983 */ /* 0x002ee80000300800 */
[----:B------:R1:W-:Y:S04]  /*134b0*/  STL [R1+0x16b0], R128 ;  /* 0x0016b08001007387 */ /* 0x0003e80000100800 */
[----:B-1----:R-:W4:Y:S04]  /*134c0*/  LDL.LU R128, [R1+0x1398] ;  /* 0x0013980001807983 */ /* 0x002f280000300800 */
[----:B------:R1:W-:Y:S04]  /*134d0*/  STL [R1+0x16ac], R129 ;  /* 0x0016ac8101007387 */ /* 0x0003e80000100800 */
[----:B-1----:R-:W2:Y:S04]  /*134e0*/  LDL.LU R129, [R1+0x13bc] ;  /* 0x0013bc0001817983 */ /* 0x002ea80000300800 */
[----:B------:R1:W-:Y:S04]  /*134f0*/  STL [R1+0x16a8], R130 ;  /* 0x0016a88201007387 */ /* 0x0003e80000100800 */
[----:B-1----:R-:W4:Y:S04]  /*13500*/  LDL.LU R130, [R1+0x1390] ;  /* 0x0013900001827983 */ /* 0x002f280000300800 */
        /* <DEDUP_REMOVED lines=10> */
[----:B------:R1:W-:Y:S01]  /*135b0*/  STL [R1+0x1690], R136 ;  /* 0x0016908801007387 */ /* 0x0003e20000100800 */
[----:B0-----:R-:W-:-:S03]  /*135c0*/  IMAD R5, R211, -0x40, R5 ;  /* 0xffffffc0d3057824 */ /* 0x001fc600078e0205 */
[----:B-1----:R-:W4:Y:S04]  /*135d0*/  LDL.LU R136, [R1+0x1378] ;  /* 0x0013780001887983 */ /* 0x002f280000300800 */
[----:B------:R0:W-:Y:S04]  /*135e0*/  STL [R1+0x168c], R137 ;  /* 0x00168c8901007387 */ /* 0x0001e80000100800 */
[----:B0-----:R-:W4:Y:S04]  /*135f0*/  LDL.LU R137, [R1+0x139c] ;  /* 0x00139c0001897983 */ /* 0x001f280000300800 */
[----:B------:R0:W-:Y:S04]  /*13600*/  STL [R1+0x1688], R138 ;  /* 0x0016888a01007387 */ /* 0x0001e80000100800 */
[----:B0-----:R-:W4:Y:S04]  /*13610*/  LDL.LU R138, [R1+0x1370] ;  /* 0x00137000018a7983 */ /* 0x001f280000300800 */
[----:B------:R0:W-:Y:S01]  /*13620*/  STL [R1+0x1684], R139 ;  /* 0x0016848b01007387 */ /* 0x0001e20000100800 */
[----:B------:R-:W-:-:S03]  /*13630*/  ISETP.GT.AND P0, PT, R5, RZ, PT ;  /* 0x000000ff0500720c */ /* 0x000fc60003f04270 */
[----:B0-----:R-:W4:Y:S04]  /*13640*/  LDL.LU R139, [R1+0x1394] ;  /* 0x00139400018b7983 */ /* 0x001f280000300800 */
[----:B------:R0:W-:Y:S04]  /*13650*/  STL [R1+0x1680], R140 ;  /* 0x0016808c01007387 */ /* 0x0001e80000100800 */
        /* <DEDUP_REMOVED lines=9> */
[----:B------:R0:W-:Y:S01]  /*136f0*/  STL [R1+0x166c], R145 ;  /* 0x00166c9101007387 */ /* 0x0001e20000100800 */
[----:B------:R-:W-:-:S03]  /*13700*/  PRMT R160, RZ, 0x7610, R160 ;  /* 0x00007610ffa07816 */ /* 0x000fc600000000a0 */
[----:B0-----:R-:W4:Y:S04]  /*13710*/  LDL.LU R145, [R1+0x137c] ;  /* 0x00137c0001917983 */ /* 0x001f280000300800 */
[----:B------:R0:W-:Y:S01]  /*13720*/  STL [R1+0x1668], R146 ;  /* 0x0016689201007387 */ /* 0x0001e20000100800 */
[----:B------:R-:W-:Y:S02]  /*13730*/  @P0 IMAD.MOV.U32 R8, RZ, RZ, R7 ;  /* 0x000000ffff080224 */ /* 0x000fe400078e0007 */
[----:B------:R-:W-:Y:S01]  /*13740*/  @P0 IMAD.MOV.U32 R9, RZ, RZ, R6 ;  /* 0x000000ffff090224 */ /* 0x000fe200078e0006 */
[----:B------:R-:W-:-:S04]  /*13750*/  PRMT R19, RZ, 0x7610, R19 ;  /* 0x00007610ff137816 */ /* 0x000fc80000000013 */
[----:B------:R1:W3:Y:S04]  /*13760*/  @P0 LDG.E.U8 R160, desc[UR58][R8.64] ;  /* 0x0000003a08a00981 */ /* 0x0002e8000c1e1100 */
[----:B0-----:R-:W4:Y:S04]  /*13770*/  LDL.LU R146, [R1+0x1350] ;  /* 0x0013500001927983 */ /* 0x001f280000300800 */
[----:B------:R0:W-:Y:S04]  /*13780*/  STL [R1+0x1664], R147 ;  /* 0x0016649301007387 */ /* 0x0001e80000100800 */
[----:B0-----:R-:W4:Y:S04]  /*13790*/  LDL.LU R147, [R1+0x1374] ;  /* 0x0013740001937983 */ /* 0x001f280000300800 */
[----:B------:R0:W-:Y:S01]  /*137a0*/  STL [R1+0x1660], R148 ;  /* 0x0016609401007387 */ /* 0x0001e20000100800 */
[----:B-1----:R-:W-:-:S03]  /*137b0*/  @P0 IMAD.MOV.U32 R8, RZ, RZ, R13 ;  /* 0x000000ffff080224 */ /* 0x002fc600078e000d */
[----:B0-----:R-:W4:Y:S04]  /*137c0*/  LDL.LU R148, [R1+0x1348] ;  /* 0x0013480001947983 */ /* 0x001f280000300800 */
[----:B------:R0:W-:Y:S01]  /*137d0*/  STL [R1+0x165c], R149 ;  /* 0x00165c9501007387 */ /* 0x0001e20000100800 */
[----:B------:R-:W-:-:S05]  /*137e0*/  @P0 IMAD.MOV.U32 R9, RZ, RZ, R12 ;  /* 0x000000ffff090224 */ /* 0x000fca00078e000c */
[----:B------:R-:W2:Y:S04]  /*137f0*/  @P0 LDG.E.U8 R19, desc[UR58][R8.64] ;  /* 0x0000003a08130981 */ /* 0x000ea8000c1e1100 */
[----:B0-----:R-:W4:Y:S04]  /*13800*/  LDL.LU R149, [R1+0x136c] ;  /* 0x00136c0001957983 */ /* 0x001f280000300800 */
[----:B------:R0:W-:Y:S04]  /*13810*/  STL [R1+0x1658], R150 ;  /* 0x0016589601007387 */ /* 0x0001e80000100800 */
[----:B0-----:R-:W4:Y:S04]  /*13820*/  LDL.LU R150, [R1+0x1340] ;  /* 0x0013400001967983 */ /* 0x001f280000300800 */
[----:B------:R0:W-:Y:S04]  /*13830*/  STL [R1+0x1654], R151 ;  /* 0x0016549701007387 */ /* 0x0001e80000100800 */
[----:B0-----:R-:W4:Y:S04]  /*13840*/  LDL.LU R151, [R1+0x1364] ;  /* 0x0013640001977983 */ /* 0x001f280000300800 */
[----:B-----5:R0:W-:Y:S04]  /*13850*/  STL [R1+0x164c], R4 ;  /* 0x00164c0401007387 */ /* 0x0201e80000100800 */
[----:B0-----:R-:W4:Y:S04]  /*13860*/  LDL.LU R4, [R1+0x15e0] ;  /* 0x0015e00001047983 */ /* 0x001f280000300800 */
[----:B------:R0:W-:Y:S04]  /*13870*/  STL [R1+0x1648], R3 ;  /* 0x0016480301007387 */ /* 0x0001e80000100800 */
[----:B0-----:R-:W4:Y:S04]  /*13880*/  LDL.LU R3, [R1+0x1600] ;  /* 0x0016000001037983 */ /* 0x001f280000300800 */
[----:B------:R0:W-:Y:S04]  /*13890*/  STL [R1+0x1644], R2 ;  /* 0x0016440201007387 */ /* 0x0001e80000100800 */
[----:B0-----:R-:W4:Y:S01]  /*138a0*/  LDL R2, [R1+0x15fc] ;  /* 0x0015fc0001027983 */ /* 0x001f220000100800 */
[----:B------:R-:W-:-:S03]  /*138b0*/  ISETP.GT.AND P1, PT, R5, 0x1, PT ;  /* 0x000000010500780c */ /* 0x000fc60003f24270 */
[----:B------:R-:W-:Y:S04]  /*138c0*/  STL [R1+0x1c3c], R211 ;  /* 0x001c3cd301007387 */ /* 0x000fe80000100800 */
[----:B------:R-:W-:Y:S01]  /*138d0*/  STL [R1+0x1c40], R7 ;  /* 0x001c400701007387 */ /* 0x000fe20000100800 */
[----:B------:R-:W-:-:S03]  /*138e0*/  PRMT R156, RZ, 0x7610, R156 ;  /* 0x00007610ff9c7816 */ /* 0x000fc6000000009c */
[----:B------:R0:W-:Y:S04]  /*138f0*/  STL [R1+0x18c4], R6 ;  /* 0x0018c40601007387 */ /* 0x0001e80000100800 */
[----:B0-----:R-:W4:Y:S04]  /*13900*/  LDL.LU R6, [R1+0x15e8] ;  /* 0x0015e80001067983 */ /* 0x001f280000300800 */
[----:B---3--:R0:W-:Y:S04]  /*13910*/  STL [R1+0xe14], R160 ;  /* 0x000e14a001007387 */ /* 0x0081e80000100800 */
[----:B0-----:R-:W3:Y:S04]  /*13920*/  LDL.LU R160, [R1+0x1c58] ;  /* 0x001c580001a07983 */ /* 0x001ee80000300800 */
[----:B------:R-:W-:Y:S04]  /*13930*/  STL [R1+0x1c44], R13 ;  /* 0x001c440d01007387 */ /* 0x000fe80000100800 */
[----:B------:R-:W-:Y:S04]  /*13940*/  STL [R1+0x18c0], R12 ;  /* 0x0018c00c01007387 */ /* 0x000fe80000100800 */
[----:B--2---:R0:W-:Y:S04]  /*13950*/  STL [R1+0xe28], R19 ;  /* 0x000e281301007387 */ /* 0x0041e80000100800 */
[----:B0-----:R-:W2:Y:S01]  /*13960*/  LDL.LU R19, [R1+0x1c54] ;  /* 0x001c540001137983 */ /* 0x001ea20000300800 */
[----:B----4-:R-:W-:-:S03]  /*13970*/  @P1 IMAD.MOV.U32 R8, RZ, RZ, R3 ;  /* 0x000000ffff081224 */ /* 0x010fc600078e0003 */
[----:B------:R-:W-:Y:S01]  /*13980*/  STL [R1+0x1c48], R3 ;  /* 0x001c480301007387 */ /* 0x000fe20000100800 */
[----:B------:R-:W-:-:S03]  /*13990*/  @P1 IMAD.MOV.U32 R9, RZ, RZ, R2 ;  /* 0x000000ffff091224 */ /* 0x000fc600078e0002 */
[----:B------:R-:W4:Y:S04]  /*139a0*/  LDL.LU R2, [R1+0x15d8] ;  /* 0x0015d80001027983 */ /* 0x000f280000300800 */
[----:B------:R0:W2:Y:S04]  /*139b0*/  @P1 LDG.E.U8 R156, desc[UR58][R8.64] ;  /* 0x0000003a089c1981 */ /* 0x0000a8000c1e1100 */
[----:B------:R-:W0:Y:S04]  /*139c0*/  LDL R8, [R1+0x15f4] ;  /* 0x0015f40001087983 */ /* 0x000e280000100800 */
[----:B------:R-:W0:Y:S01]  /*139d0*/  LDL R9, [R1+0x15f8] ;  /* 0x0015f80001097983 */ /* 0x000e220000100800 */
[----:B------:R-:W-:-:S02]  /*139e0*/  PRMT R12, RZ, 0x7610, R12 ;  /* 0x00007610ff0c7816 */ /* 0x000fc4000000000c */
[----:B0-----:R-:W-:-:S04]  /*139f0*/  @P1 LOP3.LUT R9, R9, R8, RZ, 0x3c, !PT ;  /* 0x0000000809091212 */ /* 0x001fc800078e3cff */
[----:B------:R-:W-:-:S04]  /*13a00*/  @P1 LOP3.LUT R8, R9, R8, RZ, 0x3c, !PT ;  /* 0x0000000809081212 */ /* 0x000fc800078e3cff */
[----:B------:R-:W-:-:S05]  /*13a10*/  @P1 LOP3.LUT R9, R9, R8, RZ, 0x3c, !PT ;  /* 0x0000000809091212 */ /* 0x000fca00078e3cff */
[----:B------:R0:W3:Y:S04]  /*13a20*/  @P1 LDG.E.U8 R12, desc[UR58][R8.64] ;  /* 0x0000003a080c1981 */ /* 0x0000e8000c1e1100 */
[----:B------:R-:W0:Y:S04]  /*13a30*/  LDL R8, [R1+0x15ec] ;  /* 0x0015ec0001087983 */ /* 0x000e280000100800 */
[----:B------:R-:W0:Y:S01]  /*13a40*/  LDL R9, [R1+0x15f0] ;  /* 0x0015f00001097983 */ /* 0x000e220000100800 */
[----:B------:R-:W-:Y:S02]  /*13a50*/  ISETP.GT.AND P2, PT, R5, 0x2, PT ;  /* 0x000000020500780c */ /* 0x000fe40003f44270 */
[----:B------:R-:W-:-:S11]  /*13a60*/  PRMT R158, RZ, 0x7610, R158 ;  /* 0x00007610ff9e7816 */ /* 0x000fd6000000009e */
[----:B0-----:R-:W-:-:S04]  /*13a70*/  @P2 LOP3.LUT R9, R9, R8, RZ, 0x3c, !PT ;  /* 0x0000000809092212 */ /* 0x001fc800078e3cff */
[----:B------:R-:W-:-:S04]  /*13a80*/  @P2 LOP3.LUT R8, R9, R8, RZ, 0x3c, !PT ;  /* 0x0000000809082212 */ /* 0x000fc800078e3cff */
[----:B------:R-:W-:-:S05]  /*13a90*/  @P2 LOP3.LUT R9, R9, R8, RZ, 0x3c, !PT ;  /* 0x0000000809092212 */ /* 0x000fca00078e3cff */
[----:B------:R-:W4:Y:S04]  /*13aa0*/  @P2 LDG.E.U8 R158, desc[UR58][R8.64] ;  /* 0x0000003a089e2981 */ /* 0x000f28000c1e1100 */
[----:B---3--:R0:W-:Y:S04]  /*13ab0*/  STL [R1+0xe24], R12 ;  /* 0x000e240c01007387 */ /* 0x0081e80000100800 */
[----:B0-----:R-:W3:Y:S04]  /*13ac0*/  LDL R12, [R1+0x15d0] ;  /* 0x0015d000010c7983 */ /* 0x001ee80000100800 */
[----:B----4-:R0:W-:Y:S04]  /*13ad0*/  STL [R1+0xe0c], R158 ;  /* 0x000e0c9e01007387 */ /* 0x0101e80000100800 */
[----:B0-----:R-:W4:Y:S04]  /*13ae0*/  LDL.LU R158, [R1+0x1c50] ;  /* 0x001c5000019e7983 */ /* 0x001f280000300800 */
[----:B------:R-:W2:Y:S01]  /*13af0*/  LDL R9, [R1+0x15e4] ;  /* 0x0015e40001097983 */ /* 0x000ea20000100800 */
[----:B------:R-:W-:Y:S01]  /*13b00*/  PRMT R18, RZ, 0x7610, R18 ;  /* 0x00007610ff127816 */ /* 0x000fe20000000012 */
[----:B------:R-:W-:-:S05]  /*13b10*/  @P2 IMAD.MOV.U32 R8, RZ, RZ, R6 ;  /* 0x000000ffff082224 */ /* 0x000fca00078e0006 */
[----:B--2---:R-:W2:Y:S04]  /*13b20*/  @P2 LDG.E.U8 R18, desc[UR58][R8.64] ;  /* 0x0000003a08122981 */ /* 0x004ea8000c1e1100 */
[----:B------:R-:W-:Y:S01]  /*13b30*/  STL [R1+0x18c8], R6 ;  /* 0x0018c80601007387 */ /* 0x000fe20000100800 */
[----:B------:R-:W-:-:S03]  /*13b40*/  ISETP.GT.AND P0, PT, R5, 0x3, PT ;  /* 0x000000030500780c */ /* 0x000fc60003f04270 */
[----:B--2---:R0:W-:Y:S04]  /*13b50*/  STL [R1+0xe20], R18 ;  /* 0x000e201201007387 */ /* 0x0041e80000100800 */
[----:B0-----:R-:W2:Y:S04]  /*13b60*/  LDL.LU R18, [R1+0x1c4c] ;  /* 0x001c4c0001127983 */ /* 0x001ea80000300800 */
[----:B------:R-:W3:Y:S01]  /*13b70*/  LDL R9, [R1+0x15dc] ;  /* 0x0015dc0001097983 */ /* 0x000ee20000100800 */
[----:B------:R-:W-:Y:S01]  /*13b80*/  PRMT R17, RZ, 0x7610, R17 ;  /* 0x00007610ff117816 */ /* 0x000fe20000000011 */
[----:B------:R-:W-:Y:S01]  /*13b90*/  @P0 IMAD.MOV.U32 R8, RZ, RZ, R4 ;  /* 0x000000ffff080224 */ /* 0x000fe200078e0004 */
[----:B------:R-:W-:-:S04]  /*13ba0*/  PRMT R3, RZ, 0x7610, R3 ;  /* 0x00007610ff037816 */ /* 0x000fc80000000003 */
[----:B---3--:R0:W3:Y:S04]  /*13bb0*/  @P0 LDG.E.U8 R17, desc[UR58][R8.64] ;  /* 0x0000003a08110981 */ /* 0x0080e8000c1e1100 */
[----:B------:R-:W4:Y:S01]  /*13bc0*/  LDL R9, [R1+0x15d4] ;  /* 0x0015d40001097983 */ /* 0x000f220000100800 */
[----:B0-----:R-:W-:Y:S01]  /*13bd0*/  @P0 IMAD.MOV.U32 R8, RZ, RZ, R2 ;  /* 0x000000ffff080224 */ /* 0x001fe200078e0002 */
[----:B------:R-:W-:Y:S02]  /*13be0*/  ISETP.GT.AND P1, PT, R5, 0x4, PT ;  /* 0x000000040500780c */ /* 0x000fe40003f24270 */
[----:B------:R-:W-:Y:S02]  /*13bf0*/  PRMT R6, RZ, 0x7610, R6 ;  /* 0x00007610ff067816 */ /* 0x000fe40000000006 */
[----:B----4-:R0:W4:Y:S04]  /*13c00*/  @P0 LDG.E.U8 R3, desc[UR58][R8.64] ;  /* 0x0000003a08030981 */ /* 0x010128000c1e1100 */
[----:B------:R-:W2:Y:S05]  /*13c10*/  LDL R9, [R1+0x15cc] ;  /* 0x0015cc0001097983 */ /* 0x000eaa0000100800 */
[----:B0-----:R-:W-:Y:S01]  /*13c20*/  @P1 IMAD.MOV.U32 R8, RZ, RZ, R12 ;  /* 0x000000ffff081224 */ /* 0x001fe200078e000c */
[----:B------:R-:W-:-:S02]  /*13c30*/  PRMT R13, RZ, 0x7610, R13 ;  /* 0x00007610ff0d7816 */ /* 0x000fc4000000000d */
[----:B------:R-:W-:Y:S01]  /*13c40*/  ISETP.GT.AND P2, PT, R5, 0x5, PT ;  /* 0x000000050500780c */ /* 0x000fe20003f44270 */
[----:B------:R-:W3:Y:S04]  /*13c50*/  LDL R12, [R1+0x15a8] ;  /* 0x0015a800010c7983 */ /* 0x000ee80000100800 */
[----:B--2---:R0:W2:Y:S04]  /*13c60*/  @P1 LDG.E.U8 R6, desc[UR58][R8.64] ;  /* 0x0000003a08061981 */ /* 0x0040a8000c1e1100 */
[----:B------:R-:W0:Y:S04]  /*13c70*/  LDL R8, [R1+0x15c4] ;  /* 0x0015c40001087983 */ /* 0x000e280000100800 */
[----:B------:R-:W0:Y:S02]  /*13c80*/  LDL R9, [R1+0x15c8] ;  /* 0x0015c80001097983 */ /* 0x000e240000100800 */
[----:B0-----:R-:W-:-:S04]  /*13c90*/  @P1 LOP3.LUT R9, R9, R8, RZ, 0x3c, !PT ;  /* 0x0000000809091212 */ /* 0x001fc800078e3cff */
[----:B------:R-:W-:-:S04]  /*13ca0*/  @P1 LOP3.LUT R8, R9, R8, RZ, 0x3c, !PT ;  /* 0x0000000809081212 */ /* 0x000fc800078e3cff */
[----:B------:R-:W-:-:S05]  /*13cb0*/  @P1 LOP3.LUT R9, R9, R8, RZ, 0x3c, !PT ;  /* 0x0000000809091212 */ /* 0x000fca00078e3cff */
[----:B------:R0:W4:Y:S04]  /*13cc0*/  @P1 LDG.E.U8 R13, desc[UR58][R8.64] ;  /* 0x0000003a080d1981 */ /* 0x000128000c1e1100 */
[----:B------:R-:W0:Y:S04]  /*13cd0*/  LDL R8, [R1+0x15bc] ;  /* 0x0015bc0001087983 */ /* 0x000e280000100800 */
[----:B------:R-:W0:Y:S01]  /*13ce0*/  LDL R9, [R1+0x15c0] ;  /* 0x0015c00001097983 */ /* 0x000e220000100800 */
[----:B------:R-:W-:Y:S02]  /*13cf0*/  PRMT R154, RZ, 0x7610, R154 ;  /* 0x00007610ff9a7816 */ /* 0x000fe4000000009a */
        /* <DEDUP_REMOVED lines=13> */
[----:B------:R-:W-:Y:S02]  /*13dd0*/  ISETP.GT.AND P0, PT, R5, 0x6, PT ;  /* 0x000000060500780c */ /* 0x000fe40003f04270 */
[----:B------:R-:W-:-:S11]  /*13de0*/  PRMT R252, RZ, 0x7610, R252 ;  /* 0x00007610fffc7816 */ /* 0x000fd600000000fc */
[----:B0-----:R-:W-:-:S04]  /*13df0*/  @P0 LOP3.LUT R9, R9, R8, RZ, 0x3c, !PT ;  /* 0x0000000809090212 */ /* 0x001fc800078e3cff */
[----:B------:R-:W-:-:S04]  /*13e00*/  @P0 LOP3.LUT R8, R9, R8, RZ, 0x3c, !PT ;  /* 0x0000000809080212 */ /* 0x000fc800078e3cff */
[----:B------:R-:W-:-:S05]  /*13e10*/  @P0 LOP3.LUT R9, R9, R8, RZ, 0x3c, !PT ;  /* 0x0000000809090212 */ /* 0x000fca00078e3cff */
[----:B------:R3:W4:Y:S04]  /*13e20*/  @P0 LDG.E.U8 R252, desc[UR58][R8.64] ;  /* 0x0000003a08fc0981 */ /* 0x000728000c1e1100 */
[----:B------:R-:W2:Y:S01]  /*13e30*/  LDL R9, [R1+0x15a4] ;  /* 0x0015a40001097983 */ /* 0x000ea20000100800 */
[----:B------:R-:W-:Y:S01]  /*13e40*/  PRMT R211, RZ, 0x7610, R211 ;  /* 0x00007610ffd37816 */ /* 0x000fe200000000d3 */
[----:B---3--:R-:W-:Y:S01]  /*13e50*/  @P0 IMAD.MOV.U32 R8, RZ, RZ, R12 ;  /* 0x000000ffff080224 */ /* 0x008fe200078e000c */
[----:B------:R-:W-:Y:S01]  /*13e60*/  ISETP.GT.AND P1, PT, R5, 0x7, PT ;  /* 0x000000070500780c */ /* 0x000fe20003f24270 */
[----:B------:R-:W3:Y:S04]  /*13e70*/  LDL R12, [R1+0x1578] ;  /* 0x00157800010c7983 */ /* 0x000ee80000100800 */
[----:B--2---:R0:W2:Y:S04]  /*13e80*/  @P0 LDG.E.U8 R211, desc[UR58][R8.64] ;  /* 0x0000003a08d30981 */ /* 0x0040a8000c1e1100 */
[----:B------:R-:W0:Y:S04]  /*13e90*/  LDL R8, [R1+0x159c] ;  /* 0x00159c0001087983 */ /* 0x000e280000100800 */
[----:B------:R-:W0:Y:S01]  /*13ea0*/  LDL R9, [R1+0x15a0] ;  /* 0x0015a00001097983 */ /* 0x000e220000100800 */
[----:B------:R-:W-:-:S02]  /*13eb0*/  PRMT R16, RZ, 0x7610, R16 ;  /* 0x00007610ff107816 */ /* 0x000fc40000000010 */
[----:B0-----:R-:W-:-:S04]  /*13ec0*/  @P1 LOP3.LUT R9, R9, R8, RZ, 0x3c, !PT ;  /* 0x0000000809091212 */ /* 0x001fc800078e3cff */
[----:B------:R-:W-:-:S04]  /*13ed0*/  @P1 LOP3.LUT R8, R9, R8, RZ, 0x3c, !PT ;  /* 0x0000000809081212 */ /* 0x000fc800078e3cff */
[----:B------:R-:W-:-:S05]  /*13ee0*/  @P1 LOP3.LUT R9, R9, R8, RZ, 0x3c, !PT ;  /* 0x0000000809091212 */ /* 0x000fca00078e3cff */
[----:B------:R0:W2:Y:S04]  /*13ef0*/  @P1 LDG.E.U8 R16, desc[UR58][R8.64] ;  /* 0x0000003a08101981 */ /* 0x0000a8000c1e1100 */
[----:B------:R-:W0:Y:S04]  /*13f00*/  LDL R8, [R1+0x1594] ;  /* 0x0015940001087983 */ /* 0x000e280000100800 */
[----:B------:R-:W0:Y:S01]  /*13f10*/  LDL R9, [R1+0x1598] ;  /* 0x0015980001097983 */ /* 0x000e220000100800 */
[----:B------:R-:W-:Y:S02]  /*13f20*/  PRMT R0, RZ, 0x7610, R0 ;  /* 0x00007610ff007816 */ /* 0x000fe40000000000 */
[----:B0-----:R-:W-:-:S04]  /*13f30*/  @P1 LOP3.LUT R9, R9, R8, RZ, 0x3c, !PT ;  /* 0x0000000809091212 */ /* 0x001fc800078e3cff */
[----:B------:R-:W-:-:S04]  /*13f40*/  @P1 LOP3.LUT R8, R9, R8, RZ, 0x3c, !PT ;  /* 0x0000000809081212 */ /* 0x000fc800078e3cff */
[----:B------:R-:W-:-:S05]  /*13f50*/  @P1 LOP3.LUT R9, R9, R8, RZ, 0x3c, !PT ;  /* 0x0000000809091212 */ /* 0x000fca00078e3cff */
[----:B------:R0:W2:Y:S04]  /*13f60*/  @P1 LDG.E.U8 R0, desc[UR58][R8.64] ;  /* 0x0000003a08001981 */ /* 0x0000a8000c1e1100 */
[----:B------:R-:W0:Y:S04]  /*13f70*/  LDL R8, [R1+0x158c] ;  /* 0x00158c0001087983 */ /* 0x000e280000100800 */
[----:B------:R-:W0:Y:S01]  /*13f80*/  LDL R9, [R1+0x1590] ;  /* 0x0015900001097983 */ /* 0x000e220000100800 */
[----:B------:R-:W-:Y:S02]  /*13f90*/  ISETP.GT.AND P2, PT, R5, 0x8, PT ;  /* 0x000000080500780c */ /* 0x000fe40003f44270 */
[----:B------:R-:W-:-:S11]  /*13fa0*/  PRMT R249, RZ, 0x7610, R249 ;  /* 0x00007610fff97816 */ /* 0x000fd600000000f9 */
        /* <DEDUP_REMOVED lines=19> */
[----:B------:R-:W4:Y:S01]  /*140e0*/  LDL R9, [R1+0x1574] ;  /* 0x0015740001097983 */ /* 0x000f220000100800 */
[----:B------:R-:W-:Y:S01]  /*140f0*/  PRMT R250, RZ, 0x7610, R250 ;  /* 0x00007610fffa7816 */ /* 0x000fe200000000fa */
[----:B---3--:R-:W-:Y:S01]  /*14100*/  @P0 IMAD.MOV.U32 R8, RZ, RZ, R12 ;  /* 0x000000ffff080224 */ /* 0x008fe200078e000c */
[----:B------:R-:W-:Y:S01]  /*14110*/  ISETP.GT.AND P1, PT, R5, 0xa, PT ;  /* 0x0000000a0500780c */ /* 0x000fe20003f24270 */
[----:B------:R-:W3:Y:S04]  /*14120*/  LDL R12, [R1+0x1550] ;  /* 0x00155000010c7983 */ /* 0x000ee80000100800 */
[----:B----4-:R0:W4:Y:S04]  /*14130*/  @P0 LDG.E.U8 R250, desc[UR58][R8.64] ;  /* 0x0000003a08fa0981 */ /* 0x010128000c1e1100 */
[----:B------:R-:W0:Y:S04]  /*14140*/  LDL R8, [R1+0x156c] ;  /* 0x00156c0001087983 */ /* 0x000e280000100800 */
[----:B------:R-:W0:Y:S01]  /*14150*/  LDL R9, [R1+0x1570] ;  /* 0x0015700001097983 */ /* 0x000e220000100800 */
[----:B------:R-:W-:-:S02]  /*14160*/  PRMT R245, RZ, 0x7610, R245 ;  /* 0x00007610fff57816 */ /* 0x000fc400000000f5 */
        /* <DEDUP_REMOVED lines=19> */
[----:B------:R-:W0:Y:S04]  /*142a0*/  LDL R8, [R1+0x1554] ;  /* 0x0015540001087983 */ /* 0x000e280000100800 */
[----:B------:R-:W0:Y:S01]  /*142b0*/  LDL R9, [R1+0x1558] ;  /* 0x0015580001097983 */ /* 0x000e220000100800 */
[----:B------:R-:W-:Y:S02]  /*142c0*/  PRMT R246, RZ, 0x7610, R246 ;  /* 0x00007610fff67816 */ /* 0x000fe400000000f6 */
[----:B------:R-:W-:-:S02]  /*142d0*/  ISETP.GT.AND P1, PT, R5, 0xc, PT ;  /* 0x0000000c0500780c */ /* 0x000fc40003f24270 */
[----:B0-----:R-:W-:-:S04]  /*142e0*/  @P0 LOP3.LUT R9, R9, R8, RZ, 0x3c, !PT ;  /* 0x0000000809090212 */ /* 0x001fc800078e3cff */
[----:B------:R-:W-:-:S04]  /*142f0*/  @P0 LOP3.LUT R8, R9, R8, RZ, 0x3c, !PT ;  /* 0x0000000809080212 */ /* 0x000fc800078e3cff */
[----:B------:R-:W-:-:S05]  /*14300*/  @P0 LOP3.LUT R9, R9, R8, RZ, 0x3c, !PT ;  /* 0x0000000809090212 */ /* 0x000fca00078e3cff */
[----:B------:R3:W4:Y:S04]  /*14310*/  @P0 LDG.E.U8 R246, desc[UR58][R8.64] ;  /* 0x0000003a08f60981 */ /* 0x000728000c1e1100 */
[----:B------:R-:W2:Y:S01]  /*14320*/  LDL R9, [R1+0x154c] ;  /* 0x00154c0001097983 */ /* 0x000ea20000100800 */
[----:B------:R-:W-:Y:S01]  /*14330*/  PRMT R15, RZ, 0x7610, R15 ;  /* 0x00007610ff0f7816 */ /* 0x000fe2000000000f */
[----:B---3--:R-:W-:Y:S01]  /*14340*/  @P1 IMAD.MOV.U32 R8, RZ, RZ, R12 ;  /* 0x000000ffff081224 */ /* 0x008fe200078e000c */
[----:B------:R-:W-:Y:S01]  /*14350*/  PRMT R244, RZ, 0x7610, R244 ;  /* 0x00007610fff47816 */ /* 0x000fe200000000f4 */
[----:B------:R-:W3:Y:S04]  /*14360*/  LDL R12, [R1+0x1528] ;  /* 0x00152800010c7983 */ /* 0x000ee80000100800 */
[----:B--2---:R0:W2:Y:S04]  /*14370*/  @P1 LDG.E.U8 R15, desc[UR58][R8.64] ;  /* 0x0000003a080f1981 */ /* 0x0040a8000c1e1100 */
[----:B------:R-:W0:Y:S04]  /*14380*/  LDL R8, [R1+0x1544] ;  /* 0x0015440001087983 */ /* 0x000e280000100800 */
[----:B------:R-:W0:Y:S02]  /*14390*/  LDL R9, [R1+0x1548] ;  /* 0x0015480001097983 */ /* 0x000e240000100800 */
        /* <DEDUP_REMOVED lines=313> */
[----:B---3--:R-:W-:Y:S02]  /*15730*/  @P1 IMAD.MOV.U32 R8, RZ, RZ, R12 ;  /* 0x000000ffff081224 */ /* 0x008fe400078e000c */
[----:B------:R-:W3:Y:S01]  /*15740*/  LDL.LU R12, [R1+0x13c0] ;  /* 0x0013c000010c7983 */ /* 0x000ee20000300800 */
[----:B------:R-:W-:-:S03]  /*15750*/  ISETP.GT.AND P0, PT, R5, 0x23, PT ;  /* 0x000000230500780c */ /* 0x000fc60003f04270 */
[----:B----4-:R0:W4:Y:S04]  /*15760*/  @P1 LDG.E.U8 R203, desc[UR58][R8.64] ;  /* 0x0000003a08cb1981 */ /* 0x010128000c1e1100 */
        /* <DEDUP_REMOVED lines=22> */
[----:B------:R-:W0:Y:S01]  /*158d0*/  LDL R9, [R1+0x13c8] ;  /* 0x0013c80001097983 */ /* 0x000e220000100800 */
[----:B------:R-:W-:Y:S02]  /*158e0*/  ISETP.GT.AND P0, PT, R5, 0x25, PT ;  /* 0x000000250500780c */ /* 0x000fe40003f04270 */
[----:B------:R-:W-:Y:S02]  /*158f0*/  PRMT R199, RZ, 0x7610, R199 ;  /* 0x00007610ffc77816 */ /* 0x000fe400000000c7 */
[----:B------:R-:W-:Y:S01]  /*15900*/  PRMT R196, RZ, 0x7610, R196 ;  /* 0x00007610ffc47816 */ /* 0x000fe200000000c4 */
[----:B0-----:R-:W-:-:S02]  /*15910*/  @P1 IMAD.MOV.U32 R8, RZ, RZ, R9 ;  /* 0x000000ffff081224 */ /* 0x001fc400078e0009 */
[----:B------:R-:W-:-:S05]  /*15920*/  @P1 IMAD.MOV.U32 R9, RZ, RZ, R127 ;  /* 0x000000ffff091224 */ /* 0x000fca00078e007f */
[----:B------:R3:W4:Y:S02]  /*15930*/  @P1 LDG.E.U8 R199, desc[UR58][R8.64] ;  /* 0x0000003a08c71981 */ /* 0x000724000c1e1100 */
[----:B---3--:R-:W-:Y:S02]  /*15940*/  @P0 IMAD.MOV.U32 R8, RZ, RZ, R12 ;  /* 0x000000ffff080224 */ /* 0x008fe400078e000c */
[----:B------:R-:W-:-:S05]  /*15950*/  @P0 IMAD.MOV.U32 R9, RZ, RZ, R129 ;  /* 0x000000ffff090224 */ /* 0x000fca00078e0081 */
[----:B------:R0:W3:Y:S04]  /*15960*/  @P0 LDG.E.U8 R196, desc[UR58][R8.64] ;  /* 0x0000003a08c40981 */ /* 0x0000e8000c1e1100 */
[----:B------:R-:W0:Y:S01]  /*15970*/  LDL R9, [R1+0x13b8] ;  /* 0x0013b80001097983 */ /* 0x000e220000100800 */
[----:B------:R-:W-:Y:S02]  /*15980*/  PRMT R197, RZ, 0x7610, R197 ;  /* 0x00007610ffc57816 */ /* 0x000fe400000000c5 */
[----:B------:R-:W-:Y:S01]  /*15990*/  ISETP.GT.AND P1, PT, R5, 0x26, PT ;  /* 0x000000260500780c */ /* 0x000fe20003f24270 */
[----:B0-----:R-:W-:Y:S02]  /*159a0*/  @P0 IMAD.MOV.U32 R8, RZ, RZ, R9 ;  /* 0x000000ffff080224 */ /* 0x001fe400078e0009 */
[----:B------:R-:W-:-:S05]  /*159b0*/  @P0 IMAD.MOV.U32 R9, RZ, RZ, R131 ;  /* 0x000000ffff090224 */ /* 0x000fca00078e0083 */
[----:B------:R0:W3:Y:S04]  /*159c0*/  @P0 LDG.E.U8 R197, desc[UR58][R8.64] ;  /* 0x0000003a08c50981 */ /* 0x0000e8000c1e1100 */
[----:B------:R-:W0:Y:S01]  /*159d0*/  LDL R9, [R1+0x13b0] ;  /* 0x0013b00001097983 */ /* 0x000e220000100800 */
[----:B------:R-:W-:Y:S01]  /*159e0*/  PRMT R194, RZ, 0x7610, R194 ;  /* 0x00007610ffc27816 */ /* 0x000fe200000000c2 */
[----:B0-----:R-:W-:Y:S02]  /*159f0*/  @P1 IMAD.MOV.U32 R8, RZ, RZ, R9 ;  /* 0x000000ffff081224 */ /* 0x001fe400078e0009 */
[----:B------:R-:W-:-:S05]  /*15a00*/  @P1 IMAD.MOV.U32 R9, RZ, RZ, R133 ;  /* 0x000000ffff091224 */ /* 0x000fca00078e0085 */
[----:B------:R0:W3:Y:S04]  /*15a10*/  @P1 LDG.E.U8 R194, desc[UR58][R8.64] ;  /* 0x0000003a08c21981 */ /* 0x0000e8000c1e1100 */
[----:B------:R-:W0:Y:S01]  /*15a20*/  LDL R9, [R1+0x13a8] ;  /* 0x0013a80001097983 */ /* 0x000e220000100800 */
[----:B------:R-:W-:Y:S02]  /*15a30*/  ISETP.GT.AND P0, PT, R5, 0x27, PT ;  /* 0x000000270500780c */ /* 0x000fe40003f04270 */
[----:B------:R-:W-:Y:S02]  /*15a40*/  PRMT R195, RZ, 0x7610, R195 ;  /* 0x00007610ffc37816 */ /* 0x000fe400000000c3 */
[----:B------:R-:W-:Y:S02]  /*15a50*/  PRMT R191, RZ, 0x7610, R191 ;  /* 0x00007610ffbf7816 */ /* 0x000fe400000000bf */
[----:B------:R-:W-:-:S02]  /*15a60*/  PRMT R192, RZ, 0x7610, R192 ;  /* 0x00007610ffc07816 */ /* 0x000fc400000000c0 */
[----:B------:R-:W-:Y:S02]  /*15a70*/  PRMT R188, RZ, 0x7610, R188 ;  /* 0x00007610ffbc7816 */ /* 0x000fe400000000bc */
[----:B------:R-:W-:Y:S02]  /*15a80*/  PRMT R189, RZ, 0x7610, R189 ;  /* 0x00007610ffbd7816 */ /* 0x000fe400000000bd */
[----:B------:R-:W-:Y:S02]  /*15a90*/  PRMT R185, RZ, 0x7610, R185 ;  /* 0x00007610ffb97816 */ /* 0x000fe400000000b9 */
[----:B------:R-:W-:Y:S02]  /*15aa0*/  PRMT R186, RZ, 0x7610, R186 ;  /* 0x00007610ffba7816 */ /* 0x000fe400000000ba */
[----:B------:R-:W-:Y:S02]  /*15ab0*/  PRMT R182, RZ, 0x7610, R182 ;  /* 0x00007610ffb67816 */ /* 0x000fe400000000b6 */
[----:B------:R-:W-:Y:S01]  /*15ac0*/  PRMT R183, RZ, 0x7610, R183 ;  /* 0x00007610ffb77816 */ /* 0x000fe200000000b7 */
[----:B0-----:R-:W-:-:S02]  /*15ad0*/  @P1 IMAD.MOV.U32 R8, RZ, RZ, R9 ;  /* 0x000000ffff081224 */ /* 0x001fc400078e0009 */
[----:B------:R-:W-:-:S05]  /*15ae0*/  @P1 IMAD.MOV.U32 R9, RZ, RZ, R135 ;  /* 0x000000ffff091224 */ /* 0x000fca00078e0087 */
[----:B------:R0:W3:Y:S01]  /*15af0*/  @P1 LDG.E.U8 R195, desc[UR58][R8.64] ;  /* 0x0000003a08c31981 */ /* 0x0000e2000c1e1100 */
[----:B------:R-:W-:Y:S01]  /*15b00*/  ISETP.GT.AND P1, PT, R5, 0x28, PT ;  /* 0x000000280500780c */ /* 0x000fe20003f24270 */
[----:B0-----:R-:W-:Y:S02]  /*15b10*/  @P0 IMAD.MOV.U32 R8, RZ, RZ, R126 ;  /* 0x000000ffff080224 */ /* 0x001fe400078e007e */
[----:B------:R-:W-:-:S05]  /*15b20*/  @P0 IMAD.MOV.U32 R9, RZ, RZ, R137 ;  /* 0x000000ffff090224 */ /* 0x000fca00078e0089 */
[----:B------:R0:W3:Y:S02]  /*15b30*/  @P0 LDG.E.U8 R191, desc[UR58][R8.64] ;  /* 0x0000003a08bf0981 */ /* 0x0000e4000c1e1100 */
[----:B0-----:R-:W-:Y:S02]  /*15b40*/  @P0 IMAD.MOV.U32 R8, RZ, RZ, R128 ;  /* 0x000000ffff080224 */ /* 0x001fe400078e0080 */
        /* <DEDUP_REMOVED lines=21> */
[----:B------:R0:W3:Y:S04]  /*15ca0*/  @P1 LDG.E.U8 R183, desc[UR58][R8.64] ;  /* 0x0000003a08b71981 */ /* 0x0000e8000c1e1100 */
[----:B------:R-:W2:Y:S01]  /*15cb0*/  LDL R9, [R1+0x135c] ;  /* 0x00135c0001097983 */ /* 0x000ea20000100800 */
[----:B------:R-:W-:Y:S02]  /*15cc0*/  ISETP.GT.AND P0, PT, R5, 0x2b, PT ;  /* 0x0000002b0500780c */ /* 0x000fe40003f04270 */
[----:B------:R-:W-:-:S11]  /*15cd0*/  PRMT R179, RZ, 0x7610, R179 ;  /* 0x00007610ffb37816 */ /* 0x000fd600000000b3 */
[----:B0-----:R-:W-:-:S05]  /*15ce0*/  @P0 IMAD.MOV.U32 R8, RZ, RZ, R142 ;  /* 0x000000ffff080224 */ /* 0x001fca00078e008e */
[----:B--2---:R0:W2:Y:S04]  /*15cf0*/  @P0 LDG.E.U8 R179, desc[UR58][R8.64] ;  /* 0x0000003a08b30981 */ /* 0x0040a8000c1e1100 */
[----:B------:R-:W4:Y:S01]  /*15d00*/  LDL R9, [R1+0x1354] ;  /* 0x0013540001097983 */ /* 0x000f220000100800 */
[----:B------:R-:W-:Y:S01]  /*15d10*/  PRMT R180, RZ, 0x7610, R180 ;  /* 0x00007610ffb47816 */ /* 0x000fe200000000b4 */
[----:B0-----:R-:W-:Y:S01]  /*15d20*/  @P0 IMAD.MOV.U32 R8, RZ, RZ, R144 ;  /* 0x000000ffff080224 */ /* 0x001fe200078e0090 */
[C---:B------:R-:W-:Y:S02]  /*15d30*/  ISETP.GT.AND P1, PT, R5.reuse, 0x2c, PT ;  /* 0x0000002c0500780c */ /* 0x040fe40003f24270 */
[----:B------:R-:W-:Y:S02]  /*15d40*/  PRMT R176, RZ, 0x7610, R176 ;  /* 0x00007610ffb07816 */ /* 0x000fe400000000b0 */
[----:B----4-:R0:W4:Y:S04]  /*15d50*/  @P0 LDG.E.U8 R180, desc[UR58][R8.64] ;  /* 0x0000003a08b40981 */ /* 0x010128000c1e1100 */
[----:B------:R-:W3:Y:S05]  /*15d60*/  LDL R9, [R1+0x134c] ;  /* 0x00134c0001097983 */ /* 0x000eea0000100800 */
[----:B0-----:R-:W-:Y:S01]  /*15d70*/  @P1 IMAD.MOV.U32 R8, RZ, RZ, R146 ;  /* 0x000000ffff081224 */ /* 0x001fe200078e0092 */
[----:B------:R-:W-:-:S02]  /*15d80*/  ISETP.GT.AND P0, PT, R5, 0x2d, PT ;  /* 0x0000002d0500780c */ /* 0x000fc40003f04270 */
[----:B------:R-:W-:Y:S02]  /*15d90*/  PRMT R177, RZ, 0x7610, R177 ;  /* 0x00007610ffb17816 */ /* 0x000fe400000000b1 */
[----:B---3--:R0:W3:Y:S04]  /*15da0*/  @P1 LDG.E.U8 R176, desc[UR58][R8.64] ;  /* 0x0000003a08b01981 */ /* 0x0080e8000c1e1100 */
[----:B------:R-:W2:Y:S01]  /*15db0*/  LDL R9, [R1+0x1344] ;  /* 0x0013440001097983 */ /* 0x000ea20000100800 */
[----:B0-----:R-:W-:-:S05]  /*15dc0*/  @P1 IMAD.MOV.U32 R8, RZ, RZ, R148 ;  /* 0x000000ffff081224 */ /* 0x001fca00078e0094 */
[----:B--2---:R0:W2:Y:S04]  /*15dd0*/  @P1 LDG.E.U8 R177, desc[UR58][R8.64] ;  /* 0x0000003a08b11981 */ /* 0x0040a8000c1e1100 */
[----:B------:R-:W4:Y:S01]  /*15de0*/  LDL R9, [R1+0x133c] ;  /* 0x00133c0001097983 */ /* 0x000f220000100800 */
[----:B0-----:R-:W-:-:S03]  /*15df0*/  @P0 IMAD.MOV.U32 R8, RZ, RZ, R150 ;  /* 0x000000ffff080224 */ /* 0x001fc600078e0096 */
[----:B------:R0:W-:Y:S04]  /*15e00*/  STL.64 [R1+0x18b8], R150 ;  /* 0x0018b89601007387 */ /* 0x0001e80000100a00 */
[----:B0-----:R-:W3:Y:S04]  /*15e10*/  LDL R150, [R1+0x130c] ;  /* 0x00130c0001967983 */ /* 0x001ee80000100800 */
[----:B------:R-:W2:Y:S04]  /*15e20*/  LDL R151, [R1+0x1310] ;  /* 0x0013100001977983 */ /* 0x000ea80000100800 */
[----:B------:R0:W-:Y:S04]  /*15e30*/  STL.64 [R1+0x18b0], R148 ;  /* 0x0018b09401007387 */ /* 0x0001e80000100a00 */
[----:B0-----:R-:W3:Y:S04]  /*15e40*/  LDL R149, [R1+0x1318] ;  /* 0x0013180001957983 */ /* 0x001ee80000100800 */
[----:B------:R-:W2:Y:S04]  /*15e50*/  LDL.LU R148, [R1+0x1338] ;  /* 0x0013380001947983 */ /* 0x000ea80000300800 */
[----:B------:R0:W-:Y:S04]  /*15e60*/  STL.64 [R1+0x18a8], R146 ;  /* 0x0018a89201007387 */ /* 0x0001e80000100a00 */
[----:B0-----:R-:W3:Y:S04]  /*15e70*/  LDL R146, [R1+0x1320] ;  /* 0x0013200001927983 */ /* 0x001ee80000100800 */
[----:B------:R-:W3:Y:S04]  /*15e80*/  LDL R147, [R1+0x1314] ;  /* 0x0013140001937983 */ /* 0x000ee80000100800 */
        /* <DEDUP_REMOVED lines=9> */
[----:B------:R-:W-:Y:S04]  /*15f20*/  STL.64 [R1+0x1888], R138 ;  /* 0x0018888a01007387 */ /* 0x000fe80000100a00 */
        /* <DEDUP_REMOVED lines=54> */
[----:B------:R0:W-:Y:S04]  /*16290*/  STL.64 [R1+0x16d0], R28 ;  /* 0x0016d01c01007387 */ /* 0x0001e80000100a00 */
[----:B------:R1:W-:Y:S04]  /*162a0*/  STL.64 [R1+0x16c8], R26 ;  /* 0x0016c81a01007387 */ /* 0x0003e80000100a00 */
[----:B------:R4:W-:Y:S04]  /*162b0*/  STL.64 [R1+0x16c0], R24 ;  /* 0x0016c01801007387 */ /* 0x0009e80000100a00 */
[----:B0-----:R-:W3:Y:S04]  /*162c0*/  LDL R29, [R1+0x1304] ;  /* 0x00130400011d7983 */ /* 0x001ee80000100800 */
[----:B-1----:R-:W3:Y:S04]  /*162d0*/  LDL R27, [R1+0x1308] ;  /* 0x00130800011b7983 */ /* 0x002ee80000100800 */
[----:B------:R-:W3:Y:S04]  /*162e0*/  LDL R28, [R1+0x12fc] ;  /* 0x0012fc00011c7983 */ /* 0x000ee80000100800 */
[----:B------:R-:W3:Y:S04]  /*162f0*/  LDL R26, [R1+0x1300] ;  /* 0x00130000011a7983 */ /* 0x000ee80000100800 */
[----:B----4-:R-:W4:Y:S04]  /*16300*/  LDL R25, [R1+0x12f4] ;  /* 0x0012f40001197983 */ /* 0x010f280000100800 */
[----:B------:R-:W4:Y:S01]  /*16310*/  LDL R24, [R1+0x12f8] ;  /* 0x0012f80001187983 */ /* 0x000f220000100800 */
[----:B------:R-:W-:-:S02]  /*16320*/  PRMT R173, RZ, 0x7610, R173 ;  /* 0x00007610ffad7816 */ /* 0x000fc400000000ad */
[----:B------:R-:W-:Y:S01]  /*16330*/  ISETP.GT.AND P1, PT, R5, 0x2e, PT ;  /* 0x0000002e0500780c */ /* 0x000fe20003f24270 */
[----:B------:R-:W4:Y:S01]  /*16340*/  LDL R35, [R1+0x12ec] ;  /* 0x0012ec0001237983 */ /* 0x000f220000100800 */
[----:B------:R-:W-:-:S03]  /*16350*/  PRMT R174, RZ, 0x7610, R174 ;  /* 0x00007610ffae7816 */ /* 0x000fc600000000ae */
[----:B------:R2:W4:Y:S01]  /*16360*/  @P0 LDG.E.U8 R173, desc[UR58][R8.64] ;  /* 0x0000003a08ad0981 */ /* 0x000522000c1e1100 */
[----:B------:R-:W-:Y:S02]  /*16370*/  PRMT R170, RZ, 0x7610, R170 ;  /* 0x00007610ffaa7816 */ /* 0x000fe400000000aa */
[----:B------:R-:W-:Y:S01]  /*16380*/  PRMT R171, RZ, 0x7610, R171 ;  /* 0x00007610ffab7816 */ /* 0x000fe200000000ab */
[----:B------:R-:W4:Y:S01]  /*16390*/  LDL R34, [R1+0x12f0] ;  /* 0x0012f00001227983 */ /* 0x000f220000100800 */
[----:B------:R-:W-:-:S03]  /*163a0*/  PRMT R166, RZ, 0x7610, R166 ;  /* 0x00007610ffa67816 */ /* 0x000fc600000000a6 */
[----:B------:R-:W4:Y:S01]  /*163b0*/  LDL R33, [R1+0x12e4] ;  /* 0x0012e40001217983 */ /* 0x000f220000100800 */
[----:B--2---:R-:W-:-:S03]  /*163c0*/  @P0 IMAD.MOV.U32 R8, RZ, RZ, R148 ;  /* 0x000000ffff080224 */ /* 0x004fc600078e0094 */
[----:B------:R-:W2:Y:S01]  /*163d0*/  LDL R32, [R1+0x12e8] ;  /* 0x0012e80001207983 */ /* 0x000ea20000100800 */
[----:B------:R-:W-:-:S03]  /*163e0*/  PRMT R167, RZ, 0x7610, R167 ;  /* 0x00007610ffa77816 */ /* 0x000fc600000000a7 */
[----:B------:R-:W2:Y:S01]  /*163f0*/  LDL R31, [R1+0x12dc] ;  /* 0x0012dc00011f7983 */ /* 0x000ea20000100800 */
[----:B------:R-:W-:-:S03]  /*16400*/  PRMT R169, RZ, 0x7610, R169 ;  /* 0x00007610ffa97816 */ /* 0x000fc600000000a9 */
[----:B------:R-:W2:Y:S01]  /*16410*/  LDL R30, [R1+0x12e0] ;  /* 0x0012e000011e7983 */ /* 0x000ea20000100800 */
[----:B------:R-:W-:Y:S02]  /*16420*/  PRMT R193, RZ, 0x7610, R193 ;  /* 0x00007610ffc17816 */ /* 0x000fe400000000c1 */
[----:B------:R-:W-:Y:S01]  /*16430*/  PRMT R165, RZ, 0x7610, R165 ;  /* 0x00007610ffa57816 */ /* 0x000fe200000000a5 */
[----:B------:R-:W2:Y:S01]  /*16440*/  LDL R37, [R1+0x12bc] ;  /* 0x0012bc0001257983 */ /* 0x000ea20000100800 */
[----:B------:R-:W-:Y:S02]  /*16450*/  PRMT R190, RZ, 0x7610, R190 ;  /* 0x00007610ffbe7816 */ /* 0x000fe400000000be */
[----:B------:R-:W-:Y:S01]  /*16460*/  PRMT R163, RZ, 0x7610, R163 ;  /* 0x00007610ffa37816 */ /* 0x000fe200000000a3 */
[----:B------:R-:W2:Y:S01]  /*16470*/  LDL R36, [R1+0x12c0] ;  /* 0x0012c00001247983 */ /* 0x000ea20000100800 */
[----:B---3--:R-:W-:-:S05]  /*16480*/  @P0 IMAD.MOV.U32 R9, RZ, RZ, R140 ;  /* 0x000000ffff090224 */ /* 0x008fca00078e008c */
        /* <DEDUP_REMOVED lines=20> */
[----:B------:R-:W3:Y:S01]  /*165d0*/  LDL R29, [R1+0x12d4] ;  /* 0x0012d400011d7983 */ /* 0x000ee20000100800 */
[----:B------:R-:W-:-:S03]  /*165e0*/  @P1 IMAD.MOV.U32 R8, RZ, RZ, R27 ;  /* 0x000000ffff081224 */ /* 0x000fc600078e001b */
[----:B------:R-:W3:Y:S04]  /*165f0*/  LDL R27, [R1+0x12d8] ;  /* 0x0012d800011b7983 */ /* 0x000ee80000100800 */
[----:B------:R0:W3:Y:S02]  /*16600*/  @P1 LDG.E.U8 R193, desc[UR58][R8.64] ;  /* 0x0000003a08c11981 */ /* 0x0000e4000c1e1100 */
[----:B0-----:R-:W-:Y:S02]  /*16610*/  @P0 IMAD.MOV.U32 R8, RZ, RZ, R26 ;  /* 0x000000ffff080224 */ /* 0x001fe400078e001a */
[----:B------:R-:W-:Y:S01]  /*16620*/  @P0 IMAD.MOV.U32 R9, RZ, RZ, R28 ;  /* 0x000000ffff090224 */ /* 0x000fe200078e001c */
[----:B------:R-:W3:Y:S04]  /*16630*/  LDL R26, [R1+0x12d0] ;  /* 0x0012d000011a7983 */ /* 0x000ee80000100800 */
[----:B------:R-:W3:Y:S04]  /*16640*/  LDL R28, [R1+0x12cc] ;  /* 0x0012cc00011c7983 */ /* 0x000ee80000100800 */
[----:B------:R4:W3:Y:S02]  /*16650*/  @P0 LDG.E.U8 R165, desc[UR58][R8.64] ;  /* 0x0000003a08a50981 */ /* 0x0008e4000c1e1100 */
[----:B----4-:R-:W-:-:S02]  /*16660*/  @P0 IMAD.MOV.U32 R8, RZ, RZ, R24 ;  /* 0x000000ffff080224 */ /* 0x010fc400078e0018 */
[----:B------:R-:W-:Y:S01]  /*16670*/  @P0 IMAD.MOV.U32 R9, RZ, RZ, R25 ;  /* 0x000000ffff090224 */ /* 0x000fe200078e0019 */
[----:B------:R-:W4:Y:S04]  /*16680*/  LDL R24, [R1+0x12c8] ;  /* 0x0012c80001187983 */ /* 0x000f280000100800 */
[----:B------:R-:W4:Y:S01]  /*16690*/  LDL R25, [R1+0x12c4] ;  /* 0x0012c40001197983 */ /* 0x000f220000100800 */
[----:B------:R-:W-:-:S03]  /*166a0*/  ISETP.GT.AND P1, PT, R5, 0x32, PT ;  /* 0x000000320500780c */ /* 0x000fc60003f24270 */
[----:B------:R0:W4:Y:S01]  /*166b0*/  @P0 LDG.E.U8 R190, desc[UR58][R8.64] ;  /* 0x0000003a08be0981 */ /* 0x000122000c1e1100 */
[----:B------:R-:W-:Y:S02]  /*166c0*/  ISETP.GT.AND P0, PT, R5, 0x33, PT ;  /* 0x000000330500780c */ /* 0x000fe40003f04270 */
[----:B------:R-:W-:-:S07]  /*166d0*/  PRMT R187, RZ, 0x7610, R187 ;  /* 0x00007610ffbb7816 */ /* 0x000fce00000000bb */
[----:B0-----:R-:W-:Y:S02]  /*166e0*/  @P1 IMAD.MOV.U32 R8, RZ, RZ, R34 ;  /* 0x000000ffff081224 */ /* 0x001fe400078e0022 */
[----:B------:R-:W-:Y:S01]  /*166f0*/  @P1 IMAD.MOV.U32 R9, RZ, RZ, R35 ;  /* 0x000000ffff091224 */ /* 0x000fe200078e0023 */
[----:B------:R-:W-:Y:S01]  /*16700*/  PRMT R161, RZ, 0x7610, R161 ;  /* 0x00007610ffa17816 */ /* 0x000fe200000000a1 */
[----:B------:R-:W4:Y:S04]  /*16710*/  LDL R35, [R1+0x1294] ;  /* 0x0012940001237983 */ /* 0x000f280000100800 */
[----:B------:R2:W4:Y:S01]  /*16720*/  @P1 LDG.E.U8 R163, desc[UR58][R8.64] ;  /* 0x0000003a08a31981 */ /* 0x000522000c1e1100 */
[----:B------:R-:W-:Y:S02]  /*16730*/  PRMT R184, RZ, 0x7610, R184 ;  /* 0x00007610ffb87816 */ /* 0x000fe400000000b8 */
[----:B------:R-:W-:Y:S01]  /*16740*/  PRMT R159, RZ, 0x7610, R159 ;  /* 0x00007610ff9f7816 */ /* 0x000fe2000000009f */
[----:B------:R-:W4:Y:S01]  /*16750*/  LDL R34, [R1+0x1298] ;  /* 0x0012980001227983 */ /* 0x000f220000100800 */
[----:B--2---:R-:W-:-:S02]  /*16760*/  @P1 IMAD.MOV.U32 R8, RZ, RZ, R32 ;  /* 0x000000ffff081224 */ /* 0x004fc400078e0020 */
[----:B------:R-:W-:Y:S01]  /*16770*/  @P1 IMAD.MOV.U32 R9, RZ, RZ, R33 ;  /* 0x000000ffff091224 */ /* 0x000fe200078e0021 */
[----:B------:R-:W2:Y:S04]  /*16780*/  LDL R32, [R1+0x12b8] ;  /* 0x0012b80001207983 */ /* 0x000ea80000100800 */
[----:B------:R-:W2:Y:S04]  /*16790*/  LDL R33, [R1+0x12b4] ;  /* 0x0012b40001217983 */ /* 0x000ea80000100800 */
[----:B------:R0:W2:Y:S02]  /*167a0*/  @P1 LDG.E.U8 R187, desc[UR58][R8.64] ;  /* 0x0000003a08bb1981 */ /* 0x0000a4000c1e1100 */
[----:B0-----:R-:W-:-:S02]  /*167b0*/  @P0 IMAD.MOV.U32 R9, RZ, RZ, R31 ;  /* 0x000000ffff090224 */ /* 0x001fc400078e001f */
[----:B------:R-:W2:Y:S01]  /*167c0*/  LDL R31, [R1+0x12ac] ;  /* 0x0012ac00011f7983 */ /* 0x000ea20000100800 */
[----:B------:R-:W-:-:S03]  /*167d0*/  @P0 IMAD.MOV.U32 R8, RZ, RZ, R30 ;  /* 0x000000ffff080224 */ /* 0x000fc600078e001e */
[----:B------:R-:W2:Y:S01]  /*167e0*/  LDL R30, [R1+0x12b0] ;  /* 0x0012b000011e7983 */ /* 0x000ea20000100800 */
[----:B------:R-:W-:-:S03]  /*167f0*/  ISETP.GT.AND P1, PT, R5, 0x34, PT ;  /* 0x000000340500780c */ /* 0x000fc60003f24270 */
[----:B------:R3:W2:Y:S02]  /*16800*/  @P0 LDG.E.U8 R161, desc[UR58][R8.64] ;  /* 0x0000003a08a10981 */ /* 0x0006a4000c1e1100 */
[----:B---3--:R-:W-:Y:S02]  /*16810*/  @P0 IMAD.MOV.U32 R9, RZ, RZ, R29 ;  /* 0x000000ffff090224 */ /* 0x008fe400078e001d */
[----:B------:R-:W3:Y:S01]  /*16820*/  LDL R29, [R1+0x12a4] ;  /* 0x0012a400011d7983 */ /* 0x000ee20000100800 */
[----:B------:R-:W-:-:S03]  /*16830*/  @P0 IMAD.MOV.U32 R8, RZ, RZ, R27 ;  /* 0x000000ffff080224 */ /* 0x000fc600078e001b */
[----:B------:R-:W3:Y:S04]  /*16840*/  LDL R27, [R1+0x12a8] ;  /* 0x0012a800011b7983 */ /* 0x000ee80000100800 */
[----:B------:R0:W3:Y:S02]  /*16850*/  @P0 LDG.E.U8 R184, desc[UR58][R8.64] ;  /* 0x0000003a08b80981 */ /* 0x0000e4000c1e1100 */
[----:B0-----:R-:W-:Y:S02]  /*16860*/  @P1 IMAD.MOV.U32 R8, RZ, RZ, R26 ;  /* 0x000000ffff081224 */ /* 0x001fe400078e001a */
[----:B------:R-:W3:Y:S01]  /*16870*/  LDL R26, [R1+0x12a0] ;  /* 0x0012a000011a7983 */ /* 0x000ee20000100800 */
[----:B------:R-:W-:-:S03]  /*16880*/  @P1 IMAD.MOV.U32 R9, RZ, RZ, R28 ;  /* 0x000000ffff091224 */ /* 0x000fc600078e001c */
[----:B------:R-:W3:Y:S04]  /*16890*/  LDL R28, [R1+0x129c] ;  /* 0x00129c00011c7983 */ /* 0x000ee80000100800 */
[----:B------:R4:W3:Y:S02]  /*168a0*/  @P1 LDG.E.U8 R159, desc[UR58][R8.64] ;  /* 0x0000003a089f1981 */ /* 0x0008e4000c1e1100 */
[----:B----4-:R-:W-:Y:S02]  /*168b0*/  @P1 IMAD.MOV.U32 R8, RZ, RZ, R24 ;  /* 0x000000ffff081224 */ /* 0x010fe400078e0018 */
[----:B------:R-:W4:Y:S01]  /*168c0*/  LDL R24, [R1+0x1290] ;  /* 0x0012900001187983 */ /* 0x000f220000100800 */
[----:B------:R-:W-:-:S03]  /*168d0*/  @P1 IMAD.MOV.U32 R9, RZ, RZ, R25 ;  /* 0x000000ffff091224 */ /* 0x000fc600078e0019 */
[----:B------:R-:W4:Y:S01]  /*168e0*/  LDL R25, [R1+0x128c] ;  /* 0x00128c0001197983 */ /* 0x000f220000100800 */
[----:B------:R-:W-:Y:S02]  /*168f0*/  ISETP.GT.AND P0, PT, R5, 0x35, PT ;  /* 0x000000350500780c */ /* 0x000fe40003f04270 */
[----:B------:R-:W-:Y:S02]  /*16900*/  PRMT R181, RZ, 0x7610, R181 ;  /* 0x00007610ffb57816 */ /* 0x000fe400000000b5 */
[----:B------:R-:W-:-:S04]  /*16910*/  PRMT R157, RZ, 0x7610, R157 ;  /* 0x00007610ff9d7816 */ /* 0x000fc8000000009d */
[----:B------:R0:W4:Y:S01]  /*16920*/  @P1 LDG.E.U8 R181, desc[UR58][R8.64] ;  /* 0x0000003a08b51981 */ /* 0x000122000c1e1100 */
[----:B------:R-:W-:Y:S02]  /*16930*/  ISETP.GT.AND P1, PT, R5, 0x36, PT ;  /* 0x000000360500780c */ /* 0x000fe40003f24270 */
[----:B------:R-:W-:Y:S02]  /*16940*/  PRMT R178, RZ, 0x7610, R178 ;  /* 0x00007610ffb27816 */ /* 0x000fe400000000b2 */
[----:B0-----:R-:W-:Y:S02]  /*16950*/  @P0 IMAD.MOV.U32 R8, RZ, RZ, R36 ;  /* 0x000000ffff080224 */ /* 0x001fe400078e0024 */
[----:B------:R-:W-:Y:S01]  /*16960*/  @P0 IMAD.MOV.U32 R9, RZ, RZ, R37 ;  /* 0x000000ffff090224 */ /* 0x000fe200078e0025 */
[----:B------:R-:W-:Y:S01]  /*16970*/  PRMT R155, RZ, 0x7610, R155 ;  /* 0x00007610ff9b7816 */ /* 0x000fe2000000009b */
[----:B------:R-:W4:Y:S04]  /*16980*/  LDL R37, [R1+0x1264] ;  /* 0x0012640001257983 */ /* 0x000f280000100800 */
[----:B------:R2:W4:Y:S01]  /*16990*/  @P0 LDG.E.U8 R157, desc[UR58][R8.64] ;  /* 0x0000003a089d0981 */ /* 0x000522000c1e1100 */
[----:B------:R-:W-:-:S02]  /*169a0*/  PRMT R175, RZ, 0x7610, R175 ;  /* 0x00007610ffaf7816 */ /* 0x000fc400000000af */
[----:B------:R-:W-:Y:S01]  /*169b0*/  PRMT R153, RZ, 0x7610, R153 ;  /* 0x00007610ff997816 */ /* 0x000fe20000000099 */
[----:B------:R-:W4:Y:S01]  /*169c0*/  LDL R36, [R1+0x1268] ;  /* 0x0012680001247983 */ /* 0x000f220000100800 */
[----:B--2---:R-:W-:Y:S02]  /*169d0*/  @P0 IMAD.MOV.U32 R8, RZ, RZ, R32 ;  /* 0x000000ffff080224 */ /* 0x004fe400078e0020 */
        /* <DEDUP_REMOVED lines=9> */
[----:B------:R3:W2:Y:S01]  /*16a70*/  @P1 LDG.E.U8 R155, desc[UR58][R8.64] ;  /* 0x0000003a089b1981 */ /* 0x0006a2000c1e1100 */
[----:B------:R-:W-:Y:S01]  /*16a80*/  PRMT R172, RZ, 0x7610, R172 ;  /* 0x00007610ffac7816 */ /* 0x000fe200000000ac */
[----:B---3--:R-:W-:Y:S02]  /*16a90*/  @P1 IMAD.MOV.U32 R9, RZ, RZ, R29 ;  /* 0x000000ffff091224 */ /* 0x008fe400078e001d */
[----:B------:R-:W3:Y:S01]  /*16aa0*/  LDL R29, [R1+0x1274] ;  /* 0x00127400011d7983 */ /* 0x000ee20000100800 */
[----:B------:R-:W-:-:S03]  /*16ab0*/  @P1 IMAD.MOV.U32 R8, RZ, RZ, R27 ;  /* 0x000000ffff081224 */ /* 0x000fc600078e001b */
[----:B------:R-:W3:Y:S04]  /*16ac0*/  LDL R27, [R1+0x1278] ;  /* 0x00127800011b7983 */ /* 0x000ee80000100800 */
[----:B------:R0:W3:Y:S01]  /*16ad0*/  @P1 LDG.E.U8 R175, desc[UR58][R8.64] ;  /* 0x0000003a08af1981 */ /* 0x0000e2000c1e1100 */
[----:B------:R-:W-:Y:S01]  /*16ae0*/  ISETP.GT.AND P1, PT, R5, 0x38, PT ;  /* 0x000000380500780c */ /* 0x000fe20003f24270 */
[----:B0-----:R-:W-:Y:S02]  /*16af0*/  @P0 IMAD.MOV.U32 R8, RZ, RZ, R26 ;  /* 0x000000ffff080224 */ /* 0x001fe400078e001a */
[----:B------:R-:W3:Y:S01]  /*16b00*/  LDL R26, [R1+0x1270] ;  /* 0x00127000011a7983 */ /* 0x000ee20000100800 */
[----:B------:R-:W-:-:S03]  /*16b10*/  @P0 IMAD.MOV.U32 R9, RZ, RZ, R28 ;  /* 0x000000ffff090224 */ /* 0x000fc600078e001c */
[----:B------:R-:W3:Y:S04]  /*16b20*/  LDL R28, [R1+0x126c] ;  /* 0x00126c00011c7983 */ /* 0x000ee80000100800 */
[----:B------:R0:W3:Y:S02]  /*16b30*/  @P0 LDG.E.U8 R153, desc[UR58][R8.64] ;  /* 0x0000003a08990981 */ /* 0x0000e4000c1e1100 */
[----:B0-----:R-:W-:Y:S02]  /*16b40*/  @P0 IMAD.MOV.U32 R8, RZ, RZ, R34 ;  /* 0x000000ffff080224 */ /* 0x001fe400078e0022 */
[----:B------:R-:W-:Y:S01]  /*16b50*/  @P0 IMAD.MOV.U32 R9, RZ, RZ, R35 ;  /* 0x000000ffff090224 */ /* 0x000fe200078e0023 */
[----:B------:R-:W-:Y:S01]  /*16b60*/  PRMT R23, RZ, 0x7610, R23 ;  /* 0x00007610ff177816 */ /* 0x000fe20000000017 */
[----:B------:R-:W3:Y:S04]  /*16b70*/  LDL R35, [R1+0x1254] ;  /* 0x0012540001237983 */ /* 0x000ee80000100800 */
[----:B------:R4:W3:Y:S01]  /*16b80*/  @P0 LDG.E.U8 R172, desc[UR58][R8.64] ;  /* 0x0000003a08ac0981 */ /* 0x0008e2000c1e1100 */
[----:B------:R-:W-:-:S03]  /*16b90*/  PRMT R168, RZ, 0x7610, R168 ;  /* 0x00007610ffa87816 */ /* 0x000fc600000000a8 */
[----:B------:R-:W3:Y:S01]  /*16ba0*/  LDL R34, [R1+0x1258] ;  /* 0x0012580001227983 */ /* 0x000ee20000100800 */
[----:B----4-:R-:W-:Y:S02]  /*16bb0*/  @P1 IMAD.MOV.U32 R8, RZ, RZ, R24 ;  /* 0x000000ffff081224 */ /* 0x010fe400078e0018 */
[----:B------:R-:W-:Y:S01]  /*16bc0*/  @P1 IMAD.MOV.U32 R9, RZ, RZ, R25 ;  /* 0x000000ffff091224 */ /* 0x000fe200078e0019 */
[----:B------:R-:W4:Y:S04]  /*16bd0*/  LDL R24, [R1+0x1260] ;  /* 0x0012600001187983 */ /* 0x000f280000100800 */
[----:B------:R-:W4:Y:S01]  /*16be0*/  LDL R25, [R1+0x125c] ;  /* 0x00125c0001197983 */ /* 0x000f220000100800 */
[----:B------:R-:W-:-:S03]  /*16bf0*/  ISETP.GT.AND P0, PT, R5, 0x39, PT ;  /* 0x000000390500780c */ /* 0x000fc60003f04270 */
[----:B------:R2:W4:Y:S01]  /*16c00*/  @P1 LDG.E.U8 R23, desc[UR58][R8.64] ;  /* 0x0000003a08171981 */ /* 0x000522000c1e1100 */
[----:B------:R-:W-:Y:S01]  /*16c10*/  PRMT R22, RZ, 0x7610, R22 ;  /* 0x00007610ff167816 */ /* 0x000fe20000000016 */
[----:B--2---:R-:W-:Y:S02]  /*16c20*/  @P1 IMAD.MOV.U32 R8, RZ, RZ, R32 ;  /* 0x000000ffff081224 */ /* 0x004fe400078e0020 */
[----:B------:R-:W2:Y:S01]  /*16c30*/  LDL R32, [R1+0x124c] ;  /* 0x00124c0001207983 */ /* 0x000ea20000100800 */
[----:B------:R-:W-:-:S03]  /*16c40*/  @P1 IMAD.MOV.U32 R9, RZ, RZ, R33 ;  /* 0x000000ffff091224 */ /* 0x000fc600078e0021 */
[----:B------:R-:W2:Y:S04]  /*16c50*/  LDL R33, [R1+0x1244] ;  /* 0x0012440001217983 */ /* 0x000ea80000100800 */
[----:B------:R0:W2:Y:S02]  /*16c60*/  @P1 LDG.E.U8 R168, desc[UR58][R8.64] ;  /* 0x0000003a08a81981 */ /* 0x0000a4000c1e1100 */
[----:B0-----:R-:W-:Y:S02]  /*16c70*/  @P0 IMAD.MOV.U32 R9, RZ, RZ, R31 ;  /* 0x000000ffff090224 */ /* 0x001fe400078e001f */
[----:B------:R-:W2:Y:S01]  /*16c80*/  LDL R31, [R1+0x1250] ;  /* 0x00125000011f7983 */ /* 0x000ea20000100800 */
[----:B------:R-:W-:-:S03]  /*16c90*/  @P0 IMAD.MOV.U32 R8, RZ, RZ, R30 ;  /* 0x000000ffff080224 */ /* 0x000fc600078e001e */
[----:B------:R-:W2:Y:S01]  /*16ca0*/  LDL R30, [R1+0x1248] ;  /* 0x00124800011e7983 */ /* 0x000ea20000100800 */
[----:B------:R-:W-:-:S03]  /*16cb0*/  ISETP.GT.AND P1, PT, R5, 0x3a, PT ;  /* 0x0000003a0500780c */ /* 0x000fc60003f24270 */
[----:B------:R3:W2:Y:S01]  /*16cc0*/  @P0 LDG.E.U8 R22, desc[UR58][R8.64] ;  /* 0x0000003a08160981 */ /* 0x0006a2000c1e1100 */
[----:B------:R-:W-:Y:S02]  /*16cd0*/  PRMT R164, RZ, 0x7610, R164 ;  /* 0x00007610ffa47816 */ /* 0x000fe400000000a4 */
[----:B------:R-:W-:Y:S02]  /*16ce0*/  PRMT R21, RZ, 0x7610, R21 ;  /* 0x00007610ff157816 */ /* 0x000fe40000000015 */
[----:B------:R-:W-:Y:S01]  /*16cf0*/  PRMT R162, RZ, 0x7610, R162 ;  /* 0x00007610ffa27816 */ /* 0x000fe200000000a2 */
[----:B---3--:R-:W-:Y:S02]  /*16d00*/  @P0 IMAD.MOV.U32 R9, RZ, RZ, R29 ;  /* 0x000000ffff090224 */ /* 0x008fe400078e001d */
[----:B------:R-:W3:Y:S01]  /*16d10*/  LDL R29, [R1+0x123c] ;  /* 0x00123c00011d7983 */ /* 0x000ee20000100800 */
[----:B------:R-:W-:-:S03]  /*16d20*/  @P0 IMAD.MOV.U32 R8, RZ, RZ, R27 ;  /* 0x000000ffff080224 */ /* 0x000fc600078e001b */
[----:B------:R-:W3:Y:S04]  /*16d30*/  LDL R27, [R1+0x1240] ;  /* 0x00124000011b7983 */ /* 0x000ee80000100800 */
[----:B------:R-:W3:Y:S04]  /*16d40*/  LDL.LU R150, [R1+0xe14] ;  /* 0x000e140001967983 */ /* 0x000ee80000300800 */
[----:B------:R0:W3:Y:S01]  /*16d50*/  @P0 LDG.E.U8 R164, desc[UR58][R8.64] ;  /* 0x0000003a08a40981 */ /* 0x0000e2000c1e1100 */
[----:B------:R-:W-:Y:S01]  /*16d60*/  ISETP.GT.AND P0, PT, R5, 0x3b, PT ;  /* 0x0000003b0500780c */ /* 0x000fe20003f04270 */
[----:B0-----:R-:W-:-:S02]  /*16d70*/  @P1 IMAD.MOV.U32 R8, RZ, RZ, R26 ;  /* 0x000000ffff081224 */ /* 0x001fc400078e001a */
[----:B------:R-:W-:Y:S01]  /*16d80*/  @P1 IMAD.MOV.U32 R9, RZ, RZ, R28 ;  /* 0x000000ffff091224 */ /* 0x000fe200078e001c */
[----:B------:R-:W3:Y:S04]  /*16d90*/  LDL R26, [R1+0x1238] ;  /* 0x00123800011a7983 */ /* 0x000ee80000100800 */
[----:B------:R-:W3:Y:S04]  /*16da0*/  LDL R28, [R1+0x1234] ;  /* 0x00123400011c7983 */ /* 0x000ee80000100800 */
[----:B------:R0:W3:Y:S04]  /*16db0*/  @P1 LDG.E.U8 R21, desc[UR58][R8.64] ;  /* 0x0000003a08151981 */ /* 0x0000e8000c1e1100 */
[----:B------:R-:W3:Y:S01]  /*16dc0*/  LDL.LU R151, [R1+0xe0c] ;  /* 0x000e0c0001977983 */ /* 0x000ee20000300800 */
[----:B0-----:R-:W-:-:S02]  /*16dd0*/  @P1 IMAD.MOV.U32 R8, RZ, RZ, R36 ;  /* 0x000000ffff081224 */ /* 0x001fc400078e0024 */
[----:B------:R-:W-:-:S05]  /*16de0*/  @P1 IMAD.MOV.U32 R9, RZ, RZ, R37 ;  /* 0x000000ffff091224 */ /* 0x000fca00078e0025 */
[----:B------:R4:W3:Y:S02]  /*16df0*/  @P1 LDG.E.U8 R162, desc[UR58][R8.64] ;  /* 0x0000003a08a21981 */ /* 0x0008e4000c1e1100 */
[----:B----4-:R-:W-:Y:S02]  /*16e00*/  @P0 IMAD.MOV.U32 R8, RZ, RZ, R24 ;  /* 0x000000ffff080224 */ /* 0x010fe400078e0018 */
[----:B------:R-:W-:Y:S01]  /*16e10*/  @P0 IMAD.MOV.U32 R9, RZ, RZ, R25 ;  /* 0x000000ffff090224 */ /* 0x000fe200078e0019 */
[----:B------:R-:W4:Y:S04]  /*16e20*/  LDL R24, [R1+0x1230] ;  /* 0x0012300001187983 */ /* 0x000f280000100800 */
[----:B------:R-:W4:Y:S01]  /*16e30*/  LDL R25, [R1+0x122c] ;  /* 0x00122c0001197983 */ /* 0x000f220000100800 */
[----:B------:R-:W-:-:S02]  /*16e40*/  PRMT R20, RZ, 0x7610, R20 ;  /* 0x00007610ff147816 */ /* 0x000fc40000000014 */
[----:B------:R-:W-:Y:S02]  /*16e50*/  ISETP.GT.AND P1, PT, R5, 0x3c, PT ;  /* 0x0000003c0500780c */ /* 0x000fe40003f24270 */
[----:B------:R-:W-:Y:S02]  /*16e60*/  PRMT R160, RZ, 0x7610, R160 ;  /* 0x00007610ffa07816 */ /* 0x000fe400000000a0 */
[----:B------:R0:W4:Y:S01]  /*16e70*/  @P0 LDG.E.U8 R20, desc[UR58][R8.64] ;  /* 0x0000003a08140981 */ /* 0x000122000c1e1100 */
[----:B------:R-:W-:Y:S01]  /*16e80*/  PRMT R19, RZ, 0x7610, R19 ;  /* 0x00007610ff137816 */ /* 0x000fe20000000013 */
[----:B0-----:R-:W-:Y:S02]  /*16e90*/  @P0 IMAD.MOV.U32 R8, RZ, RZ, R34 ;  /* 0x000000ffff080224 */ /* 0x001fe400078e0022 */
[----:B------:R-:W-:-:S05]  /*16ea0*/  @P0 IMAD.MOV.U32 R9, RZ, RZ, R35 ;  /* 0x000000ffff090224 */ /* 0x000fca00078e0023 */
[----:B------:R2:W4:Y:S01]  /*16eb0*/  @P0 LDG.E.U8 R160, desc[UR58][R8.64] ;  /* 0x0000003a08a00981 */ /* 0x000522000c1e1100 */
[----:B------:R-:W-:Y:S02]  /*16ec0*/  ISETP.GT.AND P0, PT, R5, 0x3d, PT ;  /* 0x0000003d0500780c */ /* 0x000fe40003f04270 */
[----:B------:R-:W-:Y:S01]  /*16ed0*/  PRMT R158, RZ, 0x7610, R158 ;  /* 0x00007610ff9e7816 */ /* 0x000fe2000000009e */
[----:B--2---:R-:W-:Y:S01]  /*16ee0*/  @P1 IMAD.MOV.U32 R9, RZ, RZ, R32 ;  /* 0x000000ffff091224 */ /* 0x004fe200078e0020 */
[----:B------:R-:W-:Y:S01]  /*16ef0*/  PRMT R18, RZ, 0x7610, R18 ;  /* 0x00007610ff127816 */ /* 0x000fe20000000012 */
[----:B------:R-:W2:Y:S01]  /*16f00*/  LDL R32, [R1+0x1224] ;  /* 0x0012240001207983 */ /* 0x000ea20000100800 */
[----:B------:R-:W-:Y:S01]  /*16f10*/  @P1 IMAD.MOV.U32 R8, RZ, RZ, R31 ;  /* 0x000000ffff081224 */ /* 0x000fe200078e001f */
[----:B------:R-:W-:Y:S02]  /*16f20*/  LOP3.LUT R156, R156, 0xffff, RZ, 0xc0, !PT ;  /* 0x0000ffff9c9c7812 */ /* 0x000fe400078ec0ff */
[----:B------:R-:W2:Y:S04]  /*16f30*/  LDL R31, [R1+0x1228] ;  /* 0x00122800011f7983 */ /* 0x000ea80000100800 */
[----:B------:R0:W2:Y:S02]  /*16f40*/  @P1 LDG.E.U8 R19, desc[UR58][R8.64] ;  /* 0x0000003a08131981 */ /* 0x0000a4000c1e1100 */
[----:B0-----:R-:W-:-:S02]  /*16f50*/  @P1 IMAD.MOV.U32 R8, RZ, RZ, R30 ;  /* 0x000000ffff081224 */ /* 0x001fc400078e001e */
[----:B------:R-:W-:Y:S01]  /*16f60*/  @P1 IMAD.MOV.U32 R9, RZ, RZ, R33 ;  /* 0x000000ffff091224 */ /* 0x000fe200078e0021 */
[----:B------:R-:W-:Y:S01]  /*16f70*/  LOP3.LUT R17, R17, 0xffff, RZ, 0xc0, !PT ;  /* 0x0000ffff11117812 */ /* 0x000fe200078ec0ff */
[----:B------:R-:W2:Y:S04]  /*16f80*/  LDL R30, [R1+0x121c] ;  /* 0x00121c00011e7983 */ /* 0x000ea80000100800 */
[----:B------:R3:W2:Y:S02]  /*16f90*/  @P1 LDG.E.U8 R158, desc[UR58][R8.64] ;  /* 0x0000003a089e1981 */ /* 0x0006a4000c1e1100 */
[----:B---3--:R-:W-:Y:S02]  /*16fa0*/  @P0 IMAD.MOV.U32 R9, RZ, RZ, R29 ;  /* 0x000000ffff090224 */ /* 0x008fe400078e001d */
[----:B------:R-:W3:Y:S01]  /*16fb0*/  LDL R29, [R1+0x1220] ;  /* 0x00122000011d7983 */ /* 0x000ee20000100800 */
[----:B------:R-:W-:-:S05]  /*16fc0*/  @P0 IMAD.MOV.U32 R8, RZ, RZ, R27 ;  /* 0x000000ffff080224 */ /* 0x000fca00078e001b */
[----:B------:R0:W3:Y:S02]  /*16fd0*/  @P0 LDG.E.U8 R18, desc[UR58][R8.64] ;  /* 0x0000003a08120981 */ /* 0x0000e4000c1e1100 */
[----:B0-----:R-:W-:-:S04]  /*16fe0*/  LOP3.LUT R8, R150, 0xffff, RZ, 0xc0, !PT ;  /* 0x0000ffff96087812 */ /* 0x001fc800078ec0ff */
[--C-:B------:R-:W-:Y:S02]  /*16ff0*/  PRMT R27, R8, 0x3340, R156.reuse ;  /* 0x00003340081b7816 */ /* 0x100fe4000000009c */
[----:B------:R-:W-:Y:S01]  /*17000*/  PRMT R156, RZ, 0x7610, R156 ;  /* 0x00007610ff9c7816 */ /* 0x000fe2000000009c */
[----:B------:R-:W-:Y:S02]  /*17010*/  @P0 IMAD.MOV.U32 R8, RZ, RZ, R26 ;  /* 0x000000ffff080224 */ /* 0x000fe400078e001a */
[----:B------:R-:W-:-:S05]  /*17020*/  @P0 IMAD.MOV.U32 R9, RZ, RZ, R28 ;  /* 0x000000ffff090224 */ /* 0x000fca00078e001c */
[----:B------:R0:W3:Y:S01]  /*17030*/  @P0 LDG.E.U8 R156, desc[UR58][R8.64] ;  /* 0x0000003a089c0981 */ /* 0x0000e2000c1e1100 */
[----:B------:R-:W-:Y:S02]  /*17040*/  ISETP.GT.AND P0, PT, R5, 0x3e, PT ;  /* 0x0000003e0500780c */ /* 0x000fe40003f04270 */
[----:B0-----:R-:W-:-:S04]  /*17050*/  LOP3.LUT R8, R151, 0xffff, RZ, 0xc0, !PT ;  /* 0x0000ffff97087812 */ /* 0x001fc800078ec0ff */
[----:B------:R-:W-:-:S07]  /*17060*/  PRMT R28, R8, 0x3340, R17 ;  /* 0x00003340081c7816 */ /* 0x000fce0000000011 */
[----:B----4-:R-:W-:Y:S02]  /*17070*/  @P0 IMAD.MOV.U32 R8, RZ, RZ, R24 ;  /* 0x000000ffff080224 */ /* 0x010fe400078e0018 */
[----:B------:R-:W4:Y:S01]  /*17080*/  LDL R24, [R1+0x1218] ;  /* 0x0012180001187983 */ /* 0x000f220000100800 */
[----:B------:R-:W-:-:S03]  /*17090*/  @P0 IMAD.MOV.U32 R9, RZ, RZ, R25 ;  /* 0x000000ffff090224 */ /* 0x000fc600078e0019 */
[----:B------:R-:W4:Y:S01]  /*170a0*/  LDL R25, [R1+0x1214] ;  /* 0x0012140001197983 */ /* 0x000f220000100800 */
[----:B------:R-:W-:-:S06]  /*170b0*/  PRMT R17, RZ, 0x7610, R17 ;  /* 0x00007610ff117816 */ /* 0x000fcc0000000011 */
[----:B------:R0:W4:Y:S02]  /*170c0*/  @P0 LDG.E.U8 R17, desc[UR58][R8.64] ;  /* 0x0000003a08110981 */ /* 0x000124000c1e1100 */
[----:B0-----:R-:W-:Y:S02]  /*170d0*/  LOP3.LUT R8, R6, 0xffff, RZ, 0xc0, !PT ;  /* 0x0000ffff06087812 */ /* 0x001fe400078ec0ff */
[----:B------:R-:W4:Y:S04]  /*170e0*/  LDL R6, [R1+0x1628] ;  /* 0x0016280001067983 */ /* 0x000f280000100800 */
[----:B------:R-:W4:Y:S04]  /*170f0*/  LDL.LU R149, [R1+0xe28] ;  /* 0x000e280001957983 */ /* 0x000f280000300800 */
[----:B------:R-:W4:Y:S04]  /*17100*/  LDL.LU R150, [R1+0xe24] ;  /* 0x000e240001967983 */ /* 0x000f280000300800 */
[----:B------:R-:W4:Y:S01]  /*17110*/  LDL.LU R151, [R1+0xe20] ;  /* 0x000e200001977983 */ /* 0x000f220000300800 */
[----:B------:R-:W-:Y:S01]  /*17120*/  LOP3.LUT R154, R154, 0xffff, RZ, 0xc0, !PT ;  /* 0x0000ffff9a9a7812 */ /* 0x000fe200078ec0ff */
[----:B--2---:R-:W-:-:S03]  /*17130*/  @P0 IMAD.MOV.U32 R9, RZ, RZ, R32 ;  /* 0x000000ffff090224 */ /* 0x004fc600078e0020 */
[--C-:B------:R-:W-:Y:S02]  /*17140*/  PRMT R26, R8, 0x3340, R154.reuse ;  /* 0x00003340081a7816 */ /* 0x100fe4000000009a */
[----:B------:R-:W-:Y:S01]  /*17150*/  PRMT R154, RZ, 0x7610, R154 ;  /* 0x00007610ff9a7816 */ /* 0x000fe2000000009a */
[----:B------:R-:W-:Y:S01]  /*17160*/  @P0 IMAD.MOV.U32 R8, RZ, RZ, R31 ;  /* 0x000000ffff080224 */ /* 0x000fe200078e001f */
[----:B------:R-:W-:-:S04]  /*17170*/  LOP3.LUT R249, R249, 0xffff, RZ, 0xc0, !PT ;  /* 0x0000fffff9f97812 */ /* 0x000fc800078ec0ff */
[----:B------:R0:W2:Y:S01]  /*17180*/  @P0 LDG.E.U8 R154, desc[UR58][R8.64] ;  /* 0x0000003a089a0981 */ /* 0x0000a2000c1e1100 */
[----:B------:R-:W-:Y:S02]  /*17190*/  ISETP.GT.AND P0, PT, R5, 0x3f, PT ;  /* 0x0000003f0500780c */ /* 0x000fe40003f04270 */
[----:B------:R-:W-:Y:S02]  /*171a0*/  LOP3.LUT R248, R248, 0xffff, RZ, 0xc0, !PT ;  /* 0x0000fffff8f87812 */ /* 0x000fe400078ec0ff */
[----:B------:R-:W-:Y:S02]  /*171b0*/  LOP3.LUT R245, R245, 0xffff, RZ, 0xc0, !PT ;  /* 0x0000fffff5f57812 */ /* 0x000fe400078ec0ff */
[----:B------:R-:W-:Y:S02]  /*171c0*/  LOP3.LUT R152, R152, 0xffff, RZ, 0xc0, !PT ;  /* 0x0000ffff98987812 */ /* 0x000fe400078ec0ff */
[----:B------:R-:W-:Y:S02]  /*171d0*/  LOP3.LUT R15, R15, 0xffff, RZ, 0xc0, !PT ;  /* 0x0000ffff0f0f7812 */ /* 0x000fe400078ec0ff */
[----:B------:R-:W-:-:S02]  /*171e0*/  LOP3.LUT R14, R14, 0xffff, RZ, 0xc0, !PT ;  /* 0x0000ffff0e0e7812 */ /* 0x000fc400078ec0ff */
[----:B------:R-:W-:Y:S02]  /*171f0*/  LOP3.LUT R11, R11, 0xffff, RZ, 0xc0, !PT ;  /* 0x0000ffff0b0b7812 */ /* 0x000fe400078ec0ff */
[----:B------:R-:W-:Y:S02]  /*17200*/  LOP3.LUT R10, R10, 0xffff, RZ, 0xc0, !PT ;  /* 0x0000ffff0a0a7812 */ /* 0x000fe400078ec0ff */
[----:B------:R-:W-:Y:S02]  /*17210*/  LOP3.LUT R252, R252, 0xffff, RZ, 0xc0, !PT ;  /* 0x0000fffffcfc7812 */ /* 0x000fe400078ec0ff */
[----:B------:R-:W-:Y:S02]  /*17220*/  LOP3.LUT R16, R16, 0xffff, RZ, 0xc0, !PT ;  /* 0x0000ffff10107812 */ /* 0x000fe400078ec0ff */
[----:B------:R-:W-:Y:S02]  /*17230*/  PRMT R248, R249, 0x3340, R248 ;  /* 0x00003340f9f87816 */ /* 0x000fe400000000f8 */
[----:B------:R-:W-:-:S02]  /*17240*/  PRMT R152, R245, 0x3340, R152 ;  /* 0x00003340f5987816 */ /* 0x000fc40000000098 */
[----:B------:R-:W-:Y:S02]  /*17250*/  PRMT R14, R15, 0x3340, R14 ;  /* 0x000033400f0e7816 */ /* 0x000fe4000000000e */
[----:B------:R-:W-:Y:S02]  /*17260*/  PRMT R11, R11, 0x3340, R10 ;  /* 0x000033400b0b7816 */ /* 0x000fe4000000000a */
[----:B------:R-:W-:Y:S02]  /*17270*/  PRMT R252, R252, 0x3340, R16 ;  /* 0x00003340fcfc7816 */ /* 0x000fe40000000010 */
[----:B------:R-:W-:Y:S01]  /*17280*/  PRMT R10, R248, 0x5410, R152 ;  /* 0x00005410f80a7816 */ /* 0x000fe20000000098 */
[----:B0-----:R-:W-:Y:S01]  /*17290*/  @P0 IMAD.MOV.U32 R9, RZ, RZ, R30 ;  /* 0x000000ffff090224 */ /* 0x001fe200078e001e */
[----:B------:R-:W-:Y:S02]  /*172a0*/  PRMT R16, RZ, 0x7610, R16 ;  /* 0x00007610ff107816 */ /* 0x000fe40000000010 */
[----:B------:R-:W-:-:S02]  /*172b0*/  PRMT R11, R14, 0x5410, R11 ;  /* 0x000054100e0b7816 */ /* 0x000fc4000000000b */
[----:B------:R-:W-:Y:S02]  /*172c0*/  PRMT R152, RZ, 0x7610, R152 ;  /* 0x00007610ff987816 */ /* 0x000fe40000000098 */
        /* <DEDUP_REMOVED lines=8> */
[----:B------:R-:W-:Y:S02]  /*17350*/  PRMT R250, R251, 0x3340, R250 ;  /* 0x00003340fbfa7816 */ /* 0x000fe400000000fa */
[----:B------:R-:W-:Y:S01]  /*17360*/  PRMT R243, R244, 0x3340, R243 ;  /* 0x00003340f4f37816 */ /* 0x000fe200000000f3 */
[----:B---3--:R-:W-:-:S05]  /*17370*/  @P0 IMAD.MOV.U32 R8, RZ, RZ, R29 ;  /* 0x000000ffff080224 */ /* 0x008fca00078e001d */
[----:B------:R0:W3:Y:S02]  /*17380*/  @P0 LDG.E.U8 R16, desc[UR58][R8.64] ;  /* 0x0000003a08100981 */ /* 0x0000e4000c1e1100 */
[----:B0-----:R-:W-:Y:S02]  /*17390*/  PRMT R8, R27, 0x5410, R28 ;  /* 0x000054101b087816 */ /* 0x001fe4000000001c */
[----:B------:R-:W-:Y:S01]  /*173a0*/  PRMT R9, R26, 0x5410, R252 ;  /* 0x000054101a097816 */ /* 0x000fe200000000fc */
[----:B----4-:R-:W-:Y:S02]  /*173b0*/  @P0 IMAD.MOV.U32 R14, RZ, RZ, R24 ;  /* 0x000000ffff0e0224 */ /* 0x010fe400078e0018 */
[----:B------:R-:W-:-:S05]  /*173c0*/  @P0 IMAD.MOV.U32 R15, RZ, RZ, R25 ;  /* 0x000000ffff0f0224 */ /* 0x000fca00078e0019 */
[----:B------:R0:W4:Y:S01]  /*173d0*/  @P0 LDG.E.U8 R152, desc[UR58][R14.64] ;  /* 0x0000003a0e980981 */ /* 0x000122000c1e1100 */
[----:B------:R-:W-:Y:S06]  /*173e0*/  BAR.SYNC.DEFER_BLOCKING 0x0 ;  /* 0x0000000000007b1d */ /* 0x000fec0000010000 */
[----:B------:R1:W-:Y:S02]  /*173f0*/  STS.128 [R6+UR4], R8 ;  /* 0x0000000806007988 */ /* 0x0003e40008000c04 */
[----:B-1----:R-:W-:Y:S02]  /*17400*/  LOP3.LUT R11, R149, 0xffff, RZ, 0xc0, !PT ;  /* 0x0000ffff950b7812 */ /* 0x002fe400078ec0ff */
[----:B------:R-:W-:-:S02]  /*17410*/  LOP3.LUT R10, R150, 0xffff, RZ, 0xc0, !PT ;  /* 0x0000ffff960a7812 */ /* 0x000fc400078ec0ff */
[----:B------:R-:W-:Y:S02]  /*17420*/  LOP3.LUT R9, R151, 0xffff, RZ, 0xc0, !PT ;  /* 0x0000ffff97097812 */ /* 0x000fe400078ec0ff */
[----:B------:R-:W-:Y:S02]  /*17430*/  LOP3.LUT R8, R3, 0xffff, RZ, 0xc0, !PT ;  /* 0x0000ffff03087812 */ /* 0x000fe400078ec0ff */
[----:B------:R-:W-:Y:S01]  /*17440*/  PRMT R245, R11, 0x3340, R10 ;  /* 0x000033400bf57816 */ /* 0x000fe2000000000a */
[----:B------:R-:W4:Y:S01]  /*17450*/  LDL.LU R3, [R1+0x1c48] ;  /* 0x001c480001037983 */ /* 0x000f220000300800 */
[----:B0-----:R-:W-:Y:S02]  /*17460*/  PRMT R15, R9, 0x3340, R8 ;  /* 0x00003340090f7816 */ /* 0x001fe40000000008 */
[----:B------:R-:W-:Y:S02]  /*17470*/  LOP3.LUT R11, R13, 0xffff, RZ, 0xc0, !PT ;  /* 0x0000ffff0d0b7812 */ /* 0x000fe400078ec0ff */
[----:B------:R-:W-:Y:S01]  /*17480*/  LOP3.LUT R10, R7, 0xffff, RZ, 0xc0, !PT ;  /* 0x0000ffff070a7812 */ /* 0x000fe200078ec0ff */
[----:B------:R-:W4:Y:S01]  /*17490*/  LDL.LU R13, [R1+0x1c44] ;  /* 0x001c4400010d7983 */ /* 0x000f220000300800 */
[----:B------:R-:W-:-:S02]  /*174a0*/  LOP3.LUT R9, R211, 0xffff, RZ, 0xc0, !PT ;  /* 0x0000ffffd3097812 */ /* 0x000fc400078ec0ff */
[----:B------:R-:W-:Y:S01]  /*174b0*/  LOP3.LUT R8, R0, 0xffff, RZ, 0xc0, !PT ;  /* 0x0000ffff00087812 */ /* 0x000fe200078ec0ff */
[----:B------:R-:W4:Y:S01]  /*174c0*/  LDL.LU R7, [R1+0x1c40] ;  /* 0x001c400001077983 */ /* 0x000f220000300800 */
[----:B------:R-:W-:Y:S02]  /*174d0*/  PRMT R14, R11, 0x3340, R10 ;  /* 0x000033400b0e7816 */ /* 0x000fe4000000000a */
[----:B------:R-:W-:Y:S01]  /*174e0*/  PRMT R9, R9, 0x3340, R8 ;  /* 0x0000334009097816 */ /* 0x000fe20000000008 */
[----:B------:R-:W4:Y:S01]  /*174f0*/  LDL.LU R211, [R1+0x1c3c] ;  /* 0x001c3c0001d37983 */ /* 0x000f220000300800 */
[----:B------:R-:W-:Y:S02]  /*17500*/  PRMT R10, R247, 0x3340, R246 ;  /* 0x00003340f70a7816 */ /* 0x000fe400000000f6 */
[----:B------:R-:W-:Y:S01]  /*17510*/  PRMT R11, R242, 0x3340, R239 ;  /* 0x00003340f20b7816 */ /* 0x000fe200000000ef */
[----:B------:R-:W4:Y:S01]  /*17520*/  LDL.LU R0, [R1+0x1c38] ;  /* 0x001c380001007983 */ /* 0x000f220000300800 */
[----:B------:R-:W-:-:S02]  /*17530*/  PRMT R8, R245, 0x5410, R15 ;  /* 0x00005410f5087816 */ /* 0x000fc4000000000f */
[----:B------:R-:W-:Y:S01]  /*17540*/  PRMT R9, R14, 0x5410, R9 ;  /* 0x000054100e097816 */ /* 0x000fe20000000009 */
[----:B------:R-:W2:Y:S01]  /*17550*/  LDL R28, [R1+0xe3c] ;  /* 0x000e3c00011c7983 */ /* 0x000ea20000100800 */
[----:B------:R-:W-:Y:S02]  /*17560*/  PRMT R10, R250, 0x5410, R10 ;  /* 0x00005410fa0a7816 */ /* 0x000fe4000000000a */
[----:B------:R-:W-:Y:S01]  /*17570*/  PRMT R11, R243, 0x5410, R11 ;  /* 0x00005410f30b7816 */ /* 0x000fe2000000000b */
[----:B------:R-:W3:Y:S04]  /*17580*/  LDL R14, [R1+0x1634] ;  /* 0x00163400010e7983 */ /* 0x000ee80000100800 */
[----:B------:R0:W-:Y:S01]  /*17590*/  STS.128 [R6+UR4+0x4000], R8 ;  /* 0x0040000806007988 */ /* 0x0001e20008000c04 */
[----:B------:R-:W-:-:S02]  /*175a0*/  LOP3.LUT R240, R240, 0xffff, RZ, 0xc0, !PT ;  /* 0x0000fffff0f07812 */ /* 0x000fc400078ec0ff */
[----:B------:R-:W-:Y:S01]  /*175b0*/  LOP3.LUT R237, R237, 0xffff, RZ, 0xc0, !PT ;  /* 0x0000ffffeded7812 */ /* 0x000fe200078ec0ff */
[----:B------:R-:W4:Y:S01]  /*175c0*/  LDL R27, [R1+0x1620] ;  /* 0x00162000011b7983 */ /* 0x000f220000100800 */
[----:B------:R-:W-:Y:S02]  /*175d0*/  LOP3.LUT R235, R235, 0xffff, RZ, 0xc0, !PT ;  /* 0x0000ffffebeb7812 */ /* 0x000fe400078ec0ff */
[----:B------:R-:W-:Y:S01]  /*175e0*/  LOP3.LUT R233, R233, 0xffff, RZ, 0xc0, !PT ;  /* 0x0000ffffe9e97812 */ /* 0x000fe200078ec0ff */
[----:B------:R-:W4:Y:S01]  /*175f0*/  LDL R26, [R1+0x1624] ;  /* 0x00162400011a7983 */ /* 0x000f220000100800 */
[----:B------:R-:W-:Y:S02]  /*17600*/  LOP3.LUT R231, R231, 0xffff, RZ, 0xc0, !PT ;  /* 0x0000ffffe7e77812 */ /* 0x000fe400078ec0ff */
[----:B------:R-:W-:Y:S01]  /*17610*/  LOP3.LUT R229, R229, 0xffff, RZ, 0xc0, !PT ;  /* 0x0000ffffe5e57812 */ /* 0x000fe200078ec0ff */
[----:B------:R-:W4:Y:S04]  /*17620*/  LDL R25, [R1+0x1614] ;  /* 0x0016140001197983 */ /* 0x000f280000100800 */
[----:B0-----:R-:W2:Y:S01]  /*17630*/  LDL R6, [R1+0x1638] ;  /* 0x0016380001067983 */ /* 0x001ea20000100800 */
[----:B------:R-:W-:-:S02]  /*17640*/  LOP3.LUT R227, R227, 0xffff, RZ, 0xc0, !PT ;  /* 0x0000ffffe3e37812 */ /* 0x000fc400078ec0ff */
[----:B------:R-:W-:Y:S01]  /*17650*/  LOP3.LUT R225, R225, 0xffff, RZ, 0xc0, !PT ;  /* 0x0000ffffe1e17812 */ /* 0x000fe200078ec0ff */
[----:B------:R-:W4:Y:S01]  /*17660*/  LDL R15, [R1+0x1618] ;  /* 0x00161800010f7983 */ /* 0x000f220000100800 */
[----:B------:R-:W-:Y:S02]  /*17670*/  LOP3.LUT R223, R223, 0xffff, RZ, 0xc0, !PT ;  /* 0x0000ffffdfdf7812 */ /* 0x000fe400078ec0ff */
[----:B------:R-:W-:Y:S01]  /*17680*/  LOP3.LUT R221, R221, 0xffff, RZ, 0xc0, !PT ;  /* 0x0000ffffdddd7812 */ /* 0x000fe200078ec0ff */
[----:B------:R-:W4:Y:S01]  /*17690*/  LDL R24, [R1+0x1630] ;  /* 0x0016300001187983 */ /* 0x000f220000100800 */
[----:B------:R-:W-:Y:S02]  /*176a0*/  LOP3.LUT R219, R219, 0xffff, RZ, 0xc0, !PT ;  /* 0x0000ffffdbdb7812 */ /* 0x000fe400078ec0ff */
[----:B------:R-:W-:Y:S02]  /*176b0*/  LOP3.LUT R217, R217, 0xffff, RZ, 0xc0, !PT ;  /* 0x0000ffffd9d97812 */ /* 0x000fe400078ec0ff */
[----:B------:R-:W-:-:S02]  /*176c0*/  LOP3.LUT R215, R215, 0xffff, RZ, 0xc0, !PT ;  /* 0x0000ffffd7d77812 */ /* 0x000fc400078ec0ff */
[----:B------:R-:W-:Y:S02]  /*176d0*/  LOP3.LUT R213, R213, 0xffff, RZ, 0xc0, !PT ;  /* 0x0000ffffd5d57812 */ /* 0x000fe400078ec0ff */
[----:B------:R-:W-:Y:S02]  /*176e0*/  LOP3.LUT R209, R209, 0xffff, RZ, 0xc0, !PT ;  /* 0x0000ffffd1d17812 */ /* 0x000fe400078ec0ff */
[----:B------:R-:W-:Y:S02]  /*176f0*/  LOP3.LUT R205, R205, 0xffff, RZ, 0xc0, !PT ;  /* 0x0000ffffcdcd7812 */ /* 0x000fe400078ec0ff */
[----:B------:R-:W-:Y:S02]  /*17700*/  PRMT R237, R240, 0x3340, R237 ;  /* 0x00003340f0ed7816 */ /* 0x000fe400000000ed */
[----:B------:R-:W-:Y:S02]  /*17710*/  PRMT R8, R235, 0x3340, R233 ;  /* 0x00003340eb087816 */ /* 0x000fe400000000e9 */
[----:B------:R-:W-:-:S02]  /*17720*/  PRMT R229, R231, 0x3340, R229 ;  /* 0x00003340e7e57816 */ /* 0x000fc400000000e5 */
[----:B------:R-:W-:Y:S02]  /*17730*/  PRMT R9, R227, 0x3340, R225 ;  /* 0x00003340e3097816 */ /* 0x000fe400000000e1 */
[----:B------:R-:W-:Y:S02]  /*17740*/  PRMT R221, R223, 0x3340, R221 ;  /* 0x00003340dfdd7816 */ /* 0x000fe400000000dd */
[----:B------:R-:W-:Y:S02]  /*17750*/  PRMT R10, R219, 0x3340, R217 ;  /* 0x00003340db0a7816 */ /* 0x000fe400000000d9 */
[----:B------:R-:W-:Y:S02]  /*17760*/  PRMT R213, R215, 0x3340, R213 ;  /* 0x00003340d7d57816 */ /* 0x000fe400000000d5 */
[----:B------:R-:W-:Y:S02]  /*17770*/  PRMT R11, R209, 0x3340, R205 ;  /* 0x00003340d10b7816 */ /* 0x000fe400000000cd */
[----:B------:R-:W-:-:S02]  /*17780*/  PRMT R8, R237, 0x5410, R8 ;  /* 0x00005410ed087816 */ /* 0x000fc40000000008 */
[----:B------:R-:W-:Y:S02]  /*17790*/  PRMT R9, R229, 0x5410, R9 ;  /* 0x00005410e5097816 */ /* 0x000fe40000000009 */
[----:B------:R-:W-:Y:S02]  /*177a0*/  PRMT R10, R221, 0x5410, R10 ;  /* 0x00005410dd0a7816 */ /* 0x000fe4000000000a */
[----:B------:R-:W-:Y:S02]  /*177b0*/  PRMT R11, R213, 0x5410, R11 ;  /* 0x00005410d50b7816 */ /* 0x000fe4000000000b */
[----:B------:R-:W-:Y:S02]  /*177c0*/  LOP3.LUT R241, R241, 0xffff, RZ, 0xc0, !PT ;  /* 0x0000fffff1f17812 */ /* 0x000fe400078ec0ff */
[----:B------:R-:W-:Y:S02]  /*177d0*/  LOP3.LUT R238, R238, 0xffff, RZ, 0xc0, !PT ;  /* 0x0000ffffeeee7812 */ /* 0x000fe400078ec0ff */
[----:B------:R-:W-:-:S02]  /*177e0*/  LOP3.LUT R236, R236, 0xffff, RZ, 0xc0, !PT ;  /* 0x0000ffffecec7812 */ /* 0x000fc400078ec0ff */
[----:B------:R-:W-:Y:S02]  /*177f0*/  LOP3.LUT R234, R234, 0xffff, RZ, 0xc0, !PT ;  /* 0x0000ffffeaea7812 */ /* 0x000fe400078ec0ff */
        /* <DEDUP_REMOVED lines=12> */
[----:B------:R-:W-:Y:S02]  /*178c0*/  PRMT R238, R241, 0x3340, R238 ;  /* 0x00003340f1ee7816 */ /* 0x000fe400000000ee */
[----:B------:R-:W-:Y:S02]  /*178d0*/  PRMT R230, R232, 0x3340, R230 ;  /* 0x00003340e8e67816 */ /* 0x000fe400000000e6 */
[----:B------:R-:W-:Y:S02]  /*178e0*/  PRMT R222, R224, 0x3340, R222 ;  /* 0x00003340e0de7816 */ /* 0x000fe400000000de */
[----:B------:R-:W-:Y:S02]  /*178f0*/  PRMT R214, R216, 0x3340, R214 ;  /* 0x00003340d8d67816 */ /* 0x000fe400000000d6 */
        /* <DEDUP_REMOVED lines=36> */
[----:B------:R-:W-:-:S02]  /*17b40*/  PRMT R206, R210, 0x3340, R206 ;  /* 0x00003340d2ce7816 */ /* 0x000fc400000000ce */
[----:B------:R-:W-:Y:S02]  /*17b50*/  PRMT R197, R199, 0x3340, R197 ;  /* 0x00003340c7c57816 */ /* 0x000fe400000000c5 */
[----:B------:R-:W-:Y:S02]  /*17b60*/  PRMT R186, R189, 0x3340, R186 ;  /* 0x00003340bdba7816 */ /* 0x000fe400000000ba */
[----:B------:R-:W-:Y:S01]  /*17b70*/  PRMT R174, R177, 0x3340, R174 ;  /* 0x00003340b1ae7816 */ /* 0x000fe200000000ae */
[----:B--2---:R0:W-:Y:S02]  /*17b80*/  STS.128 [R6+UR4], R8 ;  /* 0x0000000806007988 */ /* 0x0041e40008000c04 */
[----:B0-----:R-:W-:Y:S02]  /*17b90*/  PRMT R8, R236, 0x3340, R234 ;  /* 0x00003340ec087816 */ /* 0x001fe400000000ea */
[----:B------:R-:W-:Y:S02]  /*17ba0*/  PRMT R9, R228, 0x3340, R226 ;  /* 0x00003340e4097816 */ /* 0x000fe400000000e2 */
[----:B------:R-:W-:-:S02]  /*17bb0*/  PRMT R10, R220, 0x3340, R218 ;  /* 0x00003340dc0a7816 */ /* 0x000fc400000000da */
[----:B------:R-:W-:Y:S02]  /*17bc0*/  PRMT R11, R212, 0x3340, R207 ;  /* 0x00003340d40b7816 */ /* 0x000fe400000000cf */
[----:B------:R-:W-:Y:S02]  /*17bd0*/  PRMT R8, R238, 0x5410, R8 ;  /* 0x00005410ee087816 */ /* 0x000fe40000000008 */
[----:B------:R-:W-:Y:S02]  /*17be0*/  PRMT R9, R230, 0x5410, R9 ;  /* 0x00005410e6097816 */ /* 0x000fe40000000009 */
[----:B------:R-:W-:Y:S02]  /*17bf0*/  PRMT R10, R222, 0x5410, R10 ;  /* 0x00005410de0a7816 */ /* 0x000fe4000000000a */
[----:B------:R-:W-:-:S05]  /*17c00*/  PRMT R11, R214, 0x5410, R11 ;  /* 0x00005410d60b7816 */ /* 0x000fca000000000b */
[----:B------:R0:W-:Y:S02]  /*17c10*/  STS.128 [R6+UR4+0x4000], R8 ;  /* 0x0040000806007988 */ /* 0x0001e40008000c04 */
[----:B0-----:R-:W0:Y:S01]  /*17c20*/  S2R R6, SR_TID.X ;  /* 0x0000000000067919 */ /* 0x001e220000002100 */
[----:B------:R-:W-:Y:S02]  /*17c30*/  PRMT R8, R202, 0x3340, R200 ;  /* 0x00003340ca087816 */ /* 0x000fe400000000c8 */
[----:B------:R-:W-:Y:S02]  /*17c40*/  PRMT R9, R194, 0x3340, R191 ;  /* 0x00003340c2097816 */ /* 0x000fe400000000bf */
[----:B------:R-:W-:Y:S02]  /*17c50*/  PRMT R10, R182, 0x3340, R179 ;  /* 0x00003340b60a7816 */ /* 0x000fe400000000b3 */
[----:B------:R-:W-:Y:S02]  /*17c60*/  PRMT R11, R170, 0x3340, R166 ;  /* 0x00003340aa0b7816 */ /* 0x000fe400000000a6 */
[----:B------:R-:W-:-:S02]  /*17c70*/  PRMT R8, R204, 0x5410, R8 ;  /* 0x00005410cc087816 */ /* 0x000fc40000000008 */
[----:B------:R-:W-:Y:S02]  /*17c80*/  PRMT R9, R196, 0x5410, R9 ;  /* 0x00005410c4097816 */ /* 0x000fe40000000009 */
[----:B------:R-:W-:Y:S02]  /*17c90*/  PRMT R10, R185, 0x5410, R10 ;  /* 0x00005410b90a7816 */ /* 0x000fe4000000000a */
[----:B------:R-:W-:-:S05]  /*17ca0*/  PRMT R11, R173, 0x5410, R11 ;  /* 0x00005410ad0b7816 */ /* 0x000fca000000000b */
[----:B---3--:R1:W-:Y:S01]  /*17cb0*/  STS.128 [R14+UR4], R8 ;  /* 0x000000080e007988 */ /* 0x0083e20008000c04 */
[----:B0-----:R-:W-:Y:S02]  /*17cc0*/  LOP3.LUT R6, R6, 0x3f, RZ, 0xc0, !PT ;  /* 0x0000003f06067812 */ /* 0x001fe400078ec0ff */
[----:B-1----:R-:W-:Y:S02]  /*17cd0*/  PRMT R8, R203, 0x3340, R201 ;  /* 0x00003340cb087816 */ /* 0x002fe400000000c9 */
[----:B------:R-:W-:Y:S02]  /*17ce0*/  PRMT R9, R195, 0x3340, R192 ;  /* 0x00003340c3097816 */ /* 0x000fe400000000c0 */
[----:B------:R-:W-:Y:S02]  /*17cf0*/  PRMT R10, R183, 0x3340, R180 ;  /* 0x00003340b70a7816 */ /* 0x000fe400000000b4 */
[----:B------:R-:W-:Y:S02]  /*17d00*/  PRMT R11, R171, 0x3340, R167 ;  /* 0x00003340ab0b7816 */ /* 0x000fe400000000a7 */
[----:B------:R-:W-:-:S02]  /*17d10*/  PRMT R8, R206, 0x5410, R8 ;  /* 0x00005410ce087816 */ /* 0x000fc40000000008 */
[----:B------:R-:W-:Y:S02]  /*17d20*/  PRMT R9, R197, 0x5410, R9 ;  /* 0x00005410c5097816 */ /* 0x000fe40000000009 */
[----:B------:R-:W-:Y:S02]  /*17d30*/  PRMT R10, R186, 0x5410, R10 ;  /* 0x00005410ba0a7816 */ /* 0x000fe4000000000a */
[----:B------:R-:W-:Y:S02]  /*17d40*/  PRMT R11, R174, 0x5410, R11 ;  /* 0x00005410ae0b7816 */ /* 0x000fe4000000000b */
[----:B------:R-:W-:Y:S02]  /*17d50*/  ISETP.GE.AND P0, PT, R6, R5, PT ;  /* 0x000000050600720c */ /* 0x000fe40003f06270 */
[----:B------:R-:W2:Y:S04]  /*17d60*/  LDL R6, [R1+0x1608] ;  /* 0x0016080001067983 */ /* 0x000ea80000100800 */
[----:B------:R0:W-:Y:S04]  /*17d70*/  STS.128 [R14+UR4+0x4000], R8 ;  /* 0x004000080e007988 */ /* 0x0001e80008000c04 */
[----:B0-----:R-:W3:Y:S04]  /*17d80*/  LDL R14, [R1+0x1604] ;  /* 0x00160400010e7983 */ /* 0x001ee80000100800 */
[----:B------:R-:W2:Y:S04]  /*17d90*/  LDL.LU R32, [R1+0xe38] ;  /* 0x000e380001207983 */ /* 0x000ea80000300800 */
[----:B------:R-:W3:Y:S04]  /*17da0*/  LDL R42, [R1+0x1200] ;  /* 0x00120000012a7983 */ /* 0x000ee80000100800 */
[----:B------:R-:W3:Y:S04]  /*17db0*/  LDL R41, [R1+0x1204] ;  /* 0x0012040001297983 */ /* 0x000ee80000100800 */
[----:B------:R-:W3:Y:S04]  /*17dc0*/  LDL R40, [R1+0x11f0] ;  /* 0x0011f00001287983 */ /* 0x000ee80000100800 */
[----:B------:R-:W3:Y:S04]  /*17dd0*/  LDL R39, [R1+0x11f4] ;  /* 0x0011f40001277983 */ /* 0x000ee80000100800 */
[----:B------:R-:W3:Y:S04]  /*17de0*/  LDL R38, [R1+0x11e0] ;  /* 0x0011e00001267983 */ /* 0x000ee80000100800 */
[----:B------:R-:W3:Y:S01]  /*17df0*/  LDL R37, [R1+0x11e4] ;  /* 0x0011e40001257983 */ /* 0x000ee20000100800 */
[----:B------:R-:W-:-:S03]  /*17e00*/  LOP3.LUT R169, R169, 0xffff, RZ, 0xc0, !PT ;  /* 0x0000ffffa9a97812 */ /* 0x000fc600078ec0ff */
[----:B------:R-:W3:Y:S01]  /*17e10*/  LDL R36, [R1+0x11d0] ;  /* 0x0011d00001247983 */ /* 0x000ee20000100800 */
[----:B------:R-:W-:-:S03]  /*17e20*/  LOP3.LUT R165, R165, 0xffff, RZ, 0xc0, !PT ;  /* 0x0000ffffa5a57812 */ /* 0x000fc600078ec0ff */
[----:B------:R-:W3:Y:S01]  /*17e30*/  LDL R35, [R1+0x11d4] ;  /* 0x0011d40001237983 */ /* 0x000ee20000100800 */
[----:B------:R-:W-:Y:S02]  /*17e40*/  LOP3.LUT R163, R163, 0xffff, RZ, 0xc0, !PT ;  /* 0x0000ffffa3a37812 */ /* 0x000fe400078ec0ff */
[----:B------:R-:W-:Y:S01]  /*17e50*/  LOP3.LUT R161, R161, 0xffff, RZ, 0xc0, !PT ;  /* 0x0000ffffa1a17812 */ /* 0x000fe200078ec0ff */
[----:B------:R-:W3:Y:S01]  /*17e60*/  LDL R34, [R1+0x11c0] ;  /* 0x0011c00001227983 */ /* 0x000ee20000100800 */
[----:B------:R-:W-:Y:S02]  /*17e70*/  LOP3.LUT R159, R159, 0xffff, RZ, 0xc0, !PT ;  /* 0x0000ffff9f9f7812 */ /* 0x000fe400078ec0ff */
[----:B------:R-:W-:Y:S01]  /*17e80*/  LOP3.LUT R157, R157, 0xffff, RZ, 0xc0, !PT ;  /* 0x0000ffff9d9d7812 */ /* 0x000fe200078ec0ff */
[----:B------:R-:W3:Y:S01]  /*17e90*/  LDL R33, [R1+0x11c4] ;  /* 0x0011c40001217983 */ /* 0x000ee20000100800 */
[----:B------:R-:W-:Y:S02]  /*17ea0*/  LOP3.LUT R155, R155, 0xffff, RZ, 0xc0, !PT ;  /* 0x0000ffff9b9b7812 */ /* 0x000fe400078ec0ff */
[----:B------:R-:W-:Y:S01]  /*17eb0*/  LOP3.LUT R153, R153, 0xffff, RZ, 0xc0, !PT ;  /* 0x0000ffff99997812 */ /* 0x000fe200078ec0ff */
[----:B------:R-:W3:Y:S01]  /*17ec0*/  LDL R31, [R1+0x11b0] ;  /* 0x0011b000011f7983 */ /* 0x000ee20000100800 */
[----:B------:R-:W-:-:S02]  /*17ed0*/  LOP3.LUT R23, R23, 0xffff, RZ, 0xc0, !PT ;  /* 0x0000ffff17177812 */ /* 0x000fc400078ec0ff */
[----:B------:R-:W-:Y:S01]  /*17ee0*/  LOP3.LUT R22, R22, 0xffff, RZ, 0xc0, !PT ;  /* 0x0000ffff16167812 */ /* 0x000fe200078ec0ff */
[----:B------:R-:W3:Y:S01]  /*17ef0*/  LDL R30, [R1+0x11b4] ;  /* 0x0011b400011e7983 */ /* 0x000ee20000100800 */
[----:B------:R-:W-:Y:S02]  /*17f00*/  LOP3.LUT R21, R21, 0xffff, RZ, 0xc0, !PT ;  /* 0x0000ffff15157812 */ /* 0x000fe400078ec0ff */
[----:B------:R-:W-:Y:S01]  /*17f10*/  LOP3.LUT R20, R20, 0xffff, RZ, 0xc0, !PT ;  /* 0x0000ffff14147812 */ /* 0x000fe200078ec0ff */
[----:B------:R-:W3:Y:S01]  /*17f20*/  LDL R29, [R1+0x11a0] ;  /* 0x0011a000011d7983 */ /* 0x000ee20000100800 */
        /* <DEDUP_REMOVED lines=16> */
[----:B------:R-:W-:-:S03]  /*18030*/  PRMT R49, RZ, 0x7610, R49 ;  /* 0x00007610ff317816 */ /* 0x000fc60000000031 */
[----:B----4-:R0:W-:Y:S01]  /*18040*/  STS.128 [R24+UR4], R8 ;  /* 0x0000000818007988 */ /* 0x0101e20008000c04 */
[----:B------:R-:W-:Y:S02]  /*18050*/  PRMT R5, RZ, 0x7610, R5 ;  /* 0x00007610ff057816 */ /* 0x000fe40000000005 */
[----:B------:R-:W-:Y:S01]  /*18060*/  PRMT R62, RZ, 0x7610, R62 ;  /* 0x00007610ff3e7816 */ /* 0x000fe2000000003e */
[----:B0-----:R-:W-:Y:S01]  /*18070*/  @!P0 IMAD.MOV.U32 R8, RZ, RZ, R28 ;  /* 0x000000ffff088224 */ /* 0x001fe200078e001c */
[----:B------:R-:W4:Y:S04]  /*18080*/  LDL R11, [R1+0x1174] ;  /* 0x00117400010b7983 */ /* 0x000f280000100800 */
[----:B------:R-:W4:Y:S01]  /*18090*/  LDL R28, [R1+0x11a4] ;  /* 0x0011a400011c7983 */ /* 0x000f220000100800 */
[----:B------:R-:W-:-:S02]  /*180a0*/  PRMT R61, RZ, 0x7610, R61 ;  /* 0x00007610ff3d7816 */ /* 0x000fc4000000003d */
[----:B------:R-:W-:Y:S01]  /*180b0*/  PRMT R60, RZ, 0x7610, R60 ;  /* 0x00007610ff3c7816 */ /* 0x000fe2000000003c */
[----:B------:R-:W4:Y:S01]  /*180c0*/  LDL R10, [R1+0x1160] ;  /* 0x00116000010a7983 */ /* 0x000f220000100800 */
[----:B--2---:R-:W-:-:S05]  /*180d0*/  @!P0 IMAD.MOV.U32 R9, RZ, RZ, R32 ;  /* 0x000000ffff098224 */ /* 0x004fca00078e0020 */
[----:B------:R0:W2:Y:S02]  /*180e0*/  @!P0 LDG.E.U8 R49, desc[UR58][R8.64] ;  /* 0x0000003a08318981 */ /* 0x0000a4000c1e1100 */
[----:B0-----:R-:W-:Y:S02]  /*180f0*/  @!P0 IMAD.MOV.U32 R8, RZ, RZ, R26 ;  /* 0x000000ffff088224 */ /* 0x001fe400078e001a */
[----:B------:R-:W-:Y:S01]  /*18100*/  @!P0 IMAD.MOV.U32 R9, RZ, RZ, R27 ;  /* 0x000000ffff098224 */ /* 0x000fe200078e001b */
[----:B------:R-:W2:Y:S04]  /*18110*/  LDL R26, [R1+0x1194] ;  /* 0x00119400011a7983 */ /* 0x000ea80000100800 */
[----:B------:R-:W2:Y:S04]  /*18120*/  LDL R27, [R1+0x1190] ;  /* 0x00119000011b7983 */ /* 0x000ea80000100800 */
[----:B------:R0:W2:Y:S02]  /*18130*/  @!P0 LDG.E.U8 R5, desc[UR58][R8.64] ;  /* 0x0000003a08058981 */ /* 0x0000a4000c1e1100 */
[----:B0-----:R-:W-:-:S02]  /*18140*/  @!P0 IMAD.MOV.U32 R8, RZ, RZ, R15 ;  /* 0x000000ffff088224 */ /* 0x001fc400078e000f */
[----:B------:R-:W-:Y:S01]  /*18150*/  @!P0 IMAD.MOV.U32 R9, RZ, RZ, R25 ;  /* 0x000000ffff098224 */ /* 0x000fe200078e0019 */
[----:B------:R-:W2:Y:S04]  /*18160*/  LDL R15, [R1+0x1184] ;  /* 0x00118400010f7983 */ /* 0x000ea80000100800 */
[----:B------:R-:W2:Y:S04]  /*18170*/  LDL R25, [R1+0x1180] ;  /* 0x0011800001197983 */ /* 0x000ea80000100800 */
[----:B------:R3:W2:Y:S02]  /*18180*/  @!P0 LDG.E.U8 R62, desc[UR58][R8.64] ;  /* 0x0000003a083e8981 */ /* 0x0006a4000c1e1100 */
[----:B---3--:R-:W-:-:S02]  /*18190*/  @!P0 IMAD.MOV.U32 R9, RZ, RZ, R14 ;  /* 0x000000ffff098224 */ /* 0x008fc400078e000e */
[----:B------:R-:W3:Y:S01]  /*181a0*/  LDL R14, [R1+0x1170] ;  /* 0x00117000010e7983 */ /* 0x000ee20000100800 */
[----:B------:R-:W-:-:S03]  /*181b0*/  @!P0 IMAD.MOV.U32 R8, RZ, RZ, R6 ;  /* 0x000000ffff088224 */ /* 0x000fc600078e0006 */
[----:B------:R-:W3:Y:S04]  /*181c0*/  LDL R6, [R1+0x1164] ;  /* 0x0011640001067983 */ /* 0x000ee80000100800 */
[----:B------:R0:W3:Y:S01]  /*181d0*/  @!P0 LDG.E.U8 R61, desc[UR58][R8.64] ;  /* 0x0000003a083d8981 */ /* 0x0000e2000c1e1100 */
[----:B------:R-:W-:Y:S01]  /*181e0*/  PRMT R59, RZ, 0x7610, R59 ;  /* 0x00007610ff3b7816 */ /* 0x000fe2000000003b */
[----:B0-----:R-:W-:Y:S02]  /*181f0*/  @!P0 IMAD.MOV.U32 R8, RZ, RZ, R41 ;  /* 0x000000ffff088224 */ /* 0x001fe400078e0029 */
[----:B------:R-:W-:-:S05]  /*18200*/  @!P0 IMAD.MOV.U32 R9, RZ, RZ, R42 ;  /* 0x000000ffff098224 */ /* 0x000fca00078e002a */
[----:B------:R0:W3:Y:S01]  /*18210*/  @!P0 LDG.E.U8 R60, desc[UR58][R8.64] ;  /* 0x0000003a083c8981 */ /* 0x0000e2000c1e1100 */
[----:B------:R-:W-:Y:S01]  /*18220*/  PRMT R58, RZ, 0x7610, R58 ;  /* 0x00007610ff3a7816 */ /* 0x000fe2000000003a */
[----:B0-----:R-:W-:Y:S02]  /*18230*/  @!P0 IMAD.MOV.U32 R8, RZ, RZ, R39 ;  /* 0x000000ffff088224 */ /* 0x001fe400078e0027 */
[----:B------:R-:W-:-:S05]  /*18240*/  @!P0 IMAD.MOV.U32 R9, RZ, RZ, R40 ;  /* 0x000000ffff098224 */ /* 0x000fca00078e0028 */
[----:B------:R0:W3:Y:S01]  /*18250*/  @!P0 LDG.E.U8 R59, desc[UR58][R8.64] ;  /* 0x0000003a083b8981 */ /* 0x0000e2000c1e1100 */
[----:B------:R-:W-:Y:S01]  /*18260*/  PRMT R57, RZ, 0x7610, R57 ;  /* 0x00007610ff397816 */ /* 0x000fe20000000039 */
[----:B0-----:R-:W-:Y:S02]  /*18270*/  @!P0 IMAD.MOV.U32 R8, RZ, RZ, R37 ;  /* 0x000000ffff088224 */ /* 0x001fe400078e0025 */
[----:B------:R-:W-:Y:S01]  /*18280*/  @!P0 IMAD.MOV.U32 R9, RZ, RZ, R38 ;  /* 0x000000ffff098224 */ /* 0x000fe200078e0026 */
[----:B------:R-:W-:Y:S01]  /*18290*/  PRMT R56, RZ, 0x7610, R56 ;  /* 0x00007610ff387816 */ /* 0x000fe20000000038 */
[----:B------:R-:W3:Y:S04]  /*182a0*/  LDL R37, [R1+0x1120] ;  /* 0x0011200001257983 */ /* 0x000ee80000100800 */
[----:B------:R0:W3:Y:S02]  /*182b0*/  @!P0 LDG.E.U8 R58, desc[UR58][R8.64] ;  /* 0x0000003a083a8981 */ /* 0x0000e4000c1e1100 */
[----:B0-----:R-:W-:-:S02]  /*182c0*/  @!P0 IMAD.MOV.U32 R8, RZ, RZ, R35 ;  /* 0x000000ffff088224 */ /* 0x001fc400078e0023 */
[----:B------:R-:W-:Y:S01]  /*182d0*/  @!P0 IMAD.MOV.U32 R9, RZ, RZ, R36 ;  /* 0x000000ffff098224 */ /* 0x000fe200078e0024 */
[----:B------:R-:W-:Y:S01]  /*182e0*/  PRMT R55, RZ, 0x7610, R55 ;  /* 0x00007610ff377816 */ /* 0x000fe20000000037 */
[----:B------:R-:W3:Y:S04]  /*182f0*/  LDL R36, [R1+0x1124] ;  /* 0x0011240001247983 */ /* 0x000ee80000100800 */
[----:B------:R0:W3:Y:S01]  /*18300*/  @!P0 LDG.E.U8 R57, desc[UR58][R8.64] ;  /* 0x0000003a08398981 */ /* 0x0000e2000c1e1100 */
[----:B------:R-:W-:Y:S02]  /*18310*/  PRMT R54, RZ, 0x7610, R54 ;  /* 0x00007610ff367816 */ /* 0x000fe40000000036 */
[----:B------:R-:W-:Y:S01]  /*18320*/  PRMT R53, RZ, 0x7610, R53 ;  /* 0x00007610ff357816 */ /* 0x000fe20000000035 */
[----:B------:R-:W3:Y:S01]  /*18330*/  LDL R35, [R1+0x1110] ;  /* 0x0011100001237983 */ /* 0x000ee20000100800 */
[----:B0-----:R-:W-:-:S02]  /*18340*/  @!P0 IMAD.MOV.U32 R8, RZ, RZ, R33 ;  /* 0x000000ffff088224 */ /* 0x001fc400078e0021 */
[----:B------:R-:W-:Y:S01]  /*18350*/  @!P0 IMAD.MOV.U32 R9, RZ, RZ, R34 ;  /* 0x000000ffff098224 */ /* 0x000fe200078e0022 */
[----:B------:R-:W-:Y:S01]  /*18360*/  PRMT R52, RZ, 0x7610, R52 ;  /* 0x00007610ff347816 */ /* 0x000fe20000000034 */
[----:B------:R-:W3:Y:S04]  /*18370*/  LDL R34, [R1+0x1130] ;  /* 0x0011300001227983 */ /* 0x000ee80000100800 */
[----:B------:R0:W3:Y:S01]  /*18380*/  @!P0 LDG.E.U8 R56, desc[UR58][R8.64] ;  /* 0x0000003a08388981 */ /* 0x0000e2000c1e1100 */
[----:B------:R-:W-:-:S03]  /*18390*/  PRMT R51, RZ, 0x7610, R51 ;  /* 0x00007610ff337816 */ /* 0x000fc60000000033 */
[----:B------:R-:W3:Y:S01]  /*183a0*/  LDL R33, [R1+0x1114] ;  /* 0x0011140001217983 */ /* 0x000ee20000100800 */
[----:B0-----:R-:W-:Y:S02]  /*183b0*/  @!P0 IMAD.MOV.U32 R8, RZ, RZ, R30 ;  /* 0x000000ffff088224 */ /* 0x001fe400078e001e */
[----:B------:R-:W-:Y:S01]  /*183c0*/  @!P0 IMAD.MOV.U32 R9, RZ, RZ, R31 ;  /* 0x000000ffff098224 */ /* 0x000fe200078e001f */
[----:B------:R-:W-:Y:S01]  /*183d0*/  PRMT R50, RZ, 0x7610, R50 ;  /* 0x00007610ff327816 */ /* 0x000fe20000000032 */
[----:B------:R-:W3:Y:S04]  /*183e0*/  LDL R31, [R1+0x1100] ;  /* 0x00110000011f7983 */ /* 0x000ee80000100800 */
[----:B------:R4:W3:Y:S01]  /*183f0*/  @!P0 LDG.E.U8 R55, desc[UR58][R8.64] ;  /* 0x0000003a08378981 */ /* 0x0008e2000c1e1100 */
[----:B------:R-:W-:-:S02]  /*18400*/  LOP3.LUT R193, R193, 0xffff, RZ, 0xc0, !PT ;  /* 0x0000ffffc1c17812 */ /* 0x000fc400078ec0ff */
[----:B------:R-:W-:Y:S01]  /*18410*/  LOP3.LUT R190, R190, 0xffff, RZ, 0xc0, !PT ;  /* 0x0000ffffbebe7812 */ /* 0x000fe200078ec0ff */
[----:B------:R-:W3:Y:S01]  /*18420*/  LDL R30, [R1+0x10f0] ;  /* 0x0010f000011e7983 */ /* 0x000ee20000100800 */
[----:B----4-:R-:W-:Y:S02]  /*18430*/  @!P0 IMAD.MOV.U32 R8, RZ, RZ, R28 ;  /* 0x000000ffff088224 */ /* 0x010fe400078e001c */
[----:B------:R-:W-:Y:S01]  /*18440*/  @!P0 IMAD.MOV.U32 R9, RZ, RZ, R29 ;  /* 0x000000ffff098224 */ /* 0x000fe200078e001d */
[----:B------:R-:W-:Y:S01]  /*18450*/  LOP3.LUT R187, R187, 0xffff, RZ, 0xc0, !PT ;  /* 0x0000ffffbbbb7812 */ /* 0x000fe200078ec0ff */
[----:B------:R-:W4:Y:S04]  /*18460*/  LDL R29, [R1+0x10f4] ;  /* 0x0010f400011d7983 */ /* 0x000f280000100800 */
[----:B------:R2:W4:Y:S01]  /*18470*/  @!P0 LDG.E.U8 R54, desc[UR58][R8.64] ;  /* 0x0000003a08368981 */ /* 0x000522000c1e1100 */
[----:B------:R-:W-:-:S02]  /*18480*/  LOP3.LUT R184, R184, 0xffff, RZ, 0xc0, !PT ;  /* 0x0000ffffb8b87812 */ /* 0x000fc400078ec0ff */
[----:B------:R-:W-:Y:S01]  /*18490*/  LOP3.LUT R181, R181, 0xffff, RZ, 0xc0, !PT ;  /* 0x0000ffffb5b57812 */ /* 0x000fe200078ec0ff */
[----:B------:R-:W4:Y:S01]  /*184a0*/  LDL R28, [R1+0x10e0] ;  /* 0x0010e000011c7983 */ /* 0x000f220000100800 */
[----:B--2---:R-:W-:-:S03]  /*184b0*/  @!P0 IMAD.MOV.U32 R8, RZ, RZ, R26 ;  /* 0x000000ffff088224 */ /* 0x004fc600078e001a */
[----:B------:R-:W2:Y:S01]  /*184c0*/  LDL R26, [R1+0x1134] ;  /* 0x00113400011a7983 */ /* 0x000ea20000100800 */
[----:B------:R-:W-:-:S03]  /*184d0*/  @!P0 IMAD.MOV.U32 R9, RZ, RZ, R27 ;  /* 0x000000ffff098224 */ /* 0x000fc600078e001b */
[----:B------:R-:W4:Y:S04]  /*184e0*/  LDL R27, [R1+0x1140] ;  /* 0x00114000011b7983 */ /* 0x000f280000100800 */
[----:B------:R0:W2:Y:S02]  /*184f0*/  @!P0 LDG.E.U8 R53, desc[UR58][R8.64] ;  /* 0x0000003a08358981 */ /* 0x0000a4000c1e1100 */
[----:B0-----:R-:W-:Y:S01]  /*18500*/  @!P0 IMAD.MOV.U32 R8, RZ, RZ, R15 ;  /* 0x000000ffff088224 */ /* 0x001fe200078e000f */
[----:B------:R-:W-:Y:S01]  /*18510*/  LOP3.LUT R178, R178, 0xffff, RZ, 0xc0, !PT ;  /* 0x0000ffffb2b27812 */ /* 0x000fe200078ec0ff */
[----:B------:R-:W2:Y:S01]  /*18520*/  LDL R15, [R1+0x1150] ;  /* 0x00115000010f7983 */ /* 0x000ea20000100800 */
[----:B------:R-:W-:-:S03]  /*18530*/  @!P0 IMAD.MOV.U32 R9, RZ, RZ, R25 ;  /* 0x000000ffff098224 */ /* 0x000fc600078e0019 */
[----:B------:R-:W2:Y:S04]  /*18540*/  LDL R25, [R1+0x1104] ;  /* 0x0011040001197983 */ /* 0x000ea80000100800 */
[----:B------:R0:W2:Y:S02]  /*18550*/  @!P0 LDG.E.U8 R52, desc[UR58][R8.64] ;  /* 0x0000003a08348981 */ /* 0x0000a4000c1e1100 */
[----:B0-----:R-:W-:Y:S02]  /*18560*/  @!P0 IMAD.MOV.U32 R8, RZ, RZ, R11 ;  /* 0x000000ffff088224 */ /* 0x001fe400078e000b */
[----:B---3--:R-:W-:Y:S01]  /*18570*/  @!P0 IMAD.MOV.U32 R9, RZ, RZ, R14 ;  /* 0x000000ffff098224 */ /* 0x008fe200078e000e */
[----:B------:R-:W-:Y:S01]  /*18580*/  LOP3.LUT R175, R175, 0xffff, RZ, 0xc0, !PT ;  /* 0x0000ffffafaf7812 */ /* 0x000fe200078ec0ff */
[----:B------:R-:W3:Y:S04]  /*18590*/  LDL R14, [R1+0x1154] ;  /* 0x00115400010e7983 */ /* 0x000ee80000100800 */
[----:B------:R0:W3:Y:S02]  /*185a0*/  @!P0 LDG.E.U8 R51, desc[UR58][R8.64] ;  /* 0x0000003a08338981 */ /* 0x0000e4000c1e1100 */
[----:B0-----:R-:W-:-:S02]  /*185b0*/  @!P0 IMAD.MOV.U32 R8, RZ, RZ, R6 ;  /* 0x000000ffff088224 */ /* 0x001fc400078e0006 */
[----:B------:R-:W2:Y:S01]  /*185c0*/  LDL R6, [R1+0x1144] ;  /* 0x0011440001067983 */ /* 0x000ea20000100800 */
[----:B------:R-:W-:Y:S01]  /*185d0*/  @!P0 IMAD.MOV.U32 R9, RZ, RZ, R10 ;  /* 0x000000ffff098224 */ /* 0x000fe200078e000a */
[----:B------:R-:W-:Y:S02]  /*185e0*/  LOP3.LUT R172, R172, 0xffff, RZ, 0xc0, !PT ;  /* 0x0000ffffacac7812 */ /* 0x000fe400078ec0ff */
[----:B------:R-:W-:Y:S02]  /*185f0*/  LOP3.LUT R168, R168, 0xffff, RZ, 0xc0, !PT ;  /* 0x0000ffffa8a87812 */ /* 0x000fe400078ec0ff */
[----:B------:R-:W-:Y:S01]  /*18600*/  LOP3.LUT R164, R164, 0xffff, RZ, 0xc0, !PT ;  /* 0x0000ffffa4a47812 */ /* 0x000fe200078ec0ff */
[----:B------:R0:W3:Y:S01]  /*18610*/  @!P0 LDG.E.U8 R50, desc[UR58][R8.64] ;  /* 0x0000003a08328981 */ /* 0x0000e2000c1e1100 */
[----:B------:R-:W-:Y:S02]  /*18620*/  LOP3.LUT R162, R162, 0xffff, RZ, 0xc0, !PT ;  /* 0x0000ffffa2a27812 */ /* 0x000fe400078ec0ff */
[----:B------:R-:W-:-:S02]  /*18630*/  LOP3.LUT R160, R160, 0xffff, RZ, 0xc0, !PT ;  /* 0x0000ffffa0a07812 */ /* 0x000fc400078ec0ff */
[----:B------:R-:W-:Y:S02]  /*18640*/  LOP3.LUT R158, R158, 0xffff, RZ, 0xc0, !PT ;  /* 0x0000ffff9e9e7812 */ /* 0x000fe400078ec0ff */
[----:B------:R-:W-:Y:S02]  /*18650*/  LOP3.LUT R156, R156, 0xffff, RZ, 0xc0, !PT ;  /* 0x0000ffff9c9c7812 */ /* 0x000fe400078ec0ff */
[----:B------:R-:W-:Y:S02]  /*18660*/  LOP3.LUT R154, R154, 0xffff, RZ, 0xc0, !PT ;  /* 0x0000ffff9a9a7812 */ /* 0x000fe400078ec0ff */
[----:B------:R-:W-:Y:S02]  /*18670*/  LOP3.LUT R152, R152, 0xffff, RZ, 0xc0, !PT ;  /* 0x0000ffff98987812 */ /* 0x000fe400078ec0ff */
[----:B------:R-:W-:Y:S02]  /*18680*/  PRMT R190, R193, 0x3340, R190 ;  /* 0x00003340c1be7816 */ /* 0x000fe400000000be */
[----:B0-----:R-:W-:-:S02]  /*18690*/  PRMT R8, R187, 0x3340, R184 ;  /* 0x00003340bb087816 */ /* 0x001fc400000000b8 */
        /* <DEDUP_REMOVED lines=9> */
[----:B------:R-:W-:-:S05]  /*18730*/  PRMT R11, R156, 0x5410, R11 ;  /* 0x000054109c0b7816 */ /* 0x000fca000000000b */
[----:B------:R0:W-:Y:S01]  /*18740*/  STS.128 [R24+UR4+0x4000], R8 ;  /* 0x0040000818007988 */ /* 0x0001e20008000c04 */
[----:B------:R-:W-:Y:S01]  /*18750*/  PRMT R251, RZ, 0x7610, R251 ;  /* 0x00007610fffb7816 */ /* 0x000fe200000000fb */
[----:B------:R-:W-:Y:S01]  /*18760*/  IMAD.MOV.U32 R151, RZ, RZ, R4 ;  /* 0x000000ffff977224 */ /* 0x000fe200078e0004 */
[----:B------:R-:W-:Y:S01]  /*18770*/  PRMT R250, RZ, 0x7610, R250 ;  /* 0x00007610fffa7816 */ /* 0x000fe200000000fa */
[----:B------:R-:W-:Y:S02]  /*18780*/  IMAD.MOV.U32 R149, RZ, RZ, R3 ;  /* 0x000000ffff957224 */ /* 0x000fe400078e0003 */
[----:B------:R-:W-:Y:S01]  /*18790*/  IMAD.MOV.U32 R150, RZ, RZ, R2 ;  /* 0x000000ffff967224 */ /* 0x000fe200078e0002 */
[----:B0-----:R-:W3:Y:S04]  /*187a0*/  LDL R24, [R1+0x10e4] ;  /* 0x0010e40001187983 */ /* 0x001ee80000100800 */
[----:B------:R-:W3:Y:S04]  /*187b0*/  LDL.LU R4, [R1+0xea4] ;  /* 0x000ea40001047983 */ /* 0x000ee80000300800 */
[----:B------:R-:W3:Y:S04]  /*187c0*/  LDL.LU R3, [R1+0xec8] ;  /* 0x000ec80001037983 */ /* 0x000ee80000300800 */
[----:B------:R-:W3:Y:S01]  /*187d0*/  LDL.LU R2, [R1+0xe9c] ;  /* 0x000e9c0001027983 */ /* 0x000ee20000300800 */
[----:B------:R-:W-:-:S02]  /*187e0*/  PRMT R249, RZ, 0x7610, R249 ;  /* 0x00007610fff97816 */ /* 0x000fc400000000f9 */
[----:B------:R-:W-:Y:S01]  /*187f0*/  PRMT R248, RZ, 0x7610, R248 ;  /* 0x00007610fff87816 */ /* 0x000fe200000000f8 */
[----:B----4-:R-:W-:Y:S02]  /*18800*/  @!P0 IMAD.MOV.U32 R9, RZ, RZ, R27 ;  /* 0x000000ffff098224 */ /* 0x010fe400078e001b */
[----:B------:R-:W4:Y:S01]  /*18810*/  LDL R27, [R1+0x10d0] ;  /* 0x0010d000011b7983 */ /* 0x000f220000100800 */
[----:B--2---:R-:W-:-:S03]  /*18820*/  @!P0 IMAD.MOV.U32 R8, RZ, RZ, R6 ;  /* 0x000000ffff088224 */ /* 0x004fc600078e0006 */
[----:B------:R-:W2:Y:S04]  /*18830*/  LDL R6, [R1+0x10d4] ;  /* 0x0010d40001067983 */ /* 0x000ea80000100800 */
[----:B------:R0:W2:Y:S02]  /*18840*/  @!P0 LDG.E.U8 R251, desc[UR58][R8.64] ;  /* 0x0000003a08fb8981 */ /* 0x0000a4000c1e1100 */
[----:B0-----:R-:W-:Y:S02]  /*18850*/  @!P0 IMAD.MOV.U32 R8, RZ, RZ, R26 ;  /* 0x000000ffff088224 */ /* 0x001fe400078e001a */
[----:B------:R-:W-:Y:S01]  /*18860*/  @!P0 IMAD.MOV.U32 R9, RZ, RZ, R34 ;  /* 0x000000ffff098224 */ /* 0x000fe200078e0022 */
[----:B------:R-:W2:Y:S04]  /*18870*/  LDL R26, [R1+0x10c4] ;  /* 0x0010c400011a7983 */ /* 0x000ea80000100800 */
[----:B------:R0:W2:Y:S04]  /*18880*/  @!P0 LDG.E.U8 R250, desc[UR58][R8.64] ;  /* 0x0000003a08fa8981 */ /* 0x0000a8000c1e1100 */
[----:B------:R-:W2:Y:S01]  /*18890*/  LDL R34, [R1+0x10c0] ;  /* 0x0010c00001227983 */ /* 0x000ea20000100800 */
[----:B0-----:R-:W-:-:S02]  /*188a0*/  @!P0 IMAD.MOV.U32 R8, RZ, RZ, R36 ;  /* 0x000000ffff088224 */ /* 0x001fc400078e0024 */
[----:B------:R-:W-:-:S05]  /*188b0*/  @!P0 IMAD.MOV.U32 R9, RZ, RZ, R37 ;  /* 0x000000ffff098224 */ /* 0x000fca00078e0025 */
[----:B------:R0:W2:Y:S02]  /*188c0*/  @!P0 LDG.E.U8 R249, desc[UR58][R8.64] ;  /* 0x0000003a08f98981 */ /* 0x0000a4000c1e1100 */
[----:B0-----:R-:W-:Y:S02]  /*188d0*/  @!P0 IMAD.MOV.U32 R9, RZ, RZ, R35 ;  /* 0x000000ffff098224 */ /* 0x001fe400078e0023 */
[----:B------:R-:W-:Y:S01]  /*188e0*/  @!P0 IMAD.MOV.U32 R8, RZ, RZ, R33 ;  /* 0x000000ffff088224 */ /* 0x000fe200078e0021 */
[----:B------:R-:W2:Y:S04]  /*188f0*/  LDL R35, [R1+0x10b0] ;  /* 0x0010b00001237983 */ /* 0x000ea80000100800 */
[----:B------:R-:W2:Y:S04]  /*18900*/  LDL.LU R33, [R1+0x10b4] ;  /* 0x0010b40001217983 */ /* 0x000ea80000300800 */
[----:B------:R0:W2:Y:S01]  /*18910*/  @!P0 LDG.E.U8 R248, desc[UR58][R8.64] ;  /* 0x0000003a08f88981 */ /* 0x0000a2000c1e1100 */
[----:B------:R-:W-:-:S02]  /*18920*/  PRMT R247, RZ, 0x7610, R247 ;  /* 0x00007610fff77816 */ /* 0x000fc400000000f7 */
[----:B------:R-:W-:Y:S01]  /*18930*/  PRMT R246, RZ, 0x7610, R246 ;  /* 0x00007610fff67816 */ /* 0x000fe200000000f6 */
[----:B------:R-:W2:Y:S01]  /*18940*/  LDL R36, [R1+0x1050] ;  /* 0x0010500001247983 */ /* 0x000ea20000100800 */
[----:B------:R-:W-:Y:S02]  /*18950*/  PRMT R245, RZ, 0x7610, R245 ;  /* 0x00007610fff57816 */ /* 0x000fe400000000f5 */
[----:B------:R-:W-:Y:S01]  /*18960*/  PRMT R244, RZ, 0x7610, R244 ;  /* 0x00007610fff47816 */ /* 0x000fe200000000f4 */
[----:B------:R-:W2:Y:S01]  /*18970*/  LDL R38, [R1+0xff0] ;  /* 0x000ff00001267983 */ /* 0x000ea20000100800 */
[----:B0-----:R-:W-:-:S03]  /*18980*/  @!P0 IMAD.MOV.U32 R8, RZ, RZ, R25 ;  /* 0x000000ffff088224 */ /* 0x001fc600078e0019 */
[----:B------:R-:W2:Y:S01]  /*18990*/  LDL R25, [R1+0x10a4] ;  /* 0x0010a40001197983 */ /* 0x000ea20000100800 */
[----:B------:R-:W-:-:S03]  /*189a0*/  @!P0 IMAD.MOV.U32 R9, RZ, RZ, R31 ;  /* 0x000000ffff098224 */ /* 0x000fc600078e001f */
[----:B------:R-:W2:Y:S04]  /*189b0*/  LDL R31, [R1+0x10a0] ;  /* 0x0010a000011f7983 */ /* 0x000ea80000100800 */
[----:B------:R0:W2:Y:S01]  /*189c0*/  @!P0 LDG.E.U8 R247, desc[UR58][R8.64] ;  /* 0x0000003a08f78981 */ /* 0x0000a2000c1e1100 */
[----:B------:R-:W-:Y:S02]  /*189d0*/  PRMT R243, RZ, 0x7610, R243 ;  /* 0x00007610fff37816 */ /* 0x000fe400000000f3 */
[----:B------:R-:W-:Y:S01]  /*189e0*/  PRMT R242, RZ, 0x7610, R242 ;  /* 0x00007610fff27816 */ /* 0x000fe200000000f2 */
[----:B------:R-:W2:Y:S01]  /*189f0*/  LDL R37, [R1+0xff4] ;  /* 0x000ff40001257983 */ /* 0x000ea20000100800 */
[----:B------:R-:W-:Y:S02]  /*18a00*/  PRMT R241, RZ, 0x7610, R241 ;  /* 0x00007610fff17816 */ /* 0x000fe400000000f1 */
[----:B------:R-:W-:Y:S01]  /*18a10*/  PRMT R240, RZ, 0x7610, R240 ;  /* 0x00007610fff07816 */ /* 0x000fe200000000f0 */
[----:B------:R-:W2:Y:S01]  /*18a20*/  LDL R40, [R1+0xf40] ;  /* 0x000f400001287983 */ /* 0x000ea20000100800 */
[----:B0-----:R-:W-:-:S02]  /*18a30*/  @!P0 IMAD.MOV.U32 R8, RZ, RZ, R29 ;  /* 0x000000ffff088224 */ /* 0x001fc400078e001d */
[----:B------:R-:W-:Y:S01]  /*18a40*/  @!P0 IMAD.MOV.U32 R9, RZ, RZ, R30 ;  /* 0x000000ffff098224 */ /* 0x000fe200078e001e */
[----:B------:R-:W2:Y:S04]  /*18a50*/  LDL R29, [R1+0x1094] ;  /* 0x00109400011d7983 */ /* 0x000ea80000100800 */
[----:B------:R-:W2:Y:S04]  /*18a60*/  LDL R30, [R1+0x1090] ;  /* 0x00109000011e7983 */ /* 0x000ea80000100800 */
[----:B------:R3:W2:Y:S01]  /*18a70*/  @!P0 LDG.E.U8 R246, desc[UR58][R8.64] ;  /* 0x0000003a08f68981 */ /* 0x0006a2000c1e1100 */
[----:B------:R-:W-:-:S02]  /*18a80*/  PRMT R239, RZ, 0x7610, R239 ;  /* 0x00007610ffef7816 */ /* 0x000fc400000000ef */
[----:B------:R-:W-:Y:S01]  /*18a90*/  PRMT R238, RZ, 0x7610, R238 ;  /* 0x00007610ffee7816 */ /* 0x000fe200000000ee */
[----:B------:R-:W2:Y:S01]  /*18aa0*/  LDL R39, [R1+0xf44] ;  /* 0x000f440001277983 */ /* 0x000ea20000100800 */
[----:B---3--:R-:W-:Y:S02]  /*18ab0*/  @!P0 IMAD.MOV.U32 R8, RZ, RZ, R24 ;  /* 0x000000ffff088224 */ /* 0x008fe400078e0018 */
[----:B------:R-:W-:Y:S01]  /*18ac0*/  @!P0 IMAD.MOV.U32 R9, RZ, RZ, R28 ;  /* 0x000000ffff098224 */ /* 0x000fe200078e001c */
[----:B------:R-:W3:Y:S04]  /*18ad0*/  LDL R24, [R1+0x1084] ;  /* 0x0010840001187983 */ /* 0x000ee80000100800 */
[----:B------:R-:W3:Y:S04]  /*18ae0*/  LDL R28, [R1+0x1080] ;  /* 0x00108000011c7983 */ /* 0x000ee80000100800 */
[----:B------:R4:W3:Y:S02]  /*18af0*/  @!P0 LDG.E.U8 R245, desc[UR58][R8.64] ;  /* 0x0000003a08f58981 */ /* 0x0008e4000c1e1100 */
[----:B----4-:R-:W-:-:S02]  /*18b00*/  @!P0 IMAD.MOV.U32 R9, RZ, RZ, R27 ;  /* 0x000000ffff098224 */ /* 0x010fc400078e001b */
[----:B------:R-:W4:Y:S01]  /*18b10*/  LDL R27, [R1+0x1070] ;  /* 0x00107000011b7983 */ /* 0x000f220000100800 */
[----:B--2---:R-:W-:-:S03]  /*18b20*/  @!P0 IMAD.MOV.U32 R8, RZ, RZ, R6 ;  /* 0x000000ffff088224 */ /* 0x004fc600078e0006 */
[----:B------:R-:W2:Y:S04]  /*18b30*/  LDL R6, [R1+0x1074] ;  /* 0x0010740001067983 */ /* 0x000ea80000100800 */
[----:B------:R0:W2:Y:S02]  /*18b40*/  @!P0 LDG.E.U8 R244, desc[UR58][R8.64] ;  /* 0x0000003a08f48981 */ /* 0x0000a4000c1e1100 */
[----:B0-----:R-:W-:Y:S02]  /*18b50*/  @!P0 IMAD.MOV.U32 R8, RZ, RZ, R26 ;  /* 0x000000ffff088224 */ /* 0x001fe400078e001a */
[----:B------:R-:W2:Y:S01]  /*18b60*/  LDL R26, [R1+0x1064] ;  /* 0x00106400011a7983 */ /* 0x000ea20000100800 */
[----:B------:R-:W-:-:S03]  /*18b70*/  @!P0 IMAD.MOV.U32 R9, RZ, RZ, R34 ;  /* 0x000000ffff098224 */ /* 0x000fc600078e0022 */
[----:B------:R-:W2:Y:S04]  /*18b80*/  LDL R34, [R1+0x1060] ;  /* 0x0010600001227983 */ /* 0x000ea80000100800 */
[----:B------:R0:W2:Y:S02]  /*18b90*/  @!P0 LDG.E.U8 R243, desc[UR58][R8.64] ;  /* 0x0000003a08f38981 */ /* 0x0000a4000c1e1100 */
[----:B0-----:R-:W-:Y:S02]  /*18ba0*/  @!P0 IMAD.MOV.U32 R9, RZ, RZ, R35 ;  /* 0x000000ffff098224 */ /* 0x001fe400078e0023 */
[----:B------:R-:W2:Y:S01]  /*18bb0*/  LDL R35, [R1+0x1054] ;  /* 0x0010540001237983 */ /* 0x000ea20000100800 */
[----:B------:R-:W-:-:S05]  /*18bc0*/  @!P0 IMAD.MOV.U32 R8, RZ, RZ, R33 ;  /* 0x000000ffff088224 */ /* 0x000fca00078e0021 */
        /* <DEDUP_REMOVED lines=8> */
[----:B------:R-:W-:-:S03]  /*18c50*/  @!P0 IMAD.MOV.U32 R9, RZ, RZ, R30 ;  /* 0x000000ffff098224 */ /* 0x000fc600078e001e */
[----:B------:R-:W2:Y:S04]  /*18c60*/  LDL R30, [R1+0x1030] ;  /* 0x00103000011e7983 */ /* 0x000ea80000100800 */
[----:B------:R3:W2:Y:S02]  /*18c70*/  @!P0 LDG.E.U8 R240, desc[UR58][R8.64] ;  /* 0x0000003a08f08981 */ /* 0x0006a4000c1e1100 */
[----:B---3--:R-:W-:Y:S02]  /*18c80*/  @!P0 IMAD.MOV.U32 R8, RZ, RZ, R24 ;  /* 0x000000ffff088224 */ /* 0x008fe400078e0018 */
[----:B------:R-:W3:Y:S01]  /*18c90*/  LDL R24, [R1+0x1024] ;  /* 0x0010240001187983 */ /* 0x000ee20000100800 */
[----:B------:R-:W-:-:S03]  /*18ca0*/  @!P0 IMAD.MOV.U32 R9, RZ, RZ, R28 ;  /* 0x000000ffff098224 */ /* 0x000fc600078e001c */
[----:B------:R-:W3:Y:S04]  /*18cb0*/  LDL R28, [R1+0x1020] ;  /* 0x00102000011c7983 */ /* 0x000ee80000100800 */
[----:B------:R4:W3:Y:S01]  /*18cc0*/  @!P0 LDG.E.U8 R239, desc[UR58][R8.64] ;  /* 0x0000003a08ef8981 */ /* 0x0008e2000c1e1100 */
[----:B------:R-:W-:Y:S02]  /*18cd0*/  PRMT R237, RZ, 0x7610, R237 ;  /* 0x00007610ffed7816 */ /* 0x000fe400000000ed */
[----:B------:R-:W-:Y:S01]  /*18ce0*/  PRMT R236, RZ, 0x7610, R236 ;  /* 0x00007610ffec7816 */ /* 0x000fe200000000ec */
[----:B----4-:R-:W-:Y:S02]  /*18cf0*/  @!P0 IMAD.MOV.U32 R9, RZ, RZ, R27 ;  /* 0x000000ffff098224 */ /* 0x010fe400078e001b */
        /* <DEDUP_REMOVED lines=9> */
[----:B0-----:R-:W-:Y:S01]  /*18d90*/  @!P0 IMAD.MOV.U32 R9, RZ, RZ, R36 ;  /* 0x000000ffff098224 */ /* 0x001fe200078e0024 */
[----:B------:R-:W-:Y:S01]  /*18da0*/  PRMT R235, RZ, 0x7610, R235 ;  /* 0x00007610ffeb7816 */ /* 0x000fe200000000eb */
[----:B------:R-:W2:Y:S01]  /*18db0*/  LDL R36, [R1+0xfb0] ;  /* 0x000fb00001247983 */ /* 0x000ea20000100800 */
[----:B------:R-:W-:Y:S01]  /*18dc0*/  @!P0 IMAD.MOV.U32 R8, RZ, RZ, R35 ;  /* 0x000000ffff088224 */ /* 0x000fe200078e0023 */
[----:B------:R-:W-:-:S02]  /*18dd0*/  PRMT R234, RZ, 0x7610, R234 ;  /* 0x00007610ffea7816 */ /* 0x000fc400000000ea */
        /* <DEDUP_REMOVED lines=11> */
[----:B------:R3:W2:Y:S01]  /*18e90*/  @!P0 LDG.E.U8 R234, desc[UR58][R8.64] ;  /* 0x0000003a08ea8981 */ /* 0x0006a2000c1e1100 */
[----:B------:R-:W-:Y:S01]  /*18ea0*/  PRMT R233, RZ, 0x7610, R233 ;  /* 0x00007610ffe97816 */ /* 0x000fe200000000e9 */
[----:B---3--:R-:W-:Y:S02]  /*18eb0*/  @!P0 IMAD.MOV.U32 R8, RZ, RZ, R24 ;  /* 0x000000ffff088224 */ /* 0x008fe400078e0018 */
[----:B------:R-:W3:Y:S01]  /*18ec0*/  LDL R24, [R1+0xfc4] ;  /* 0x000fc40001187983 */ /* 0x000ee20000100800 */
[----:B------:R-:W-:-:S03]  /*18ed0*/  @!P0 IMAD.MOV.U32 R9, RZ, RZ, R28 ;  /* 0x000000ffff098224 */ /* 0x000fc600078e001c */
[----:B------:R-:W3:Y:S01]  /*18ee0*/  LDL R28, [R1+0xfc0] ;  /* 0x000fc000011c7983 */ /* 0x000ee20000100800 */
[----:B------:R-:W-:-:S03]  /*18ef0*/  PRMT R232, RZ, 0x7610, R232 ;  /* 0x00007610ffe87816 */ /* 0x000fc600000000e8 */
        /* <DEDUP_REMOVED lines=14> */
[----:B------:R-:W-:Y:S01]  /*18fe0*/  @!P0 IMAD.MOV.U32 R9, RZ, RZ, R38 ;  /* 0x000000ffff098224 */ /* 0x000fe200078e0026 */
[----:B------:R-:W-:Y:S01]  /*18ff0*/  PRMT R229, RZ, 0x7610, R229 ;  /* 0x00007610ffe57816 */ /* 0x000fe200000000e5 */
[----:B------:R-:W2:Y:S04]  /*19000*/  LDL R38, [R1+0xf30] ;  /* 0x000f300001267983 */ /* 0x000ea80000100800 */
[----:B------:R0:W2:Y:S01]  /*19010*/  @!P0 LDG.E.U8 R230, desc[UR58][R8.64] ;  /* 0x0000003a08e68981 */ /* 0x0000a2000c1e1100 */
[----:B------:R-:W-:-:S02]  /*19020*/  PRMT R228, RZ, 0x7610, R228 ;  /* 0x00007610ffe47816 */ /* 0x000fc400000000e4 */
[----:B------:R-:W-:Y:S01]  /*19030*/  PRMT R227, RZ, 0x7610, R227 ;  /* 0x00007610ffe37816 */ /* 0x000fe200000000e3 */
[----:B------:R-:W2:Y:S01]  /*19040*/  LDL R37, [R1+0xf20] ;  /* 0x000f200001257983 */ /* 0x000ea20000100800 */
[----:B0-----:R-:W-:-:S03]  /*19050*/  @!P0 IMAD.MOV.U32 R8, RZ, RZ, R25 ;  /* 0x000000ffff088224 */ /* 0x001fc600078e0019 */
        /* <DEDUP_REMOVED lines=13> */
[----:B------:R-:W3:Y:S04]  /*19130*/  LDL R28, [R1+0xf60] ;  /* 0x000f6000011c7983 */ /* 0x000ee80000100800 */
[----:B------:R0:W3:Y:S02]  /*19140*/  @!P0 LDG.E.U8 R227, desc[UR58][R8.64] ;  /* 0x0000003a08e38981 */ /* 0x0000e4000c1e1100 */
[----:B0-----:R-:W-:Y:S02]  /*19150*/  @!P0 IMAD.MOV.U32 R8, RZ, RZ, R35 ;  /* 0x000000ffff088224 */ /* 0x001fe400078e0023 */
[----:B------:R-:W-:Y:S01]  /*19160*/  @!P0 IMAD.MOV.U32 R9, RZ, RZ, R36 ;  /* 0x000000ffff098224 */ /* 0x000fe200078e0024 */
[----:B------:R-:W-:Y:S01]  /*19170*/  PRMT R225, RZ, 0x7610, R225 ;  /* 0x00007610ffe17816 */ /* 0x000fe200000000e1 */
[----:B------:R-:W3:Y:S04]  /*19180*/  LDL R36, [R1+0xf10] ;  /* 0x000f100001247983 */ /* 0x000ee80000100800 */
[----:B------:R4:W3:Y:S01]  /*19190*/  @!P0 LDG.E.U8 R226, desc[UR58][R8.64] ;  /* 0x0000003a08e28981 */ /* 0x0008e2000c1e1100 */
[----:B------:R-:W-:-:S02]  /*191a0*/  PRMT R224, RZ, 0x7610, R224 ;  /* 0x00007610ffe07816 */ /* 0x000fc400000000e0 */
[----:B------:R-:W-:Y:S01]  /*191b0*/  PRMT R223, RZ, 0x7610, R223 ;  /* 0x00007610ffdf7816 */ /* 0x000fe200000000df */
[----:B------:R-:W3:Y:S01]  /*191c0*/  LDL R35, [R1+0xf00] ;  /* 0x000f000001237983 */ /* 0x000ee20000100800 */
[----:B----4-:R-:W-:-:S03]  /*191d0*/  @!P0 IMAD.MOV.U32 R9, RZ, RZ, R27 ;  /* 0x000000ffff098224 */ /* 0x010fc600078e001b */
        /* <DEDUP_REMOVED lines=11> */
[----:B------:R-:W-:Y:S01]  /*19290*/  @!P0 IMAD.MOV.U32 R9, RZ, RZ, R31 ;  /* 0x000000ffff098224 */ /* 0x000fe200078e001f */
[----:B------:R-:W-:-:S02]  /*192a0*/  PRMT R222, RZ, 0x7610, R222 ;  /* 0x00007610ffde7816 */ /* 0x000fc400000000de */
[----:B------:R-:W2:Y:S04]  /*192b0*/  LDL R31, [R1+0xf04] ;  /* 0x000f0400011f7983 */ /* 0x000ea80000100800 */
[----:B------:R0:W2:Y:S01]  /*192c0*/  @!P0 LDG.E.U8 R223, desc[UR58][R8.64] ;  /* 0x0000003a08df8981 */ /* 0x0000a2000c1e1100 */
[----:B------:R-:W-:Y:S01]  /*192d0*/  PRMT R221, RZ, 0x7610, R221 ;  /* 0x00007610ffdd7816 */ /* 0x000fe200000000dd */
[----:B0-----:R-:W-:Y:S01]  /*192e0*/  @!P0 IMAD.MOV.U32 R8, RZ, RZ, R29 ;  /* 0x000000ffff088224 */ /* 0x001fe200078e001d */
[----:B------:R-:W-:Y:S01]  /*192f0*/  PRMT R220, RZ, 0x7610, R220 ;  /* 0x00007610ffdc7816 */ /* 0x000fe200000000dc */
[----:B------:R-:W2:Y:S01]  /*19300*/  LDL R29, [R1+0xef4] ;  /* 0x000ef400011d7983 */ /* 0x000ea20000100800 */
[----:B------:R-:W-:Y:S01]  /*19310*/  @!P0 IMAD.MOV.U32 R9, RZ, RZ, R30 ;  /* 0x000000ffff098224 */ /* 0x000fe200078e001e */
[----:B------:R-:W-:-:S02]  /*19320*/  PRMT R219, RZ, 0x7610, R219 ;  /* 0x00007610ffdb7816 */ /* 0x000fc400000000db */
[----:B------:R-:W2:Y:S04]  /*19330*/  LDL R30, [R1+0xef0] ;  /* 0x000ef000011e7983 */ /* 0x000ea80000100800 */
[----:B------:R3:W2:Y:S02]  /*19340*/  @!P0 LDG.E.U8 R222, desc[UR58][R8.64] ;  /* 0x0000003a08de8981 */ /* 0x0006a4000c1e1100 */
[----:B---3--:R-:W-:Y:S01]  /*19350*/  @!P0 IMAD.MOV.U32 R8, RZ, RZ, R24 ;  /* 0x000000ffff088224 */ /* 0x008fe200078e0018 */
[----:B------:R-:W-:Y:S01]  /*19360*/  PRMT R218, RZ, 0x7610, R218 ;  /* 0x00007610ffda7816 */ /* 0x000fe200000000da */
[----:B------:R-:W3:Y:S01]  /*19370*/  LDL R24, [R1+0xee4] ;  /* 0x000ee40001187983 */ /* 0x000ee20000100800 */
[----:B------:R-:W-:-:S03]  /*19380*/  @!P0 IMAD.MOV.U32 R9, RZ, RZ, R28 ;  /* 0x000000ffff098224 */ /* 0x000fc600078e001c */
[----:B------:R-:W3:Y:S04]  /*19390*/  LDL R28, [R1+0xee0] ;  /* 0x000ee000011c7983 */ /* 0x000ee80000100800 */
[----:B------:R4:W3:Y:S01]  /*193a0*/  @!P0 LDG.E.U8 R221, desc[UR58][R8.64] ;  /* 0x0000003a08dd8981 */ /* 0x0008e2000c1e1100 */
[----:B------:R-:W-:Y:S01]  /*193b0*/  PRMT R217, RZ, 0x7610, R217 ;  /* 0x00007610ffd97816 */ /* 0x000fe200000000d9 */
[----:B----4-:R-:W-:Y:S02]  /*193c0*/  @!P0 IMAD.MOV.U32 R9, RZ, RZ, R27 ;  /* 0x000000ffff098224 */ /* 0x010fe400078e001b */
[----:B------:R-:W4:Y:S01]  /*193d0*/  LDL R27, [R1+0xed0] ;  /* 0x000ed000011b7983 */ /* 0x000f220000100800 */
[----:B--2---:R-:W-:-:S03]  /*193e0*/  @!P0 IMAD.MOV.U32 R8, RZ, RZ, R6 ;  /* 0x000000ffff088224 */ /* 0x004fc600078e0006 */
[----:B------:R-:W2:Y:S04]  /*193f0*/  LDL R6, [R1+0xed4] ;  /* 0x000ed40001067983 */ /* 0x000ea80000100800 */
[----:B------:R0:W2:Y:S02]  /*19400*/  @!P0 LDG.E.U8 R220, desc[UR58][R8.64] ;  /* 0x0000003a08dc8981 */ /* 0x0000a4000c1e1100 */
[----:B0-----:R-:W-:Y:S02]  /*19410*/  @!P0 IMAD.MOV.U32 R8, RZ, RZ, R39 ;  /* 0x000000ffff088224 */ /* 0x001fe400078e0027 */
[----:B------:R-:W-:-:S05]  /*19420*/  @!P0 IMAD.MOV.U32 R9, RZ, RZ, R40 ;  /* 0x000000ffff098224 */ /* 0x000fca00078e0028 */
[----:B------:R0:W2:Y:S02]  /*19430*/  @!P0 LDG.E.U8 R219, desc[UR58][R8.64] ;  /* 0x0000003a08db8981 */ /* 0x0000a4000c1e1100 */
[----:B0-----:R-:W-:Y:S02]  /*19440*/  @!P0 IMAD.MOV.U32 R8, RZ, RZ, R26 ;  /* 0x000000ffff088224 */ /* 0x001fe400078e001a */
[----:B------:R-:W-:Y:S01]  /*19450*/  @!P0 IMAD.MOV.U32 R9, RZ, RZ, R38 ;  /* 0x000000ffff098224 */ /* 0x000fe200078e0026 */
[----:B------:R-:W2:Y:S04]  /*19460*/  LDL R26, [R1+0xec4] ;  /* 0x000ec400011a7983 */ /* 0x000ea80000100800 */
[----:B------:R0:W2:Y:S02]  /*19470*/  @!P0 LDG.E.U8 R218, desc[UR58][R8.64] ;  /* 0x0000003a08da8981 */ /* 0x0000a4000c1e1100 */
[----:B0-----:R-:W-:-:S02]  /*19480*/  @!P0 IMAD.MOV.U32 R9, RZ, RZ, R37 ;  /* 0x000000ffff098224 */ /* 0x001fc400078e0025 */
[----:B------:R-:W-:Y:S02]  /*19490*/  @!P0 IMAD.MOV.U32 R8, RZ, RZ, R25 ;  /* 0x000000ffff088224 */ /* 0x000fe400078e0019 */
[----:B------:R-:W2:Y:S04]  /*194a0*/  LDL R25, [R1+0xeb4] ;  /* 0x000eb40001197983 */ /* 0x000ea80000100800 */
[----:B------:R0:W2:Y:S02]  /*194b0*/  @!P0 LDG.E.U8 R217, desc[UR58][R8.64] ;  /* 0x0000003a08d98981 */ /* 0x0000a4000c1e1100 */
[----:B0-----:R-:W-:Y:S02]  /*194c0*/  @!P0 IMAD.MOV.U32 R8, RZ, RZ, R34 ;  /* 0x000000ffff088224 */ /* 0x001fe400078e0022 */
[----:B------:R-:W2:Y:S01]  /*194d0*/  LDL.LU R34, [R1+0xec0] ;  /* 0x000ec00001227983 */ /* 0x000ea20000300800 */
[----:B------:R-:W-:Y:S01]  /*194e0*/  PRMT R216, RZ, 0x7610, R216 ;  /* 0x00007610ffd87816 */ /* 0x000fe200000000d8 */
[----:B------:R-:W-:Y:S01]  /*194f0*/  @!P0 IMAD.MOV.U32 R9, RZ, RZ, R36 ;  /* 0x000000ffff098224 */ /* 0x000fe200078e0024 */
[----:B------:R-:W-:Y:S01]  /*19500*/  PRMT R215, RZ, 0x7610, R215 ;  /* 0x00007610ffd77816 */ /* 0x000fe200000000d7 */
[----:B------:R-:W2:Y:S04]  /*19510*/  LDL.LU R38, [R1+0xeb0] ;  /* 0x000eb00001267983 */ /* 0x000ea80000300800 */
[----:B------:R0:W2:Y:S01]  /*19520*/  @!P0 LDG.E.U8 R216, desc[UR58][R8.64] ;  /* 0x0000003a08d88981 */ /* 0x0000a2000c1e1100 */
[----:B------:R-:W-:-:S03]  /*19530*/  PRMT R214, RZ, 0x7610, R214 ;  /* 0x00007610ffd67816 */ /* 0x000fc600000000d6 */
[----:B------:R-:W2:Y:S01]  /*19540*/  LDL.LU R42, [R1+0xea0] ;  /* 0x000ea000012a7983 */ /* 0x000ea20000300800 */
[----:B0-----:R-:W-:Y:S02]  /*19550*/  @!P0 IMAD.MOV.U32 R8, RZ, RZ, R31 ;  /* 0x000000ffff088224 */ /* 0x001fe400078e001f */
[----:B------:R-:W-:-:S05]  /*19560*/  @!P0 IMAD.MOV.U32 R9, RZ, RZ, R35 ;  /* 0x000000ffff098224 */ /* 0x000fca00078e0023 */
[----:B------:R0:W2:Y:S01]  /*19570*/  @!P0 LDG.E.U8 R215, desc[UR58][R8.64] ;  /* 0x0000003a08d78981 */ /* 0x0000a2000c1e1100 */
[----:B------:R-:W-:Y:S01]  /*19580*/  PRMT R213, RZ, 0x7610, R213 ;  /* 0x00007610ffd57816 */ /* 0x000fe200000000d5 */
[----:B0-----:R-:W-:Y:S02]  /*19590*/  @!P0 IMAD.MOV.U32 R8, RZ, RZ, R29 ;  /* 0x000000ffff088224 */ /* 0x001fe400078e001d */
[----:B------:R-:W-:-:S05]  /*195a0*/  @!P0 IMAD.MOV.U32 R9, RZ, RZ, R30 ;  /* 0x000000ffff098224 */ /* 0x000fca00078e001e */
[----:B------:R3:W2:Y:S01]  /*195b0*/  @!P0 LDG.E.U8 R214, desc[UR58][R8.64] ;  /* 0x0000003a08d68981 */ /* 0x0006a2000c1e1100 */
[----:B------:R-:W-:Y:S01]  /*195c0*/  PRMT R212, RZ, 0x7610, R212 ;  /* 0x00007610ffd47816 */ /* 0x000fe200000000d4 */
[----:B---3--:R-:W-:Y:S02]  /*195d0*/  @!P0 IMAD.MOV.U32 R8, RZ, RZ, R24 ;  /* 0x000000ffff088224 */ /* 0x008fe400078e0018 */
[----:B------:R-:W-:Y:S01]  /*195e0*/  @!P0 IMAD.MOV.U32 R9, RZ, RZ, R28 ;  /* 0x000000ffff098224 */ /* 0x000fe200078e001c */
[----:B------:R-:W3:Y:S04]  /*195f0*/  LDL.LU R24, [R1+0xe90] ;  /* 0x000e900001187983 */ /* 0x000ee80000300800 */
[----:B------:R-:W3:Y:S04]  /*19600*/  LDL.LU R35, [R1+0xe94] ;  /* 0x000e940001237983 */ /* 0x000ee80000300800 */
[----:B------:R4:W3:Y:S01]  /*19610*/  @!P0 LDG.E.U8 R213, desc[UR58][R8.64] ;  /* 0x0000003a08d58981 */ /* 0x0008e2000c1e1100 */
[----:B------:R-:W-:Y:S01]  /*19620*/  PRMT R210, RZ, 0x7610, R210 ;  /* 0x00007610ffd27816 */ /* 0x000fe200000000d2 */
[----:B----4-:R-:W-:-:S02]  /*19630*/  @!P0 IMAD.MOV.U32 R9, RZ, RZ, R27 ;  /* 0x000000ffff098224 */ /* 0x010fc400078e001b */
[----:B--2---:R-:W-:Y:S02]  /*19640*/  @!P0 IMAD.MOV.U32 R8, RZ, RZ, R6 ;  /* 0x000000ffff088224 */ /* 0x004fe400078e0006 */
[----:B------:R-:W2:Y:S04]  /*19650*/  LDL.LU R6, [R1+0xe80] ;  /* 0x000e800001067983 */ /* 0x000ea80000300800 */
[----:B------:R-:W4:Y:S04]  /*19660*/  LDL.LU R39, [R1+0xe84] ;  /* 0x000e840001277983 */ /* 0x000f280000300800 */
[----:B------:R0:W4:Y:S04]  /*19670*/  @!P0 LDG.E.U8 R212, desc[UR58][R8.64] ;  /* 0x0000003a08d48981 */ /* 0x000128000c1e1100 */
[----:B------:R-:W4:Y:S04]  /*19680*/  LDL.LU R27, [R1+0xe70] ;  /* 0x000e7000011b7983 */ /* 0x000f280000300800 */
[----:B------:R-:W4:Y:S04]  /*19690*/  LDL R43, [R1+0xe50] ;  /* 0x000e5000012b7983 */ /* 0x000f280000100800 */
[----:B------:R-:W4:Y:S04]  /*196a0*/  LDL R41, [R1+0xe40] ;  /* 0x000e400001297983 */ /* 0x000f280000100800 */
[----:B------:R-:W4:Y:S04]  /*196b0*/  LDL R28, [R1+0xe44] ;  /* 0x000e4400011c7983 */ /* 0x000f280000100800 */
[----:B------:R-:W4:Y:S01]  /*196c0*/  LDL R46, [R1+0x1210] ;  /* 0x00121000012e7983 */ /* 0x000f220000100800 */
[----:B0-----:R-:W-:-:S03]  /*196d0*/  @!P0 IMAD.MOV.U32 R8, RZ, RZ, R26 ;  /* 0x000000ffff088224 */ /* 0x001fc600078e001a */
[----:B------:R-:W4:Y:S04]  /*196e0*/  LDL R45, [R1+0x161c] ;  /* 0x00161c00012d7983 */ /* 0x000f280000100800 */
[----:B------:R-:W4:Y:S04]  /*196f0*/  LDL R40, [R1+0x160c] ;  /* 0x00160c0001287983 */ /* 0x000f280000100800 */
[----:B------:R-:W4:Y:S04]  /*19700*/  LDL R36, [R1+0x1610] ;  /* 0x0016100001247983 */ /* 0x000f280000100800 */
[----:B------:R-:W4:Y:S04]  /*19710*/  LDL R37, [R1+0x1208] ;  /* 0x0012080001257983 */ /* 0x000f280000100800 */
[----:B------:R-:W4:Y:S04]  /*19720*/  LDL R31, [R1+0x120c] ;  /* 0x00120c00011f7983 */ /* 0x000f280000100800 */
[----:B------:R-:W4:Y:S04]  /*19730*/  LDL R30, [R1+0x11f8] ;  /* 0x0011f800011e7983 */ /* 0x000f280000100800 */
[----:B------:R-:W4:Y:S04]  /*19740*/  LDL R26, [R1+0x11fc] ;  /* 0x0011fc00011a7983 */ /* 0x000f280000100800 */
[----:B------:R-:W4:Y:S04]  /*19750*/  LDL.LU R48, [R1+0xe54] ;  /* 0x000e540001307983 */ /* 0x000f280000300800 */
[----:B------:R-:W4:Y:S04]  /*19760*/  LDL.LU R47, [R1+0xe74] ;  /* 0x000e7400012f7983 */ /* 0x000f280000300800 */
[----:B------:R-:W4:Y:S01]  /*19770*/  LDL.LU R29, [R1+0xe60] ;  /* 0x000e6000011d7983 */ /* 0x000f220000300800 */
[----:B------:R-:W-:-:S05]  /*19780*/  @!P0 IMAD.MOV.U32 R9, RZ, RZ, R34 ;  /* 0x000000ffff098224 */ /* 0x000fca00078e0022 */
[----:B------:R0:W4:Y:S02]  /*19790*/  @!P0 LDG.E.U8 R210, desc[UR58][R8.64] ;  /* 0x0000003a08d28981 */ /* 0x000124000c1e1100 */
[----:B0-----:R-:W-:Y:S02]  /*197a0*/  @!P0 IMAD.MOV.U32 R8, RZ, RZ, R25 ;  /* 0x000000ffff088224 */ /* 0x001fe400078e0019 */
[----:B------:R-:W4:Y:S01]  /*197b0*/  LDL.LU R25, [R1+0xe64] ;  /* 0x000e640001197983 */ /* 0x000f220000300800 */
[----:B------:R-:W-:Y:S01]  /*197c0*/  PRMT R209, RZ, 0x7610, R209 ;  /* 0x00007610ffd17816 */ /* 0x000fe200000000d1 */
[----:B------:R-:W-:Y:S01]  /*197d0*/  @!P0 IMAD.MOV.U32 R9, RZ, RZ, R38 ;  /* 0x000000ffff098224 */ /* 0x000fe200078e0026 */
[----:B------:R-:W-:-:S04]  /*197e0*/  PRMT R208, RZ, 0x7610, R208 ;  /* 0x00007610ffd07816 */ /* 0x000fc800000000d0 */
[----:B------:R0:W4:Y:S01]  /*197f0*/  @!P0 LDG.E.U8 R209, desc[UR58][R8.64] ;  /* 0x0000003a08d18981 */ /* 0x000122000c1e1100 */
[----:B------:R-:W-:Y:S01]  /*19800*/  PRMT R207, RZ, 0x7610, R207 ;  /* 0x00007610ffcf7816 */ /* 0x000fe200000000cf */
[----:B0-----:R-:W-:Y:S02]  /*19810*/  @!P0 IMAD.MOV.U32 R8, RZ, RZ, R4 ;  /* 0x000000ffff088224 */ /* 0x001fe400078e0004 */
[----:B------:R-:W-:-:S05]  /*19820*/  @!P0 IMAD.MOV.U32 R9, RZ, RZ, R42 ;  /* 0x000000ffff098224 */ /* 0x000fca00078e002a */
[----:B------:R3:W4:Y:S01]  /*19830*/  @!P0 LDG.E.U8 R208, desc[UR58][R8.64] ;  /* 0x0000003a08d08981 */ /* 0x000722000c1e1100 */
[----:B------:R-:W-:Y:S02]  /*19840*/  PRMT R206, RZ, 0x7610, R206 ;  /* 0x00007610ffce7816 */ /* 0x000fe400000000ce */
[----:B------:R-:W-:Y:S01]  /*19850*/  PRMT R205, RZ, 0x7610, R205 ;  /* 0x00007610ffcd7816 */ /* 0x000fe200000000cd */
[----:B---3--:R-:W-:Y:S02]  /*19860*/  @!P0 IMAD.MOV.U32 R9, RZ, RZ, R24 ;  /* 0x000000ffff098224 */ /* 0x008fe400078e0018 */
[----:B------:R-:W-:-:S05]  /*19870*/  @!P0 IMAD.MOV.U32 R8, RZ, RZ, R35 ;  /* 0x000000ffff088224 */ /* 0x000fca00078e0023 */
[----:B------:R2:W3:Y:S01]  /*19880*/  @!P0 LDG.E.U8 R207, desc[UR58][R8.64] ;  /* 0x0000003a08cf8981 */ /* 0x0004e2000c1e1100 */
[----:B------:R-:W-:Y:S02]  /*19890*/  PRMT R204, RZ, 0x7610, R204 ;  /* 0x00007610ffcc7816 */ /* 0x000fe400000000cc */
[----:B------:R-:W-:Y:S01]  /*198a0*/  PRMT R203, RZ, 0x7610, R203 ;  /* 0x00007610ffcb7816 */ /* 0x000fe200000000cb */
[----:B------:R0:W-:Y:S04]  /*198b0*/  STL [R1+0x1650], R4 ;  /* 0x0016500401007387 */ /* 0x0001e80000100800 */
[----:B0-----:R-:W3:Y:S04]  /*198c0*/  LDL.LU R4, [R1+0xeac] ;  /* 0x000eac0001047983 */ /* 0x001ee80000300800 */
[----:B------:R-:W3:Y:S01]  /*198d0*/  LDL R44, [R1+0x11e8] ;  /* 0x0011e800012c7983 */ /* 0x000ee20000100800 */
[----:B------:R-:W-:-:S02]  /*198e0*/  PRMT R202, RZ, 0x7610, R202 ;  /* 0x00007610ffca7816 */ /* 0x000fc400000000ca */
[----:B------:R-:W-:Y:S01]  /*198f0*/  PRMT R201, RZ, 0x7610, R201 ;  /* 0x00007610ffc97816 */ /* 0x000fe200000000c9 */
[----:B------:R-:W3:Y:S01]  /*19900*/  LDL R64, [R1+0xfe8] ;  /* 0x000fe80001407983 */ /* 0x000ee20000100800 */
[----:B------:R-:W-:Y:S02]  /*19910*/  PRMT R200, RZ, 0x7610, R200 ;  /* 0x00007610ffc87816 */ /* 0x000fe400000000c8 */
[----:B------:R-:W-:Y:S01]  /*19920*/  PRMT R199, RZ, 0x7610, R199 ;  /* 0x00007610ffc77816 */ /* 0x000fe200000000c7 */
[----:B------:R-:W3:Y:S01]  /*19930*/  LDL R63, [R1+0xfec] ;  /* 0x000fec00013f7983 */ /* 0x000ee20000100800 */
[----:B------:R-:W-:Y:S02]  /*19940*/  PRMT R198, RZ, 0x7610, R198 ;  /* 0x00007610ffc67816 */ /* 0x000fe400000000c6 */
[----:B------:R-:W-:Y:S01]  /*19950*/  PRMT R197, RZ, 0x7610, R197 ;  /* 0x00007610ffc57816 */ /* 0x000fe200000000c5 */
[----:B------:R-:W3:Y:S01]  /*19960*/  LDL R67, [R1+0xf48] ;  /* 0x000f480001437983 */ /* 0x000ee20000100800 */
[----:B------:R-:W-:-:S02]  /*19970*/  PRMT R196, RZ, 0x7610, R196 ;  /* 0x00007610ffc47816 */ /* 0x000fc400000000c4 */
[----:B------:R-:W-:Y:S01]  /*19980*/  PRMT R195, RZ, 0x7610, R195 ;  /* 0x00007610ffc37816 */ /* 0x000fe200000000c3 */
[----:B------:R-:W3:Y:S01]  /*19990*/  LDL R66, [R1+0xf4c] ;  /* 0x000f4c0001427983 */ /* 0x000ee20000100800 */
[----:B------:R-:W-:Y:S02]  /*199a0*/  PRMT R194, RZ, 0x7610, R194 ;  /* 0x00007610ffc27816 */ /* 0x000fe400000000c2 */
[----:B------:R-:W-:Y:S01]  /*199b0*/  PRMT R193, RZ, 0x7610, R193 ;  /* 0x00007610ffc17816 */ /* 0x000fe200000000c1 */
[----:B------:R-:W3:Y:S01]  /*199c0*/  LDL R65, [R1+0xf38] ;  /* 0x000f380001417983 */ /* 0x000ee20000100800 */
[----:B--2---:R-:W-:Y:S02]  /*199d0*/  @!P0 IMAD.MOV.U32 R9, RZ, RZ, R6 ;  /* 0x000000ffff098224 */ /* 0x004fe400078e0006 */
[----:B----4-:R-:W-:-:S05]  /*199e0*/  @!P0 IMAD.MOV.U32 R8, RZ, RZ, R39 ;  /* 0x000000ffff088224 */ /* 0x010fca00078e0027 */
[----:B------:R0:W2:Y:S02]  /*199f0*/  @!P0 LDG.E.U8 R206, desc[UR58][R8.64] ;  /* 0x0000003a08ce8981 */ /* 0x0000a4000c1e1100 */
[----:B0-----:R-:W-:Y:S02]  /*19a00*/  @!P0 IMAD.MOV.U32 R9, RZ, RZ, R27 ;  /* 0x000000ffff098224 */ /* 0x001fe400078e001b */
[----:B------:R-:W-:-:S05]  /*19a10*/  @!P0 IMAD.MOV.U32 R8, RZ, RZ, R47 ;  /* 0x000000ffff088224 */ /* 0x000fca00078e002f */
[----:B------:R0:W4:Y:S02]  /*19a20*/  @!P0 LDG.E.U8 R205, desc[UR58][R8.64] ;  /* 0x0000003a08cd8981 */ /* 0x000124000c1e1100 */
[----:B0-----:R-:W-:Y:S02]  /*19a30*/  @!P0 IMAD.MOV.U32 R9, RZ, RZ, R29 ;  /* 0x000000ffff098224 */ /* 0x001fe400078e001d */
[----:B------:R-:W-:-:S05]  /*19a40*/  @!P0 IMAD.MOV.U32 R8, RZ, RZ, R25 ;  /* 0x000000ffff088224 */ /* 0x000fca00078e0019 */
[----:B------:R0:W4:Y:S02]  /*19a50*/  @!P0 LDG.E.U8 R204, desc[UR58][R8.64] ;  /* 0x0000003a08cc8981 */ /* 0x000124000c1e1100 */
[----:B0-----:R-:W-:Y:S02]  /*19a60*/  @!P0 IMAD.MOV.U32 R8, RZ, RZ, R48 ;  /* 0x000000ffff088224 */ /* 0x001fe400078e0030 */
[----:B------:R-:W-:Y:S02]  /*19a70*/  @!P0 IMAD.MOV.U32 R9, RZ, RZ, R43 ;  /* 0x000000ffff098224 */ /* 0x000fe400078e002b */
[----:B------:R-:W2:Y:S04]  /*19a80*/  LDL R43, [R1+0x11ec] ;  /* 0x0011ec00012b7983 */ /* 0x000ea80000100800 */
[----:B------:R0:W4:Y:S02]  /*19a90*/  @!P0 LDG.E.U8 R203, desc[UR58][R8.64] ;  /* 0x0000003a08cb8981 */ /* 0x000124000c1e1100 */
[----:B0-----:R-:W-:-:S02]  /*19aa0*/  @!P0 IMAD.MOV.U32 R8, RZ, RZ, R28 ;  /* 0x000000ffff088224 */ /* 0x001fc400078e001c */
[----:B------:R-:W4:Y:S01]  /*19ab0*/  LDL R28, [R1+0x11dc] ;  /* 0x0011dc00011c7983 */ /* 0x000f220000100800 */
[----:B------:R-:W-:-:S03]  /*19ac0*/  @!P0 IMAD.MOV.U32 R9, RZ, RZ, R41 ;  /* 0x000000ffff098224 */ /* 0x000fc600078e0029 */
[----:B------:R-:W4:Y:S04]  /*19ad0*/  LDL R41, [R1+0x11d8] ;  /* 0x0011d80001297983 */ /* 0x000f280000100800 */
[----:B------:R0:W4:Y:S02]  /*19ae0*/  @!P0 LDG.E.U8 R202, desc[UR58][R8.64] ;  /* 0x0000003a08ca8981 */ /* 0x000124000c1e1100 */
[----:B0-----:R-:W-:Y:S02]  /*19af0*/  @!P0 IMAD.MOV.U32 R8, RZ, RZ, R45 ;  /* 0x000000ffff088224 */ /* 0x001fe400078e002d */
[----:B------:R-:W-:Y:S01]  /*19b00*/  @!P0 IMAD.MOV.U32 R9, RZ, RZ, R46 ;  /* 0x000000ffff098224 */ /* 0x000fe200078e002e */
[----:B------:R-:W4:Y:S04]  /*19b10*/  LDL R45, [R1+0x11cc] ;  /* 0x0011cc00012d7983 */ /* 0x000f280000100800 */
[----:B------:R-:W4:Y:S04]  /*19b20*/  LDL R46, [R1+0x11c8] ;  /* 0x0011c800012e7983 */ /* 0x000f280000100800 */
        /* <DEDUP_REMOVED lines=16> */
[----:B---3--:R-:W-:Y:S02]  /*19c30*/  @!P0 IMAD.MOV.U32 R9, RZ, RZ, R44 ;  /* 0x000000ffff098224 */ /* 0x008fe400078e002c */
[----:B------:R-:W3:Y:S01]  /*19c40*/  LDL R44, [R1+0x1188] ;  /* 0x00118800012c7983 */ /* 0x000ee20000100800 */
[----:B--2---:R-:W-:-:S03]  /*19c50*/  @!P0 IMAD.MOV.U32 R8, RZ, RZ, R43 ;  /* 0x000000ffff088224 */ /* 0x004fc600078e002b */
[----:B------:R-:W2:Y:S04]  /*19c60*/  LDL R43, [R1+0x118c] ;  /* 0x00118c00012b7983 */ /* 0x000ea80000100800 */
[----:B------:R4:W2:Y:S02]  /*19c70*/  @!P0 LDG.E.U8 R197, desc[UR58][R8.64] ;  /* 0x0000003a08c58981 */ /* 0x0008a4000c1e1100 */
[----:B----4-:R-:W-:Y:S02]  /*19c80*/  @!P0 IMAD.MOV.U32 R8, RZ, RZ, R28 ;  /* 0x000000ffff088224 */ /* 0x010fe400078e001c */
[----:B------:R-:W4:Y:S01]  /*19c90*/  LDL R28, [R1+0x117c] ;  /* 0x00117c00011c7983 */ /* 0x000f220000100800 */
[----:B------:R-:W-:-:S03]  /*19ca0*/  @!P0 IMAD.MOV.U32 R9, RZ, RZ, R41 ;  /* 0x000000ffff098224 */ /* 0x000fc600078e0029 */
[----:B------:R-:W4:Y:S04]  /*19cb0*/  LDL R41, [R1+0x1178] ;  /* 0x0011780001297983 */ /* 0x000f280000100800 */
[----:B------:R0:W4:Y:S02]  /*19cc0*/  @!P0 LDG.E.U8 R196, desc[UR58][R8.64] ;  /* 0x0000003a08c48981 */ /* 0x000124000c1e1100 */
[----:B0-----:R-:W-:Y:S02]  /*19cd0*/  @!P0 IMAD.MOV.U32 R8, RZ, RZ, R45 ;  /* 0x000000ffff088224 */ /* 0x001fe400078e002d */
        /* <DEDUP_REMOVED lines=12> */
[----:B------:R-:W4:Y:S01]  /*19da0*/  LDL R37, [R1+0x1148] ;  /* 0x0011480001257983 */ /* 0x000f220000100800 */
[----:B------:R-:W-:-:S03]  /*19db0*/  PRMT R192, RZ, 0x7610, R192 ;  /* 0x00007610ffc07816 */ /* 0x000fc600000000c0 */
[----:B------:R0:W4:Y:S01]  /*19dc0*/  @!P0 LDG.E.U8 R193, desc[UR58][R8.64] ;  /* 0x0000003a08c18981 */ /* 0x000122000c1e1100 */
[----:B------:R-:W-:Y:S01]  /*19dd0*/  PRMT R191, RZ, 0x7610, R191 ;  /* 0x00007610ffbf7816 */ /* 0x000fe200000000bf */
[----:B0-----:R-:W-:Y:S02]  /*19de0*/  @!P0 IMAD.MOV.U32 R9, RZ, RZ, R30 ;  /* 0x000000ffff098224 */ /* 0x001fe400078e001e */
        /* <DEDUP_REMOVED lines=11> */
[----:B------:R-:W-:Y:S01]  /*19ea0*/  PRMT R190, RZ, 0x7610, R190 ;  /* 0x00007610ffbe7816 */ /* 0x000fe200000000be */
[----:B------:R-:W-:-:S02]  /*19eb0*/  @!P0 IMAD.MOV.U32 R9, RZ, RZ, R41 ;  /* 0x000000ffff098224 */ /* 0x000fc400078e0029 */
        /* <DEDUP_REMOVED lines=13> */
[----:B------:R0:W4:Y:S01]  /*19f90*/  @!P0 LDG.E.U8 R188, desc[UR58][R8.64] ;  /* 0x0000003a08bc8981 */ /* 0x000122000c1e1100 */
[----:B------:R-:W-:Y:S01]  /*19fa0*/  PRMT R187, RZ, 0x7610, R187 ;  /* 0x00007610ffbb7816 */ /* 0x000fe200000000bb */
        /* <DEDUP_REMOVED lines=97> */
[----:B0-----:R-:W-:Y:S01]  /*1a5c0*/  @!P0 IMAD.MOV.U32 R8, RZ, RZ, R45 ;  /* 0x000000ffff088224 */ /* 0x001fe200078e002d */
[----:B------:R-:W-:Y:S01]  /*1a5d0*/  PRMT R169, RZ, 0x7610, R169 ;  /* 0x00007610ffa97816 */ /* 0x000fe200000000a9 */
        /* <DEDUP_REMOVED lines=29> */
[----:B------:R-:W-:Y:S01]  /*1a7b0*/  @!P0 IMAD.MOV.U32 R9, RZ, RZ, R41 ;  /* 0x000000ffff098224 */ /* 0x000fe200078e0029 */
[----:B------:R-:W-:Y:S01]  /*1a7c0*/  PRMT R165, RZ, 0x7610, R165 ;  /* 0x00007610ffa57816 */ /* 0x000fe200000000a5 */
[----:B------:R-:W4:Y:S04]  /*1a7d0*/  LDL R41, [R1+0xf88] ;  /* 0x000f880001297983 */ /* 0x000f280000100800 */
[----:B------:R0:W4:Y:S01]  /*1a7e0*/  @!P0 LDG.E.U8 R166, desc[UR58][R8.64] ;  /* 0x0000003a08a68981 */ /* 0x000122000c1e1100 */
[----:B------:R-:W-:Y:S01]  /*1a7f0*/  PRMT R164, RZ, 0x7610, R164 ;  /* 0x00007610ffa47816 */ /* 0x000fe200000000a4 */
[----:B0-----:R-:W-:-:S02]  /*1a800*/  @!P0 IMAD.MOV.U32 R8, RZ, RZ, R63 ;  /* 0x000000ffff088224 */ /* 0x001fc400078e003f */
[----:B------:R-:W-:Y:S01]  /*1a810*/  @!P0 IMAD.MOV.U32 R9, RZ, RZ, R64 ;  /* 0x000000ffff098224 */ /* 0x000fe200078e0040 */
[----:B------:R-:W-:Y:S01]  /*1a820*/  PRMT R163, RZ, 0x7610, R163 ;  /* 0x00007610ffa37816 */ /* 0x000fe200000000a3 */
[----:B------:R-:W4:Y:S04]  /*1a830*/  LDL R64, [R1+0xf28] ;  /* 0x000f280001407983 */ /* 0x000f280000100800 */
[----:B------:R0:W4:Y:S01]  /*1a840*/  @!P0 LDG.E.U8 R165, desc[UR58][R8.64] ;  /* 0x0000003a08a58981 */ /* 0x000122000c1e1100 */
[----:B------:R-:W-:Y:S02]  /*1a850*/  PRMT R162, RZ, 0x7610, R162 ;  /* 0x00007610ffa27816 */ /* 0x000fe400000000a2 */
[----:B------:R-:W-:Y:S01]  /*1a860*/  PRMT R161, RZ, 0x7610, R161 ;  /* 0x00007610ffa17816 */ /* 0x000fe200000000a1 */
[----:B------:R-:W4:Y:S01]  /*1a870*/  LDL R63, [R1+0xf2c] ;  /* 0x000f2c00013f7983 */ /* 0x000f220000100800 */
[----:B0-----:R-:W-:-:S03]  /*1a880*/  @!P0 IMAD.MOV.U32 R8, RZ, RZ, R36 ;  /* 0x000000ffff088224 */ /* 0x001fc600078e0024 */
        /* <DEDUP_REMOVED lines=10> */
[----:B------:R-:W-:Y:S01]  /*1a930*/  @!P0 IMAD.MOV.U32 R9, RZ, RZ, R46 ;  /* 0x000000ffff098224 */ /* 0x000fe200078e002e */
[----:B------:R-:W-:Y:S01]  /*1a940*/  PRMT R160, RZ, 0x7610, R160 ;  /* 0x00007610ffa07816 */ /* 0x000fe200000000a0 */
[----:B------:R-:W4:Y:S04]  /*1a950*/  LDL R46, [R1+0xf18] ;  /* 0x000f1800012e7983 */ /* 0x000f280000100800 */
[----:B------:R0:W4:Y:S01]  /*1a960*/  @!P0 LDG.E.U8 R162, desc[UR58][R8.64] ;  /* 0x0000003a08a28981 */ /* 0x000122000c1e1100 */
[----:B------:R-:W-:-:S03]  /*1a970*/  PRMT R159, RZ, 0x7610, R159 ;  /* 0x00007610ff9f7816 */ /* 0x000fc6000000009f */
[----:B------:R-:W4:Y:S01]  /*1a980*/  LDL R45, [R1+0xf1c] ;  /* 0x000f1c00012d7983 */ /* 0x000f220000100800 */
[----:B0-----:R-:W-:-:S03]  /*1a990*/  @!P0 IMAD.MOV.U32 R9, RZ, RZ, R30 ;  /* 0x000000ffff098224 */ /* 0x001fc600078e001e */
[----:B------:R-:W4:Y:S01]  /*1a9a0*/  LDL R30, [R1+0xf58] ;  /* 0x000f5800011e7983 */ /* 0x000f220000100800 */
[----:B------:R-:W-:-:S03]  /*1a9b0*/  @!P0 IMAD.MOV.U32 R8, RZ, RZ, R26 ;  /* 0x000000ffff088224 */ /* 0x000fc600078e001a */
[----:B------:R-:W4:Y:S04]  /*1a9c0*/  LDL R26, [R1+0xf5c] ;  /* 0x000f5c00011a7983 */ /* 0x000f280000100800 */
[----:B------:R3:W4:Y:S02]  /*1a9d0*/  @!P0 LDG.E.U8 R161, desc[UR58][R8.64] ;  /* 0x0000003a08a18981 */ /* 0x000724000c1e1100 */
[----:B---3--:R-:W-:Y:S02]  /*1a9e0*/  @!P0 IMAD.MOV.U32 R9, RZ, RZ, R44 ;  /* 0x000000ffff098224 */ /* 0x008fe400078e002c */
[----:B------:R-:W3:Y:S01]  /*1a9f0*/  LDL R44, [R1+0xf08] ;  /* 0x000f0800012c7983 */ /* 0x000ee20000100800 */
[----:B--2---:R-:W-:Y:S01]  /*1aa00*/  @!P0 IMAD.MOV.U32 R8, RZ, RZ, R43 ;  /* 0x000000ffff088224 */ /* 0x004fe200078e002b */
[----:B------:R-:W-:-:S02]  /*1aa10*/  PRMT R158, RZ, 0x7610, R158 ;  /* 0x00007610ff9e7816 */ /* 0x000fc4000000009e */
[----:B------:R-:W2:Y:S04]  /*1aa20*/  LDL R43, [R1+0xef8] ;  /* 0x000ef800012b7983 */ /* 0x000ea80000100800 */
[----:B------:R4:W2:Y:S02]  /*1aa30*/  @!P0 LDG.E.U8 R160, desc[UR58][R8.64] ;  /* 0x0000003a08a08981 */ /* 0x0008a4000c1e1100 */
[----:B----4-:R-:W-:Y:S02]  /*1aa40*/  @!P0 IMAD.MOV.U32 R8, RZ, RZ, R28 ;  /* 0x000000ffff088224 */ /* 0x010fe400078e001c */
[----:B------:R-:W4:Y:S01]  /*1aa50*/  LDL R28, [R1+0xf3c] ;  /* 0x000f3c00011c7983 */ /* 0x000f220000100800 */
[----:B------:R-:W-:-:S03]  /*1aa60*/  @!P0 IMAD.MOV.U32 R9, RZ, RZ, R41 ;  /* 0x000000ffff098224 */ /* 0x000fc600078e0029 */
[----:B------:R-:W2:Y:S04]  /*1aa70*/  LDL R41, [R1+0xefc] ;  /* 0x000efc0001297983 */ /* 0x000ea80000100800 */
[----:B------:R0:W2:Y:S01]  /*1aa80*/  @!P0 LDG.E.U8 R159, desc[UR58][R8.64] ;  /* 0x0000003a089f8981 */ /* 0x0000a2000c1e1100 */
[----:B------:R-:W-:Y:S02]  /*1aa90*/  PRMT R157, RZ, 0x7610, R157 ;  /* 0x00007610ff9d7816 */ /* 0x000fe4000000009d */
[----:B------:R-:W-:Y:S01]  /*1aaa0*/  PRMT R156, RZ, 0x7610, R156 ;  /* 0x00007610ff9c7816 */ /* 0x000fe2000000009c */
[----:B0-----:R-:W-:Y:S02]  /*1aab0*/  @!P0 IMAD.MOV.U32 R8, RZ, RZ, R36 ;  /* 0x000000ffff088224 */ /* 0x001fe400078e0024 */
[----:B------:R-:W3:Y:S01]  /*1aac0*/  LDL R36, [R1+0xf0c] ;  /* 0x000f0c0001247983 */ /* 0x000ee20000100800 */
        /* <DEDUP_REMOVED lines=9> */
[----:B0-----:R-:W-:Y:S02]  /*1ab60*/  @!P0 IMAD.MOV.U32 R9, RZ, RZ, R30 ;  /* 0x000000ffff098224 */ /* 0x001fe400078e001e */
[----:B------:R-:W2:Y:S01]  /*1ab70*/  LDL R30, [R1+0xedc] ;  /* 0x000edc00011e7983 */ /* 0x000ea20000100800 */
[----:B------:R-:W-:-:S03]  /*1ab80*/  @!P0 IMAD.MOV.U32 R8, RZ, RZ, R26 ;  /* 0x000000ffff088224 */ /* 0x000fc600078e001a */
[----:B------:R-:W2:Y:S04]  /*1ab90*/  LDL R26, [R1+0xecc] ;  /* 0x000ecc00011a7983 */ /* 0x000ea80000100800 */
[----:B------:R0:W2:Y:S02]  /*1aba0*/  @!P0 LDG.E.U8 R156, desc[UR58][R8.64] ;  /* 0x0000003a089c8981 */ /* 0x0000a4000c1e1100 */
[----:B0-----:R-:W-:Y:S02]  /*1abb0*/  @!P0 IMAD.MOV.U32 R8, RZ, RZ, R66 ;  /* 0x000000ffff088224 */ /* 0x001fe400078e0042 */
[----:B------:R-:W-:-:S05]  /*1abc0*/  @!P0 IMAD.MOV.U32 R9, RZ, RZ, R67 ;  /* 0x000000ffff098224 */ /* 0x000fca00078e0043 */
[----:B------:R4:W2:Y:S02]  /*1abd0*/  @!P0 LDG.E.U8 R155, desc[UR58][R8.64] ;  /* 0x0000003a089b8981 */ /* 0x0008a4000c1e1100 */
[----:B----4-:R-:W-:Y:S02]  /*1abe0*/  @!P0 IMAD.MOV.U32 R8, RZ, RZ, R28 ;  /* 0x000000ffff088224 */ /* 0x010fe400078e001c */
[----:B------:R-:W4:Y:S01]  /*1abf0*/  LDL R28, [R1+0xebc] ;  /* 0x000ebc00011c7983 */ /* 0x000f220000100800 */
        /* <DEDUP_REMOVED lines=8> */
[----:B------:R-:W-:Y:S01]  /*1ac80*/  PRMT R23, RZ, 0x7610, R23 ;  /* 0x00007610ff177816 */ /* 0x000fe20000000017 */
[----:B0-----:R-:W-:Y:S02]  /*1ac90*/  @!P0 IMAD.MOV.U32 R8, RZ, RZ, R45 ;  /* 0x000000ffff088224 */ /* 0x001fe400078e002d */
[----:B------:R-:W-:-:S05]  /*1aca0*/  @!P0 IMAD.MOV.U32 R9, RZ, RZ, R46 ;  /* 0x000000ffff098224 */ /* 0x000fca00078e002e */
[----:B------:R3:W4:Y:S01]  /*1acb0*/  @!P0 LDG.E.U8 R152, desc[UR58][R8.64] ;  /* 0x0000003a08988981 */ /* 0x000722000c1e1100 */
[----:B------:R-:W-:Y:S01]  /*1acc0*/  PRMT R22, RZ, 0x7610, R22 ;  /* 0x00007610ff167816 */ /* 0x000fe20000000016 */
[----:B---3--:R-:W-:Y:S02]  /*1acd0*/  @!P0 IMAD.MOV.U32 R8, RZ, RZ, R36 ;  /* 0x000000ffff088224 */ /* 0x008fe400078e0024 */
[----:B------:R-:W-:Y:S01]  /*1ace0*/  @!P0 IMAD.MOV.U32 R9, RZ, RZ, R44 ;  /* 0x000000ffff098224 */ /* 0x000fe200078e002c */
[----:B------:R-:W3:Y:S04]  /*1acf0*/  LDL.LU R36, [R1+0xeb8] ;  /* 0x000eb80001247983 */ /* 0x000ee80000300800 */
[----:B------:R2:W3:Y:S01]  /*1ad00*/  @!P0 LDG.E.U8 R23, desc[UR58][R8.64] ;  /* 0x0000003a08178981 */ /* 0x0004e2000c1e1100 */
[----:B------:R-:W-:Y:S01]  /*1ad10*/  PRMT R21, RZ, 0x7610, R21 ;  /* 0x00007610ff157816 */ /* 0x000fe20000000015 */
[----:B--2---:R-:W-:-:S02]  /*1ad20*/  @!P0 IMAD.MOV.U32 R8, RZ, RZ, R41 ;  /* 0x000000ffff088224 */ /* 0x004fc400078e0029 */
[----:B------:R-:W-:-:S05]  /*1ad30*/  @!P0 IMAD.MOV.U32 R9, RZ, RZ, R43 ;  /* 0x000000ffff098224 */ /* 0x000fca00078e002b */
[----:B------:R0:W2:Y:S01]  /*1ad40*/  @!P0 LDG.E.U8 R22, desc[UR58][R8.64] ;  /* 0x0000003a08168981 */ /* 0x0000a2000c1e1100 */
[----:B------:R-:W-:Y:S01]  /*1ad50*/  PRMT R20, RZ, 0x7610, R20 ;  /* 0x00007610ff147816 */ /* 0x000fe20000000014 */
[----:B0-----:R-:W-:Y:S02]  /*1ad60*/  @!P0 IMAD.MOV.U32 R9, RZ, RZ, R40 ;  /* 0x000000ffff098224 */ /* 0x001fe400078e0028 */
[----:B------:R-:W2:Y:S01]  /*1ad70*/  LDL.LU R40, [R1+0xea8] ;  /* 0x000ea80001287983 */ /* 0x000ea20000300800 */
[----:B------:R-:W-:-:S03]  /*1ad80*/  @!P0 IMAD.MOV.U32 R8, RZ, RZ, R37 ;  /* 0x000000ffff088224 */ /* 0x000fc600078e0025 */
[----:B------:R-:W2:Y:S04]  /*1ad90*/  LDL.LU R46, [R1+0xe98] ;  /* 0x000e9800012e7983 */ /* 0x000ea80000300800 */
[----:B------:R0:W2:Y:S04]  /*1ada0*/  @!P0 LDG.E.U8 R21, desc[UR58][R8.64] ;  /* 0x0000003a08158981 */ /* 0x0000a8000c1e1100 */
[----:B------:R-:W2:Y:S04]  /*1adb0*/  LDL.LU R44, [R1+0xe88] ;  /* 0x000e8800012c7983 */ /* 0x000ea80000300800 */
[----:B------:R-:W2:Y:S01]  /*1adc0*/  LDL.LU R37, [R1+0xe8c] ;  /* 0x000e8c0001257983 */ /* 0x000ea20000300800 */
[----:B0-----:R-:W-:-:S02]  /*1add0*/  @!P0 IMAD.MOV.U32 R8, RZ, RZ, R30 ;  /* 0x000000ffff088224 */ /* 0x001fc400078e001e */
[----:B------:R-:W-:Y:S01]  /*1ade0*/  @!P0 IMAD.MOV.U32 R9, RZ, RZ, R31 ;  /* 0x000000ffff098224 */ /* 0x000fe200078e001f */
[----:B------:R-:W-:-:S04]  /*1adf0*/  PRMT R19, RZ, 0x7610, R19 ;  /* 0x00007610ff137816 */ /* 0x000fc80000000013 */
[----:B------:R0:W2:Y:S02]  /*1ae00*/  @!P0 LDG.E.U8 R20, desc[UR58][R8.64] ;  /* 0x0000003a08148981 */ /* 0x0000a4000c1e1100 */
[----:B0-----:R-:W-:Y:S02]  /*1ae10*/  @!P0 IMAD.MOV.U32 R8, RZ, RZ, R26 ;  /* 0x000000ffff088224 */ /* 0x001fe400078e001a */
[----:B------:R-:W2:Y:S01]  /*1ae20*/  LDL.LU R26, [R1+0xe78] ;  /* 0x000e7800011a7983 */ /* 0x000ea20000300800 */
[----:B------:R-:W-:-:S03]  /*1ae30*/  @!P0 IMAD.MOV.U32 R9, RZ, RZ, R3 ;  /* 0x000000ffff098224 */ /* 0x000fc600078e0003 */
[----:B------:R-:W2:Y:S04]  /*1ae40*/  LDL.LU R45, [R1+0xe6c] ;  /* 0x000e6c00012d7983 */ /* 0x000ea80000300800 */
[----:B------:R-:W2:Y:S04]  /*1ae50*/  LDL.LU R43, [R1+0xe5c] ;  /* 0x000e5c00012b7983 */ /* 0x000ea80000300800 */
[----:B------:R-:W2:Y:S04]  /*1ae60*/  LDL.LU R41, [R1+0xe7c] ;  /* 0x000e7c0001297983 */ /* 0x000ea80000300800 */
[----:B------:R4:W2:Y:S04]  /*1ae70*/  @!P0 LDG.E.U8 R19, desc[UR58][R8.64] ;  /* 0x0000003a08138981 */ /* 0x0008a8000c1e1100 */
[----:B------:R-:W2:Y:S04]  /*1ae80*/  LDL.LU R31, [R1+0xe48] ;  /* 0x000e4800011f7983 */ /* 0x000ea80000300800 */
[----:B------:R-:W2:Y:S01]  /*1ae90*/  LDL.LU R30, [R1+0xe58] ;  /* 0x000e5800011e7983 */ /* 0x000ea20000300800 */
[----:B------:R-:W-:-:S02]  /*1aea0*/  IMAD.MOV.U32 R147, RZ, RZ, R149 ;  /* 0x000000ffff937224 */ /* 0x000fc400078e0095 */
[----:B------:R-:W-:Y:S01]  /*1aeb0*/  IMAD.MOV.U32 R149, RZ, RZ, R12 ;  /* 0x000000ffff957224 */ /* 0x000fe200078e000c */
[----:B------:R-:W-:-:S06]  /*1aec0*/  PRMT R252, RZ, 0x7610, R252 ;  /* 0x00007610fffc7816 */ /* 0x000fcc00000000fc */
[----:B------:R0:W2:Y:S01]  /*1aed0*/  @!P0 LDG.E.U8 R252, desc[UR58][R14.64] ;  /* 0x0000003a0efc8981 */ /* 0x0000a2000c1e1100 */
[----:B----4-:R-:W-:-:S03]  /*1aee0*/  @!P0 IMAD.MOV.U32 R8, RZ, RZ, R28 ;  /* 0x000000ffff088224 */ /* 0x010fc600078e001c */
[----:B------:R-:W4:Y:S04]  /*1aef0*/  LDL.LU R28, [R1+0xe68] ;  /* 0x000e6800011c7983 */ /* 0x000f280000300800 */
[----:B------:R-:W4:Y:S01]  /*1af00*/  LDL.LU R12, [R1+0xe4c] ;  /* 0x000e4c00010c7983 */ /* 0x000f220000300800 */
[----:B------:R-:W-:Y:S02]  /*1af10*/  PRMT R18, RZ, 0x7610, R18 ;  /* 0x00007610ff127816 */ /* 0x000fe40000000012 */
[----:B------:R-:W-:Y:S02]  /*1af20*/  PRMT R17, RZ, 0x7610, R17 ;  /* 0x00007610ff117816 */ /* 0x000fe40000000011 */
[----:B------:R-:W-:Y:S02]  /*1af30*/  PRMT R16, RZ, 0x7610, R16 ;  /* 0x00007610ff107816 */ /* 0x000fe40000000010 */
[----:B0-----:R-:W-:-:S02]  /*1af40*/  PRMT R15, RZ, 0x7610, R15 ;  /* 0x00007610ff0f7816 */ /* 0x001fc4000000000f */
[----:B------:R-:W-:Y:S01]  /*1af50*/  PRMT R14, RZ, 0x7610, R14 ;  /* 0x00007610ff0e7816 */ /* 0x000fe2000000000e */
[----:B------:R-:W-:Y:S01]  /*1af60*/  STL.64 [R1+0x1c30], R150 ;  /* 0x001c309601007387 */ /* 0x000fe20000100a00 */
[----:B------:R-:W-:-:S03]  /*1af70*/  PRMT R11, RZ, 0x7610, R11 ;  /* 0x00007610ff0b7816 */ /* 0x000fc6000000000b */
[----:B------:R-:W-:Y:S04]  /*1af80*/  STL.64 [R1+0x1c28], R148 ;  /* 0x001c289401007387 */ /* 0x000fe80000100a00 */
[----:B------:R-:W-:Y:S01]  /*1af90*/  STL [R1+0x1c24], R147 ;  /* 0x001c249301007387 */ /* 0x000fe20000100800 */
[----:B---3--:R-:W-:-:S05]  /*1afa0*/  @!P0 IMAD.MOV.U32 R9, RZ, RZ, R36 ;  /* 0x000000ffff098224 */ /* 0x008fca00078e0024 */
[----:B------:R0:W3:Y:S02]  /*1afb0*/  @!P0 LDG.E.U8 R18, desc[UR58][R8.64] ;  /* 0x0000003a08128981 */ /* 0x0000e4000c1e1100 */
[----:B0-----:R-:W-:Y:S02]  /*1afc0*/  @!P0 IMAD.MOV.U32 R8, RZ, RZ, R4 ;  /* 0x000000ffff088224 */ /* 0x001fe400078e0004 */
[----:B--2---:R-:W-:-:S05]  /*1afd0*/  @!P0 IMAD.MOV.U32 R9, RZ, RZ, R40 ;  /* 0x000000ffff098224 */ /* 0x004fca00078e0028 */
[----:B------:R0:W2:Y:S02]  /*1afe0*/  @!P0 LDG.E.U8 R17, desc[UR58][R8.64] ;  /* 0x0000003a08118981 */ /* 0x0000a4000c1e1100 */
[----:B0-----:R-:W-:Y:S02]  /*1aff0*/  @!P0 IMAD.MOV.U32 R8, RZ, RZ, R2 ;  /* 0x000000ffff088224 */ /* 0x001fe400078e0002 */
[----:B------:R-:W-:-:S05]  /*1b000*/  @!P0 IMAD.MOV.U32 R9, RZ, RZ, R46 ;  /* 0x000000ffff098224 */ /* 0x000fca00078e002e */
[----:B------:R0:W2:Y:S02]  /*1b010*/  @!P0 LDG.E.U8 R16, desc[UR58][R8.64] ;  /* 0x0000003a08108981 */ /* 0x0000a4000c1e1100 */
[----:B0-----:R-:W-:Y:S02]  /*1b020*/  @!P0 IMAD.MOV.U32 R8, RZ, RZ, R37 ;  /* 0x000000ffff088224 */ /* 0x001fe400078e0025 */
[----:B------:R-:W-:-:S05]  /*1b030*/  @!P0 IMAD.MOV.U32 R9, RZ, RZ, R44 ;  /* 0x000000ffff098224 */ /* 0x000fca00078e002c */
[----:B------:R0:W2:Y:S04]  /*1b040*/  @!P0 LDG.E.U8 R15, desc[UR58][R8.64] ;  /* 0x0000003a080f8981 */ /* 0x0000a8000c1e1100 */
[----:B------:R-:W-:Y:S01]  /*1b050*/  STL [R1+0x1c20], R48 ;  /* 0x001c203001007387 */ /* 0x000fe20000100800 */
[----:B0-----:R-:W-:Y:S02]  /*1b060*/  @!P0 IMAD.MOV.U32 R8, RZ, RZ, R41 ;  /* 0x000000ffff088224 */ /* 0x001fe400078e0029 */
[----:B------:R-:W-:Y:S01]  /*1b070*/  @!P0 IMAD.MOV.U32 R9, RZ, RZ, R26 ;  /* 0x000000ffff098224 */ /* 0x000fe200078e001a */
[----:B------:R-:W-:Y:S04]  /*1b080*/  STL.64 [R1+0x1c18], R46 ;  /* 0x001c182e01007387 */ /* 0x000fe80000100a00 */
[----:B------:R0:W2:Y:S04]  /*1b090*/  @!P0 LDG.E.U8 R14, desc[UR58][R8.64] ;  /* 0x0000003a080e8981 */ /* 0x0000a8000c1e1100 */
[----:B------:R-:W-:Y:S01]  /*1b0a0*/  STL.64 [R1+0x1c10], R44 ;  /* 0x001c102c01007387 */ /* 0x000fe20000100a00 */
[----:B------:R-:W-:-:S03]  /*1b0b0*/  PRMT R10, RZ, 0x7610, R10 ;  /* 0x00007610ff0a7816 */ /* 0x000fc6000000000a */
[----:B------:R-:W-:Y:S01]  /*1b0c0*/  STL.64 [R1+0x1c08], R42 ;  /* 0x001c082a01007387 */ /* 0x000fe20000100a00 */
[----:B0-----:R-:W-:-:S03]  /*1b0d0*/  @!P0 IMAD.MOV.U32 R8, RZ, RZ, R45 ;  /* 0x000000ffff088224 */ /* 0x001fc600078e002d */
[----:B------:R-:W-:Y:S04]  /*1b0e0*/  STL.64 [R1+0x1c00], R40 ;  /* 0x001c002801007387 */ /* 0x000fe80000100a00 */
[----:B------:R-:W-:Y:S04]  /*1b0f0*/  STL.64 [R1+0x1bf8], R38 ;  /* 0x001bf82601007387 */ /* 0x000fe80000100a00 */
[----:B------:R-:W-:Y:S04]  /*1b100*/  STL.64 [R1+0x1bf0], R36 ;  /* 0x001bf02401007387 */ /* 0x000fe80000100a00 */
[----:B------:R-:W-:Y:S04]  /*1b110*/  STL.64 [R1+0x1be8], R34 ;  /* 0x001be82201007387 */ /* 0x000fe80000100a00 */
[----:B------:R-:W-:Y:S04]  /*1b120*/  STL.64 [R1+0x1be0], R32 ;  /* 0x001be02001007387 */ /* 0x000fe80000100a00 */
[----:B------:R-:W-:Y:S04]  /*1b130*/  STL.64 [R1+0x1bd8], R30 ;  /* 0x001bd81e01007387 */ /* 0x000fe80000100a00 */
[----:B------:R0:W-:Y:S02]  /*1b140*/  STS.U8 [R0+UR4+0x8000], R5 ;  /* 0x0080000500007988 */ /* 0x0001e40008000004 */
[----:B0-----:R-:W-:-:S02]  /*1b150*/  PRMT R5, RZ, 0x7610, R5 ;  /* 0x00007610ff057816 */ /* 0x001fc40000000005 */
[----:B------:R-:W-:Y:S04]  /*1b160*/  STS.U8 [R0+UR4+0x8200], R62 ;  /* 0x0082003e00007988 */ /* 0x000fe80008000004 */
        /* <DEDUP_REMOVED lines=21> */
[----:B------:R-:W-:Y:S01]  /*1b2c0*/  STS.U8 [R0+UR4+0xae00], R243 ;  /* 0x00ae00f300007988 */ /* 0x000fe20008000004 */
[----:B----4-:R-:W-:-:S03]  /*1b2d0*/  @!P0 IMAD.MOV.U32 R9, RZ, RZ, R28 ;  /* 0x000000ffff098224 */ /* 0x010fc600078e001c */
[----:B------:R-:W-:Y:S04]  /*1b2e0*/  STL.64 [R1+0x1bd0], R28 ;  /* 0x001bd01c01007387 */ /* 0x000fe80000100a00 */
[----:B------:R0:W4:Y:S04]  /*1b2f0*/  @!P0 LDG.E.U8 R11, desc[UR58][R8.64] ;  /* 0x0000003a080b8981 */ /* 0x000128000c1e1100 */
[----:B------:R-:W-:Y:S01]  /*1b300*/  STL.64 [R1+0x1bc8], R26 ;  /* 0x001bc81a01007387 */ /* 0x000fe20000100a00 */
[----:B0-----:R-:W-:Y:S02]  /*1b310*/  @!P0 IMAD.MOV.U32 R8, RZ, RZ, R43 ;  /* 0x000000ffff088224 */ /* 0x001fe400078e002b */
[----:B------:R-:W-:Y:S01]  /*1b320*/  @!P0 IMAD.MOV.U32 R9, RZ, RZ, R30 ;  /* 0x000000ffff098224 */ /* 0x000fe200078e001e */
[----:B------:R0:W-:Y:S04]  /*1b330*/  STL.64 [R1+0x1bc0], R24 ;  /* 0x001bc01801007387 */ /* 0x0001e80000100a00 */
[----:B------:R1:W4:Y:S04]  /*1b340*/  @!P0 LDG.E.U8 R10, desc[UR58][R8.64] ;  /* 0x0000003a080a8981 */ /* 0x000328000c1e1100 */
[----:B0-----:R-:W4:Y:S01]  /*1b350*/  LDL.LU.64 R24, [R1+0xc00] ;  /* 0x000c000001187983 */ /* 0x001f220000300a00 */
[----:B-1----:R-:W-:-:S02]  /*1b360*/  @!P0 IMAD.MOV.U32 R8, RZ, RZ, R12 ;  /* 0x000000ffff088224 */ /* 0x002fc400078e000c */
[----:B------:R-:W-:Y:S01]  /*1b370*/  @!P0 IMAD.MOV.U32 R9, RZ, RZ, R31 ;  /* 0x000000ffff098224 */ /* 0x000fe200078e001f */
[----:B------:R-:W4:Y:S04]  /*1b380*/  LDL.LU.64 R26, [R1+0xc08] ;  /* 0x000c0800011a7983 */ /* 0x000f280000300a00 */
[----:B------:R-:W4:Y:S04]  /*1b390*/  LDL.LU.64 R28, [R1+0xc10] ;  /* 0x000c1000011c7983 */ /* 0x000f280000300a00 */
[----:B------:R-:W4:Y:S04]  /*1b3a0*/  LDL.LU.64 R30, [R1+0xc18] ;  /* 0x000c1800011e7983 */ /* 0x000f280000300a00 */
[----:B------:R-:W4:Y:S04]  /*1b3b0*/  LDL.LU.64 R32, [R1+0xc20] ;  /* 0x000c200001207983 */ /* 0x000f280000300a00 */
[----:B------:R0:W4:Y:S04]  /*1b3c0*/  @!P0 LDG.E.U8 R5, desc[UR58][R8.64] ;  /* 0x0000003a08058981 */ /* 0x000128000c1e1100 */
[----:B------:R-:W4:Y:S04]  /*1b3d0*/  LDL.LU.64 R34, [R1+0xc28] ;  /* 0x000c280001227983 */ /* 0x000f280000300a00 */
[----:B------:R-:W4:Y:S01]  /*1b3e0*/  LDL.LU.64 R36, [R1+0xc30] ;  /* 0x000c300001247983 */ /* 0x000f220000300a00 */
[----:B0-----:R-:W-:-:S03]  /*1b3f0*/  LOP3.LUT R8, R0, 0x20, RZ, 0x3c, !PT ;  /* 0x0000002000087812 */ /* 0x001fc600078e3cff */
[----:B------:R-:W4:Y:S04]  /*1b400*/  LDL.LU.64 R38, [R1+0xc38] ;  /* 0x000c380001267983 */ /* 0x000f280000300a00 */
[----:B------:R-:W4:Y:S04]  /*1b410*/  LDL.LU.64 R40, [R1+0xc40] ;  /* 0x000c400001287983 */ /* 0x000f280000300a00 */
[----:B------:R-:W4:Y:S04]  /*1b420*/  LDL.LU.64 R42, [R1+0xc48] ;  /* 0x000c4800012a7983 */ /* 0x000f280000300a00 */
        /* <DEDUP_REMOVED lines=40> */
[----:B------:R-:W4:Y:S04]  /*1b6b0*/  LDL.LU.64 R44, [R1+0xc50] ;  /* 0x000c5000012c7983 */ /* 0x000f280000300a00 */
[----:B------:R0:W-:Y:S04]  /*1b6c0*/  STS.U8 [R8+UR4+0xff00], R49 ;  /* 0x00ff003108007988 */ /* 0x0001e80008000004 */
[----:B------:R-:W4:Y:S04]  /*1b6d0*/  LDL.LU.64 R46, [R1+0xc58] ;  /* 0x000c5800012e7983 */ /* 0x000f280000300a00 */
[----:B0-----:R-:W4:Y:S04]  /*1b6e0*/  LDL.LU.64 R48, [R1+0xc60] ;  /* 0x000c600001307983 */ /* 0x001f280000300a00 */
[----:B------:R-:W4:Y:S04]  /*1b6f0*/  LDL.LU.64 R50, [R1+0xc68] ;  /* 0x000c680001327983 */ /* 0x000f280000300a00 */
        /* <DEDUP_REMOVED lines=105> */
[----:B---3--:R-:W-:Y:S04]  /*1bd90*/  STS.U8 [R8+UR4+0xef00], R18 ;  /* 0x00ef001208007988 */ /* 0x008fe80008000004 */
[----:B--2---:R-:W-:Y:S04]  /*1bda0*/  STS.U8 [R8+UR4+0xf100], R17 ;  /* 0x00f1001108007988 */ /* 0x004fe80008000004 */
[----:B------:R-:W-:Y:S04]  /*1bdb0*/  STS.U8 [R8+UR4+0xf300], R16 ;  /* 0x00f3001008007988 */ /* 0x000fe80008000004 */
[----:B------:R-:W-:Y:S04]  /*1bdc0*/  STS.U8 [R8+UR4+0xf500], R15 ;  /* 0x00f5000f08007988 */ /* 0x000fe80008000004 */
[----:B------:R-:W-:Y:S04]  /*1bdd0*/  STS.U8 [R8+UR4+0xf700], R14 ;  /* 0x00f7000e08007988 */ /* 0x000fe80008000004 */
[----:B----4-:R-:W-:Y:S04]  /*1bde0*/  STS.U8 [R8+UR4+0xf900], R11 ;  /* 0x00f9000b08007988 */ /* 0x010fe80008000004 */
[----:B------:R-:W-:Y:S04]  /*1bdf0*/  STS.U8 [R8+UR4+0xfb00], R10 ;  /* 0x00fb000a08007988 */ /* 0x000fe80008000004 */
[----:B------:R-:W-:Y:S01]  /*1be00*/  STS.U8 [R8+UR4+0xfd00], R5 ;  /* 0x00fd000508007988 */ /* 0x000fe20008000004 */
[----:B------:R0:W-:Y:S06]  /*1be10*/  MEMBAR.ALL.CTA ;  /* 0x0000000000007992 */ /* 0x0001ec0000008000 */
[----:B0-----:R-:W0:Y:S01]  /*1be20*/  FENCE.VIEW.ASYNC.S ;  /* 0x00000000000073c6 */ /* 0x001e220000000000 */
[----:B------:R-:W-:-:S04]  /*1be30*/  USHF.L.U32 UR6, UR21, 0x6, URZ ;  /* 0x0000000615067899 */ /* 0x000fc8000800063f */
[----:B------:R-:W-:Y:S01]  /*1be40*/  ULOP3.LUT UR6, UR6, 0x100, URZ, 0xc0, !UPT ;  /* 0x0000010006067892 */ /* 0x000fe2000f8ec03f */
[----:B0-----:R-:W-:Y:S03]  /*1be50*/  BAR.SYNC.DEFER_BLOCKING 0x0 ;  /* 0x0000000000007b1d */ /* 0x001fe60000010000 */
[----:B------:R-:W-:-:S04]  /*1be60*/  ULEA.HI UR6, UR4, UR6, URZ, 0x1c ;  /* 0x0000000604067291 */ /* 0x000fc8000f8fe03f */
[----:B------:R-:W-:Y:S01]  /*1be70*/  ULOP3.LUT UR24, UR6, 0x3fff, URZ, 0xc0, !UPT ;  /* 0x00003fff06187892 */ /* 0x000fe2000f8ec03f */
[----:B------:R-:W-:Y:S01]  /*1be80*/  UMOV UR25, 0x80000020 ;  /* 0x8000002000197882 */ /* 0x000fe20000000000 */
[----:B------:R-:W-:-:S07]  /*1be90*/  WARPGROUP.ARRIVE ;  /* 0x00000000000079c5 */ /* 0x000fce0000000000 */
[----:B------:R-:W-:Y:S01]  /*1bea0*/  QGMMA.64x256x32.F32.E4M3.E4M3 R24, gdesc[UR24], R24, gsb0 ;  /* 0x03e00000181879f3 */ /* 0x000fe20008000818 */
[----:B------:R-:W-:Y:S01]  /*1beb0*/  UIADD3 UR16, UP0, UR24, 0x2, URZ ;  /* 0x0000000218107890 */ /* 0x000fe2000ff1e03f */
[----:B------:R-:W-:-:S03]  /*1bec0*/  UMOV UR6, URZ ;  /* 0x0000003f00067c82 */ /* 0x000fc60008000000 */
[----:B------:R-:W-:Y:S01]  /*1bed0*/  UIADD3.X UR17, UR6, -0x7fffffe0, URZ, UP0, !UPT ;  /* 0x8000002006117890 */ /* 0x000fe200087fe43f */
[----:B------:R-:W-:Y:S02]  /*1bee0*/  WARPGROUP.DEPBAR.LE gsb0, 0x0 ;  /* 0x00008000000079c5 */ /* 0x000fe40000010000 */
[----:B------:R-:W-:-:S15]  /*1bef0*/  WARPGROUP.ARRIVE ;  /* 0x00000000000079c5 */ /* 0x000fde0000000000 */
[----:B------:R-:W-:-:S05]  /*1bf00*/  NOP ;  /* 0x0000000000007918 */ /* 0x000fca0000000000 */
[----:B------:R-:W-:Y:S03]  /*1bf10*/  QGMMA.64x256x32.F32.E4M3.E4M3 R24, gdesc[UR16], R24, gsb0 ;  /* 0x03e00000101879f3 */ /* 0x000fe60008000818 */
[----:B------:R-:W-:Y:S02]  /*1bf20*/  WARPGROUP.DEPBAR.LE gsb0, 0x0 ;  /* 0x00008000000079c5 */ /* 0x000fe40000010000 */
        /* <DEDUP_REMOVED lines=64> */
[----:B0-----:R-:W2:Y:S04]  /*1c330*/  LDL.LU.64 R150, [R1+0x1c30] ;  /* 0x001c300001967983 */ /* 0x001ea80000300a00 */
[----:B------:R-:W3:Y:S04]  /*1c340*/  LDL.LU.64 R148, [R1+0x1c28] ;  /* 0x001c280001947983 */ /* 0x000ee80000300a00 */
[----:B------:R-:W4:Y:S04]  /*1c350*/  LDL.LU R147, [R1+0x1c24] ;  /* 0x001c240001937983 */ /* 0x000f280000300800 */
[----:B------:R-:W4:Y:S04]  /*1c360*/  LDL.LU R48, [R1+0x1c20] ;  /* 0x001c200001307983 */ /* 0x000f280000300800 */
        /* <DEDUP_REMOVED lines=12> */
[----:B--2---:R-:W-:Y:S04]  /*1c430*/  STL.64 [R1+0x1bb8], R150 ;  /* 0x001bb89601007387 */ /* 0x004fe80000100a00 */
[----:B---3--:R-:W-:Y:S04]  /*1c440*/  STL.64 [R1+0x1bb0], R148 ;  /* 0x001bb09401007387 */ /* 0x008fe80000100a00 */
[----:B----4-:R0:W-:Y:S04]  /*1c450*/  STL [R1+0x1bac], R147 ;  /* 0x001bac9301007387 */ /* 0x0101e80000100800 */
[----:B------:R-:W2:Y:S04]  /*1c460*/  LDL.LU.64 R52, [R1+0xa00] ;  /* 0x000a000001347983 */ /* 0x000ea80000300a00 */
        /* <DEDUP_REMOVED lines=46> */
[----:B0-----:R-:W2:Y:S04]  /*1c750*/  LDL.LU.64 R146, [R1+0xb78] ;  /* 0x000b780001927983 */ /* 0x001ea80000300a00 */
        /* <DEDUP_REMOVED lines=15> */
[----:B------:R-:W2:Y:S01]  /*1c850*/  LDL.LU.64 R178, [R1+0xbf8] ;  /* 0x000bf80001b27983 */ /* 0x000ea20000300a00 */
[----:B------:R-:W-:Y:S01]  /*1c860*/  UMOV UR12, UR24 ;  /* 0x00000018000c7c82 */ /* 0x000fe20008000000 */
[----:B------:R-:W-:Y:S01]  /*1c870*/  UMOV UR13, UR25 ;  /* 0x00000019000d7c82 */ /* 0x000fe20008000000 */
[----:B------:R-:W-:Y:S01]  /*1c880*/  UMOV UR8, UR16 ;  /* 0x0000001000087c82 */ /* 0x000fe20008000000 */
[----:B------:R-:W-:Y:S01]  /*1c890*/  UMOV UR9, UR17 ;  /* 0x0000001100097c82 */ /* 0x000fe20008000000 */
[----:B--2---:R-:W-:-:S06]  /*1c8a0*/  WARPGROUP.ARRIVE ;  /* 0x00000000000079c5 */ /* 0x004fcc0000000000 */
[----:B------:R-:W-:Y:S01]  /*1c8b0*/  QGMMA.64x256x32.F32.E4M3.E4M3 R52, gdesc[UR12], R52, gsb0 ;  /* 0x03e000000c3479f3 */ /* 0x000fe20008000834 */
[----:B------:R-:W-:Y:S04]  /*1c8c0*/  STL [R1+0x1ba8], R48 ;  /* 0x001ba83001007387 */ /* 0x000fe80000100800 */
        /* <DEDUP_REMOVED lines=11> */
[----:B------:R-:W-:Y:S01]  /*1c980*/  STL.64 [R1+0x1b48], R24 ;  /* 0x001b481801007387 */ /* 0x000fe20000100a00 */
[----:B------:R-:W-:-:S02]  /*1c990*/  WARPGROUP.DEPBAR.LE gsb0, 0x0 ;  /* 0x00008000000079c5 */ /* 0x000fc40000010000 */
[----:B------:R-:W-:-:S06]  /*1c9a0*/  WARPGROUP.ARRIVE ;  /* 0x00000000000079c5 */ /* 0x000fcc0000000000 */
        /* <DEDUP_REMOVED lines=149> */
[----:B------:R-:W-:-:S02]  /*1d300*/  UIADD3.64 UR24, UR16, 0x1fe, URZ ;  /* 0x000001fe10187897 */ /* 0x000fc4000fffe03f */
[----:B------:R-:W-:Y:S01]  /*1d310*/  UIADD3.64 UR28, UR16, 0x200, URZ ;  /* 0x00000200101c7897 */ /* 0x000fe2000fffe03f */
        /* <DEDUP_REMOVED lines=88> */
[----:B------:R-:W2:Y:S04]  /*1d8a0*/  LDL.LU R48, [R1+0x1b30] ;  /* 0x001b300001307983 */ /* 0x000ea80000300800 */
[----:B------:R-:W3:Y:S04]  /*1d8b0*/  LDL.LU.64 R46, [R1+0x1b28] ;  /* 0x001b2800012e7983 */ /* 0x000ee80000300a00 */
        /* <DEDUP_REMOVED lines=10> */
[----:B------:R-:W4:Y:S01]  /*1d960*/  LDL.LU.64 R24, [R1+0x1ad0] ;  /* 0x001ad00001187983 */ /* 0x000f220000300a00 */
[----:B--2---:R-:W-:-:S02]  /*1d970*/  IMAD.MOV.U32 R247, RZ, RZ, R48 ;  /* 0x000000fffff77224 */ /* 0x004fc400078e0030 */
[----:B---3--:R-:W-:Y:S02]  /*1d980*/  IMAD.MOV.U32 R240, RZ, RZ, R47 ;  /* 0x000000fffff07224 */ /* 0x008fe400078e002f */
[----:B------:R-:W-:Y:S02]  /*1d990*/  IMAD.MOV.U32 R241, RZ, RZ, R46 ;  /* 0x000000fffff17224 */ /* 0x000fe400078e002e */
[----:B----4-:R-:W-:Y:S02]  /*1d9a0*/  IMAD.MOV.U32 R242, RZ, RZ, R45 ;  /* 0x000000fffff27224 */ /* 0x010fe400078e002d */
[----:B------:R-:W-:Y:S02]  /*1d9b0*/  IMAD.MOV.U32 R245, RZ, RZ, R44 ;  /* 0x000000fffff57224 */ /* 0x000fe400078e002c */
[----:B------:R-:W-:Y:S02]  /*1d9c0*/  IMAD.MOV.U32 R246, RZ, RZ, R43 ;  /* 0x000000fffff67224 */ /* 0x000fe400078e002b */
[----:B------:R-:W-:-:S02]  /*1d9d0*/  IMAD.MOV.U32 R239, RZ, RZ, R42 ;  /* 0x000000ffffef7224 */ /* 0x000fc400078e002a */
[----:B------:R-:W-:Y:S02]  /*1d9e0*/  IMAD.MOV.U32 R238, RZ, RZ, R41 ;  /* 0x000000ffffee7224 */ /* 0x000fe400078e0029 */
[----:B------:R-:W-:Y:S02]  /*1d9f0*/  IMAD.MOV.U32 R237, RZ, RZ, R40 ;  /* 0x000000ffffed7224 */ /* 0x000fe400078e0028 */
[----:B------:R-:W-:Y:S02]  /*1da00*/  IMAD.MOV.U32 R236, RZ, RZ, R39 ;  /* 0x000000ffffec7224 */ /* 0x000fe400078e0027 */
        /* <DEDUP_REMOVED lines=15> */
[----:B------:R-:W2:Y:S04]  /*1db00*/  LDL.LU.64 R24, [R1] ;  /* 0x0000000001187983 */ /* 0x000ea80000300a00 */
[----:B------:R-:W3:Y:S04]  /*1db10*/  LDL.LU.64 R26, [R1+0x8] ;  /* 0x00000800011a7983 */ /* 0x000ee80000300a00 */
[----:B------:R-:W4:Y:S04]  /*1db20*/  LDL.LU.64 R28, [R1+0x10] ;  /* 0x00001000011c7983 */ /* 0x000f280000300a00 */
[----:B------:R-:W2:Y:S04]  /*1db30*/  LDL.LU.64 R30, [R1+0x18] ;  /* 0x00001800011e7983 */ /* 0x000ea80000300a00 */
        /* <DEDUP_REMOVED lines=52> */
[----:B------:R-:W4:Y:S01]  /*1de80*/  LDL.LU.64 R136, [R1+0x1c0] ;  /* 0x0001c00001887983 */ /* 0x000f220000300a00 */
[----:B------:R-:W-:-:S03]  /*1de90*/  IMAD.MOV.U32 R225, RZ, RZ, R147 ;  /* 0x000000ffffe17224 */ /* 0x000fc600078e0093 */
[----:B------:R-:W2:Y:S01]  /*1dea0*/  LDL.LU.64 R138, [R1+0x1c8] ;  /* 0x0001c800018a7983 */ /* 0x000ea20000300a00 */
[----:B------:R-:W-:-:S03]  /*1deb0*/  IMAD.MOV.U32 R229, RZ, RZ, R148 ;  /* 0x000000ffffe57224 */ /* 0x000fc600078e0094 */
[----:B------:R-:W3:Y:S01]  /*1dec0*/  LDL.LU.64 R140, [R1+0x1d0] ;  /* 0x0001d000018c7983 */ /* 0x000ee20000300a00 */
[----:B------:R-:W-:-:S03]  /*1ded0*/  IMAD.MOV.U32 R228, RZ, RZ, R149 ;  /* 0x000000ffffe47224 */ /* 0x000fc600078e0095 */
[----:B------:R-:W4:Y:S01]  /*1dee0*/  LDL.LU.64 R142, [R1+0x1d8] ;  /* 0x0001d800018e7983 */ /* 0x000f220000300a00 */
[----:B------:R-:W-:-:S03]  /*1def0*/  IMAD.MOV.U32 R227, RZ, RZ, R150 ;  /* 0x000000ffffe37224 */ /* 0x000fc600078e0096 */
[----:B------:R-:W2:Y:S01]  /*1df00*/  LDL.LU.64 R144, [R1+0x1e0] ;  /* 0x0001e00001907983 */ /* 0x000ea20000300a00 */
[----:B------:R-:W-:-:S03]  /*1df10*/  IMAD.MOV.U32 R226, RZ, RZ, R151 ;  /* 0x000000ffffe27224 */ /* 0x000fc600078e0097 */
[----:B------:R-:W3:Y:S04]  /*1df20*/  LDL.LU.64 R146, [R1+0x1e8] ;  /* 0x0001e80001927983 */ /* 0x000ee80000300a00 */
[----:B------:R-:W4:Y:S04]  /*1df30*/  LDL.LU.64 R148, [R1+0x1f0] ;  /* 0x0001f00001947983 */ /* 0x000f280000300a00 */
[----:B------:R-:W2:Y:S04]  /*1df40*/  LDL.LU.64 R150, [R1+0x1f8] ;  /* 0x0001f80001967983 */ /* 0x000ea80000300a00 */
[----:B--2---:R-:W-:Y:S04]  /*1df50*/  STL.64 [R1+0x1ac8], R150 ;  /* 0x001ac89601007387 */ /* 0x004fe80000100a00 */
[----:B----4-:R-:W-:Y:S04]  /*1df60*/  STL.64 [R1+0x1ac0], R148 ;  /* 0x001ac09401007387 */ /* 0x010fe80000100a00 */
[----:B---3--:R-:W-:Y:S04]  /*1df70*/  STL.64 [R1+0x1ab8], R146 ;  /* 0x001ab89201007387 */ /* 0x008fe80000100a00 */
        /* <DEDUP_REMOVED lines=128> */
[----:B------:R-:W-:Y:S01]  /*1e780*/  QGMMA.64x256x32.F32.E4M3.E4M3 R80, gdesc[UR28], R80, gsb0 ;  /* 0x03e000001c5079f3 */ /* 0x000fe20008000850 */
[----:B------:R-:W-:Y:S04]  /*1e790*/  STL.64 [R1+0x18f0], R32 ;  /* 0x0018f02001007387 */ /* 0x000fe80000100a00 */
[----:B------:R-:W-:Y:S04]  /*1e7a0*/  STL.64 [R1+0x18e8], R30 ;  /* 0x0018e81e01007387 */ /* 0x000fe80000100a00 */
[----:B------:R-:W-:Y:S04]  /*1e7b0*/  STL.64 [R1+0x18e0], R28 ;  /* 0x0018e01c01007387 */ /* 0x000fe80000100a00 */
[----:B------:R-:W-:Y:S04]  /*1e7c0*/  STL.64 [R1+0x18d8], R26 ;  /* 0x0018d81a01007387 */ /* 0x000fe80000100a00 */
[----:B------:R0:W-:Y:S01]  /*1e7d0*/  STL.64 [R1+0x18d0], R24 ;  /* 0x0018d01801007387 */ /* 0x0001e20000100a00 */
[----:B------:R-:W-:-:S03]  /*1e7e0*/  WARPGROUP.DEPBAR.LE gsb0, 0x0 ;  /* 0x00008000000079c5 */ /* 0x000fc60000010000 */
[----:B------:R1:W-:Y:S04]  /*1e7f0*/  STL.64 [R1+0x600], R80 ;  /* 0x0006005001007387 */ /* 0x0003e80000100a00 */
        /* <DEDUP_REMOVED lines=91> */
[----:B-1----:R-:W4:Y:S04]  /*1edb0*/  LDL.LU.64 R80, [R1+0x4e0] ;  /* 0x0004e00001507983 */ /* 0x002f280000300a00 */
[----:B--2---:R-:W2:Y:S04]  /*1edc0*/  LDL.LU.64 R82, [R1+0x4e8] ;  /* 0x0004e80001527983 */ /* 0x004ea80000300a00 */
[----:B---3--:R-:W2:Y:S04]  /*1edd0*/  LDL.LU.64 R84, [R1+0x4f0] ;  /* 0x0004f00001547983 */ /* 0x008ea80000300a00 */
[----:B----4-:R-:W2:Y:S04]  /*1ede0*/  LDL.LU.64 R86, [R1+0x4f8] ;  /* 0x0004f80001567983 */ /* 0x010ea80000300a00 */
        /* <DEDUP_REMOVED lines=37> */
[----:B------:R-:W-:Y:S03]  /*1f040*/  QGMMA.64x256x32.F32.E4M3.E4M3 R24, gdesc[UR24], R24, gsb0 ;  /* 0x03e00000181879f3 */ /* 0x000fe60008000818 */
[----:B------:R-:W-:Y:S02]  /*1f050*/  WARPGROUP.DEPBAR.LE gsb0, 0x0 ;  /* 0x00008000000079c5 */ /* 0x000fe40000010000 */
[----:B------:R-:W-:-:S15]  /*1f060*/  WARPGROUP.ARRIVE ;  /* 0x00000000000079c5 */ /* 0x000fde0000000000 */
[----:B------:R-:W-:-:S08]  /*1f070*/  NOP ;  /* 0x0000000000007918 */ /* 0x000fd00000000000 */
[----:B------:R-:W-:Y:S03]  /*1f080*/  QGMMA.64x256x32.F32.E4M3.E4M3 R24, gdesc[UR28], R24, gsb0 ;  /* 0x03e000001c1879f3 */ /* 0x000fe60008000818 */
[----:B------:R-:W-:Y:S02]  /*1f090*/  WARPGROUP.DEPBAR.LE gsb0, 0x0 ;  /* 0x00008000000079c5 */ /* 0x000fe40000010000 */
        /* <DEDUP_REMOVED lines=64> */
[----:B0-----:R-:W4:Y:S04]  /*1f4a0*/  LDL.LU.64 R24, [R1+0x200] ;  /* 0x0002000001187983 */ /* 0x001f280000300a00 */
        /* <DEDUP_REMOVED lines=68> */
[----:B------:R-:W-:Y:S03]  /*1f8f0*/  QGMMA.64x256x32.F32.E4M3.E4M3 R24, gdesc[UR12], R24, gsb0 ;  /* 0x03e000000c1879f3 */ /* 0x000fe60008000818 */
[----:B------:R-:W-:Y:S02]  /*1f900*/  WARPGROUP.DEPBAR.LE gsb0, 0x0 ;  /* 0x00008000000079c5 */ /* 0x000fe40000010000 */
[----:B------:R-:W-:-:S15]  /*1f910*/  WARPGROUP.ARRIVE ;  /* 0x00000000000079c5 */ /* 0x000fde0000000000 */
[----:B------:R-:W-:-:S08]  /*1f920*/  NOP ;  /* 0x0000000000007918 */ /* 0x000fd00000000000 */
[----:B------:R-:W-:Y:S01]  /*1f930*/  QGMMA.64x256x32.F32.E4M3.E4M3 R24, gdesc[UR28], R24, gsb0 ;  /* 0x03e000001c1879f3 */ /* 0x000fe20008000818 */
        /* <DEDUP_REMOVED lines=17> */
[----:B------:R-:W-:Y:S01]  /*1fa50*/  IMAD.MOV.U32 R241, RZ, RZ, R242 ;  /* 0x000000fffff17224 */ /* 0x000fe200078e00f2 */
[----:B------:R-:W-:Y:S01]  /*1fa60*/  IADD3 R224, P4, R224, UR22, RZ ;  /* 0x00000016e0e07c10 */ /* 0x000fe2000ff9e0ff */
[----:B------:R-:W-:-:S02]  /*1fa70*/  IMAD.MOV.U32 R242, RZ, RZ, R243 ;  /* 0x000000fffff27224 */ /* 0x000fc400078e00f3 */
[----:B------:R-:W-:Y:S02]  /*1fa80*/  IMAD.MOV.U32 R243, RZ, RZ, R244 ;  /* 0x000000fffff37224 */ /* 0x000fe400078e00f4 */
[----:B------:R-:W-:Y:S02]  /*1fa90*/  IMAD.MOV.U32 R244, RZ, RZ, R245 ;  /* 0x000000fffff47224 */ /* 0x000fe400078e00f5 */
[----:B------:R-:W-:Y:S02]  /*1faa0*/  IMAD.MOV.U32 R245, RZ, RZ, R246 ;  /* 0x000000fffff57224 */ /* 0x000fe400078e00f6 */
[----:B------:R-:W-:Y:S01]  /*1fab0*/  IMAD.MOV.U32 R246, RZ, RZ, R6 ;  /* 0x000000fffff67224 */ /* 0x000fe200078e0006 */
        /* <DEDUP_REMOVED lines=129> */
[----:B------:R-:W3:Y:S04]  /*202d0*/  LDL R5, [R1+0x163c] ;  /* 0x00163c0001057983 */ /* 0x000ee80000100800 */
[----:B------:R-:W4:Y:S04]  /*202e0*/  LDL.LU R6, [R1+0x18c8] ;  /* 0x0018c80001067983 */ /* 0x000f280000300800 */
[----:B------:R0:W-:Y:S04]  /*202f0*/  STL [R1+0x1600], R224 ;  /* 0x001600e001007387 */ /* 0x0001e80000100800 */
[----:B0-----:R-:W2:Y:S02]  /*20300*/  LDL.LU R224, [R1+0x15f8] ;  /* 0x0015f80001e07983 */ /* 0x001ea40000300800 */
[----:B--2---:R-:W-:-:S05]  /*20310*/  IADD3 R224, P5, R224, UR22, RZ ;  /* 0x00000016e0e07c10 */ /* 0x004fca000ffbe0ff */
[----:B------:R0:W-:Y:S04]  /*20320*/  STL [R1+0x15f8], R224 ;  /* 0x0015f8e001007387 */ /* 0x0001e80000100800 */
[----:B0-----:R-:W2:Y:S01]  /*20330*/  LDL.LU R224, [R1+0x15f0] ;  /* 0x0015f00001e07983 */ /* 0x001ea20000300800 */
[----:B----4-:R-:W-:Y:S02]  /*20340*/  IADD3 R6, P1, R6, UR22, RZ ;  /* 0x0000001606067c10 */ /* 0x010fe4000ff3e0ff */
[----:B--2---:R-:W-:-:S05]  /*20350*/  IADD3 R224, P6, R224, UR22, RZ ;  /* 0x00000016e0e07c10 */ /* 0x004fca000ffde0ff */
[----:B------:R0:W-:Y:S04]  /*20360*/  STL [R1+0x15f0], R224 ;  /* 0x0015f0e001007387 */ /* 0x0001e80000100800 */
[----:B------:R1:W-:Y:S01]  /*20370*/  STL [R1+0x15e8], R6 ;  /* 0x0015e80601007387 */ /* 0x0003e20000100800 */
[----:B0-----:R-:W-:-:S03]  /*20380*/  IMAD.MOV.U32 R224, RZ, RZ, R225 ;  /* 0x000000ffffe07224 */ /* 0x001fc600078e00e1 */
[----:B-1----:R-:W2:Y:S01]  /*20390*/  LDL.LU R6, [R1+0x18c4] ;  /* 0x0018c40001067983 */ /* 0x002ea20000300800 */
        /* <DEDUP_REMOVED lines=24> */
[----:B------:R-:W4:Y:S01]  /*20520*/  LDL.LU R12, [R1+0x18c0] ;  /* 0x0018c000010c7983 */ /* 0x000f220000300800 */
[----:B------:R-:W-:Y:S02]  /*20530*/  IADD3 R7, P2, R7, UR22, RZ ;  /* 0x0000001607077c10 */ /* 0x000fe4000ff5e0ff */
[----:B------:R-:W-:Y:S02]  /*20540*/  IADD3 R13, P3, R13, UR22, RZ ;  /* 0x000000160d0d7c10 */ /* 0x000fe4000ff7e0ff */
[----:B--2---:R-:W-:Y:S02]  /*20550*/  IADD3.X R6, R6, UR20, RZ, P2, !PT ;  /* 0x0000001406067c10 */ /* 0x004fe400097fe4ff */
[----:B------:R-:W-:-:S05]  /*20560*/  IADD3 R224, P2, R224, UR22, RZ ;  /* 0x00000016e0e07c10 */ /* 0x000fca000ff5e0ff */
[----:B------:R0:W-:Y:S02]  /*20570*/  STL [R1+0x15e0], R224 ;  /* 0x0015e0e001007387 */ /* 0x0001e40000100800 */
[----:B0-----:R-:W-:Y:S02]  /*20580*/  IMAD.MOV.U32 R224, RZ, RZ, R225 ;  /* 0x000000ffffe07224 */ /* 0x001fe400078e00e1 */
        /* <DEDUP_REMOVED lines=17> */
[----:B------:R-:W-:Y:S01]  /*206a0*/  IMAD.MOV.U32 R242, RZ, RZ, R243 ;  /* 0x000000fffff27224 */ /* 0x000fe200078e00f3 */
[----:B----4-:R-:W-:Y:S01]  /*206b0*/  IADD3.X R12, R12, UR20, RZ, P3, !PT ;  /* 0x000000140c0c7c10 */ /* 0x010fe20009ffe4ff */
[----:B------:R-:W-:Y:S01]  /*206c0*/  IMAD.MOV.U32 R243, RZ, RZ, R244 ;  /* 0x000000fffff37224 */ /* 0x000fe200078e00f4 */
[----:B------:R-:W-:Y:S01]  /*206d0*/  IADD3 R224, P3, R224, UR22, RZ ;  /* 0x00000016e0e07c10 */ /* 0x000fe2000ff7e0ff */
[----:B------:R-:W-:Y:S02]  /*206e0*/  IMAD.MOV.U32 R244, RZ, RZ, R245 ;  /* 0x000000fffff47224 */ /* 0x000fe400078e00f5 */
[----:B------:R-:W-:Y:S02]  /*206f0*/  IMAD.MOV.U32 R245, RZ, RZ, R246 ;  /* 0x000000fffff57224 */ /* 0x000fe400078e00f6 */
[----:B------:R-:W-:-:S02]  /*20700*/  IMAD.MOV.U32 R246, RZ, RZ, R247 ;  /* 0x000000fffff67224 */ /* 0x000fc400078e00f7 */
[----:B------:R-:W-:Y:S02]  /*20710*/  IMAD.MOV.U32 R247, RZ, RZ, R248 ;  /* 0x000000fffff77224 */ /* 0x000fe400078e00f8 */
[----:B------:R-:W-:Y:S02]  /*20720*/  IMAD.MOV.U32 R248, RZ, RZ, R249 ;  /* 0x000000fffff87224 */ /* 0x000fe400078e00f9 */
[----:B------:R-:W2:Y:S04]  /*20730*/  LDL.LU R249, [R1+0xe44] ;  /* 0x000e440001f97983 */ /* 0x000ea80000300800 */
[----:B------:R0:W-:Y:S04]  /*20740*/  STL [R1+0x15d8], R224 ;  /* 0x0015d8e001007387 */ /* 0x0001e80000100800 */
[----:B0-----:R-:W4:Y:S02]  /*20750*/  LDL.LU R224, [R1+0x15fc] ;  /* 0x0015fc0001e07983 */ /* 0x001f240000300800 */
[----:B----4-:R-:W-:-:S05]  /*20760*/  IADD3.X R224, R224, UR20, RZ, P4, !PT ;  /* 0x00000014e0e07c10 */ /* 0x010fca000a7fe4ff */
[----:B------:R0:W-:Y:S04]  /*20770*/  STL [R1+0x15fc], R224 ;  /* 0x0015fce001007387 */ /* 0x0001e80000100800 */
[----:B0-----:R-:W4:Y:S02]  /*20780*/  LDL.LU R224, [R1+0x15d0] ;  /* 0x0015d00001e07983 */ /* 0x001f240000300800 */
[----:B----4-:R-:W-:-:S05]  /*20790*/  IADD3 R224, P4, R224, UR22, RZ ;  /* 0x00000016e0e07c10 */ /* 0x010fca000ff9e0ff */
        /* <DEDUP_REMOVED lines=414> */
[----:B------:R-:W-:Y:S01]  /*22180*/  IMAD.MOV.U32 R244, RZ, RZ, R245 ;  /* 0x000000fffff47224 */ /* 0x000fe200078e00f5 */
[----:B------:R-:W-:Y:S01]  /*22190*/  IADD3 R224, P4, R224, UR22, RZ ;  /* 0x00000016e0e07c10 */ /* 0x000fe2000ff9e0ff */
[----:B------:R-:W-:Y:S02]  /*221a0*/  IMAD.MOV.U32 R245, RZ, RZ, R246 ;  /* 0x000000fffff57224 */ /* 0x000fe400078e00f6 */
[----:B------:R-:W-:-:S02]  /*221b0*/  IMAD.MOV.U32 R246, RZ, RZ, R247 ;  /* 0x000000fffff67224 */ /* 0x000fc400078e00f7 */
[----:B------:R-:W-:Y:S02]  /*221c0*/  IMAD.MOV.U32 R247, RZ, RZ, R248 ;  /* 0x000000fffff77224 */ /* 0x000fe400078e00f8 */
[----:B--2---:R-:W-:Y:S02]  /*221d0*/  IMAD.MOV.U32 R248, RZ, RZ, R249 ;  /* 0x000000fffff87224 */ /* 0x004fe400078e00f9 */
        /* <DEDUP_REMOVED lines=15> */
[----:B0-----:R-:W4:Y:S01]  /*222d0*/  LDL.LU R224, [R1+0x13d4] ;  /* 0x0013d40001e07983 */ /* 0x001f220000300800 */
[----:B------:R-:W-:Y:S01]  /*222e0*/  UIADD3.64 UR24, UR16, 0x5fe, URZ ;  /* 0x000005fe10187897 */ /* 0x000fe2000fffe03f */
[----:B------:R-:W-:-:S08]  /*222f0*/  WARPGROUP.ARRIVE ;  /* 0x00000000000079c5 */ /* 0x000fd00000000000 */
[----:B------:R-:W-:Y:S01]  /*22300*/  QGMMA.64x256x32.F32.E4M3.E4M3 R24, gdesc[UR24], R24, gsb0 ;  /* 0x03e00000181879f3 */ /* 0x000fe20008000818 */
[----:B----4-:R-:W-:-:S05]  /*22310*/  IADD3.X R224, R224, UR20, RZ, P1, !PT ;  /* 0x00000014e0e07c10 */ /* 0x010fca0008ffe4ff */
[----:B------:R0:W-:Y:S04]  /*22320*/  STL [R1+0x13d4], R224 ;  /* 0x0013d4e001007387 */ /* 0x0001e80000100800 */
[----:B0-----:R-:W4:Y:S01]  /*22330*/  LDL.LU R224, [R1+0x13a8] ;  /* 0x0013a80001e07983 */ /* 0x001f220000300800 */
[----:B------:R-:W-:Y:S01]  /*22340*/  UIADD3.64 UR16, UR16, 0x600, URZ ;  /* 0x0000060010107897 */ /* 0x000fe2000fffe03f */
[----:B------:R-:W-:Y:S02]  /*22350*/  WARPGROUP.DEPBAR.LE gsb0, 0x0 ;  /* 0x00008000000079c5 */ /* 0x000fe40000010000 */
[----:B------:R-:W-:-:S14]  /*22360*/  WARPGROUP.ARRIVE ;  /* 0x00000000000079c5 */ /* 0x000fdc0000000000 */
[----:B------:R-:W-:Y:S01]  /*22370*/  QGMMA.64x256x32.F32.E4M3.E4M3 R24, gdesc[UR16], R24, gsb0 ;  /* 0x03e00000101879f3 */ /* 0x000fe20008000818 */
[----:B----4-:R-:W-:-:S05]  /*22380*/  IADD3 R224, P1, R224, UR22, RZ ;  /* 0x00000016e0e07c10 */ /* 0x010fca000ff3e0ff */
[----:B------:R0:W-:Y:S04]  /*22390*/  STL [R1+0x13a8], R224 ;  /* 0x0013a8e001007387 */ /* 0x0001e80000100800 */
[----:B0-----:R-:W4:Y:S01]  /*223a0*/  LDL.LU R224, [R1+0x13cc] ;  /* 0x0013cc0001e07983 */ /* 0x001f220000300800 */
[----:B------:R-:W-:Y:S02]  /*223b0*/  WARPGROUP.DEPBAR.LE gsb0, 0x0 ;  /* 0x00008000000079c5 */ /* 0x000fe40000010000 */
[----:B----4-:R-:W-:-:S05]  /*223c0*/  IADD3.X R224, R224, UR20, RZ, P2, !PT ;  /* 0x00000014e0e07c10 */ /* 0x010fca00097fe4ff */
[----:B------:R-:W-:Y:S04]  /*223d0*/  STL [R1+0x13cc], R224 ;  /* 0x0013cce001007387 */ /* 0x000fe80000100800 */
[----:B------:R-:W-:Y:S04]  /*223e0*/  STL.64 [R1], R24 ;  /* 0x0000001801007387 */ /* 0x000fe80000100a00 */
        /* <DEDUP_REMOVED lines=63> */
[----:B0-----:R-:W4:Y:S04]  /*227e0*/  LDL.LU.64 R150, [R1+0x18b8] ;  /* 0x0018b80001967983 */ /* 0x001f280000300a00 */
[----:B------:R-:W3:Y:S04]  /*227f0*/  LDL.LU.64 R148, [R1+0x18b0] ;  /* 0x0018b00001947983 */ /* 0x000ee80000300a00 */
[----:B------:R-:W2:Y:S04]  /*22800*/  LDL.LU.64 R146, [R1+0x18a8] ;  /* 0x0018a80001927983 */ /* 0x000ea80000300a00 */
[----:B------:R-:W4:Y:S04]  /*22810*/  LDL.LU.64 R144, [R1+0x18a0] ;  /* 0x0018a00001907983 */ /* 0x000f280000300a00 */
        /* <DEDUP_REMOVED lines=59> */
[----:B------:R-:W3:Y:S01]  /*22bd0*/  LDL.LU.64 R24, [R1+0x16c0] ;  /* 0x0016c00001187983 */ /* 0x000ee20000300a00 */
        /* <DEDUP_REMOVED lines=23> */
[----:B----4-:R-:W-:Y:S02]  /*22d50*/  IADD3 R126, P2, R126, UR22, RZ ;  /* 0x000000167e7e7c10 */ /* 0x010fe4000ff5e0ff */
[----:B------:R-:W-:Y:S02]  /*22d60*/  IADD3.X R127, R127, UR20, RZ, P3, !PT ;  /* 0x000000147f7f7c10 */ /* 0x000fe40009ffe4ff */
[----:B--2---:R-:W-:Y:S01]  /*22d70*/  IADD3 R128, P3, R128, UR22, RZ ;  /* 0x0000001680807c10 */ /* 0x004fe2000ff7e0ff */
[----:B------:R0:W-:Y:S01]  /*22d80*/  STL [R1+0x13a0], R126 ;  /* 0x0013a07e01007387 */ /* 0x0001e20000100800 */
[----:B------:R-:W-:-:S02]  /*22d90*/  IADD3.X R129, R129, UR20, RZ, P4, !PT ;  /* 0x0000001481817c10 */ /* 0x000fc4000a7fe4ff */
[----:B---3--:R-:W-:Y:S02]  /*22da0*/  IADD3 R130, P4, R130, UR22, RZ ;  /* 0x0000001682827c10 */ /* 0x008fe4000ff9e0ff */
[----:B------:R-:W-:Y:S01]  /*22db0*/  IADD3.X R131, R131, UR20, RZ, P5, !PT ;  /* 0x0000001483837c10 */ /* 0x000fe2000affe4ff */
[----:B0-----:R-:W2:Y:S04]  /*22dc0*/  LDL.LU R126, [R1+0x16b8] ;  /* 0x0016b800017e7983 */ /* 0x001ea80000300800 */
[----:B------:R0:W-:Y:S01]  /*22dd0*/  STL [R1+0x13c4], R127 ;  /* 0x0013c47f01007387 */ /* 0x0001e20000100800 */
[----:B------:R-:W-:Y:S02]  /*22de0*/  IADD3 R132, P5, R132, UR22, RZ ;  /* 0x0000001684847c10 */ /* 0x000fe4000ffbe0ff */
[----:B------:R-:W-:Y:S01]  /*22df0*/  IADD3.X R133, R133, UR20, RZ, P6, !PT ;  /* 0x0000001485857c10 */ /* 0x000fe2000b7fe4ff */
[----:B0-----:R-:W2:Y:S04]  /*22e00*/  LDL.LU R127, [R1+0x16b4] ;  /* 0x0016b400017f7983 */ /* 0x001ea80000300800 */
[----:B------:R0:W-:Y:S01]  /*22e10*/  STL [R1+0x1398], R128 ;  /* 0x0013988001007387 */ /* 0x0001e20000100800 */
[----:B------:R-:W-:-:S03]  /*22e20*/  IADD3 R134, P6, R134, UR22, RZ ;  /* 0x0000001686867c10 */ /* 0x000fc6000ffde0ff */
[----:B0-----:R-:W2:Y:S04]  /*22e30*/  LDL.LU R128, [R1+0x16b0] ;  /* 0x0016b00001807983 */ /* 0x001ea80000300800 */
[----:B------:R0:W-:Y:S01]  /*22e40*/  STL [R1+0x13bc], R129 ;  /* 0x0013bc8101007387 */ /* 0x0001e20000100800 */
[----:B------:R-:W-:-:S03]  /*22e50*/  IADD3.X R135, R135, UR20, RZ, P1, !PT ;  /* 0x0000001487877c10 */ /* 0x000fc60008ffe4ff */
        /* <DEDUP_REMOVED lines=47> */
[----:B------:R-:W-:Y:S01]  /*23150*/  IADD3.X R151, R151, UR20, RZ, P3, !PT ;  /* 0x0000001497977c10 */ /* 0x000fe20009ffe4ff */
[----:B------:R-:W-:Y:S02]  /*23160*/  IMAD.MOV.U32 R247, RZ, RZ, R248 ;  /* 0x000000fffff77224 */ /* 0x000fe400078e00f8 */
[----:B0-----:R-:W2:Y:S04]  /*23170*/  LDL.LU R145, [R1+0x166c] ;  /* 0x00166c0001917983 */ /* 0x001ea80000300800 */
[----:B------:R0:W-:Y:S01]  /*23180*/  STL [R1+0x1350], R146 ;  /* 0x0013509201007387 */ /* 0x0001e20000100800 */
[----:B------:R-:W-:Y:S01]  /*23190*/  IMAD.MOV.U32 R248, RZ, RZ, R249 ;  /* 0x000000fffff87224 */ /* 0x000fe200078e00f9 */
[----:B------:R-:W-:-:S02]  /*231a0*/  IADD3 R224, P3, R224, UR22, RZ ;  /* 0x00000016e0e07c10 */ /* 0x000fc4000ff7e0ff */
[----:B0-----:R-:W2:Y:S04]  /*231b0*/  LDL.LU R146, [R1+0x1668] ;  /* 0x0016680001927983 */ /* 0x001ea80000300800 */
[----:B------:R0:W-:Y:S01]  /*231c0*/  STL [R1+0x1374], R147 ;  /* 0x0013749301007387 */ /* 0x0001e20000100800 */
[----:B------:R-:W-:Y:S02]  /*231d0*/  IMAD.MOV.U32 R249, RZ, RZ, R250 ;  /* 0x000000fffff97224 */ /* 0x000fe400078e00fa */
[----:B------:R-:W-:Y:S01]  /*231e0*/  IMAD.MOV.U32 R250, RZ, RZ, R251 ;  /* 0x000000fffffa7224 */ /* 0x000fe200078e00fb */
[----:B0-----:R-:W2:Y:S04]  /*231f0*/  LDL.LU R147, [R1+0x1664] ;  /* 0x0016640001937983 */ /* 0x001ea80000300800 */
[----:B------:R0:W-:Y:S01]  /*23200*/  STL [R1+0x1348], R148 ;  /* 0x0013489401007387 */ /* 0x0001e20000100800 */
[----:B------:R-:W-:-:S03]  /*23210*/  IMAD.MOV.U32 R251, RZ, RZ, R252 ;  /* 0x000000fffffb7224 */ /* 0x000fc600078e00fc */
[----:B0-----:R-:W2:Y:S04]  /*23220*/  LDL.LU R148, [R1+0x1660] ;  /* 0x0016600001947983 */ /* 0x001ea80000300800 */
[----:B------:R0:W-:Y:S04]  /*23230*/  STL [R1+0x136c], R149 ;  /* 0x00136c9501007387 */ /* 0x0001e80000100800 */
[----:B0-----:R-:W2:Y:S04]  /*23240*/  LDL.LU R149, [R1+0x165c] ;  /* 0x00165c0001957983 */ /* 0x001ea80000300800 */
[----:B------:R0:W-:Y:S04]  /*23250*/  STL [R1+0x1340], R150 ;  /* 0x0013409601007387 */ /* 0x0001e80000100800 */
[----:B0-----:R-:W2:Y:S04]  /*23260*/  LDL.LU R150, [R1+0x1658] ;  /* 0x0016580001967983 */ /* 0x001ea80000300800 */
[----:B------:R0:W-:Y:S04]  /*23270*/  STL [R1+0x1364], R151 ;  /* 0x0013649701007387 */ /* 0x0001e80000100800 */
[----:B0-----:R-:W2:Y:S04]  /*23280*/  LDL.LU R151, [R1+0x1654] ;  /* 0x0016540001977983 */ /* 0x001ea80000300800 */
[----:B------:R-:W3:Y:S04]  /*23290*/  LDL.LU R252, [R1+0xe50] ;  /* 0x000e500001fc7983 */ /* 0x000ee80000300800 */
        /* <DEDUP_REMOVED lines=533> */
[----:B------:R-:W-:Y:S01]  /*253f0*/  IMAD.MOV.U32 R249, RZ, RZ, R250 ;  /* 0x000000fffff97224 */ /* 0x000fe200078e00fa */
[----:B------:R-:W-:Y:S01]  /*25400*/  IADD3 R224, P4, R224, UR5, RZ ;  /* 0x00000005e0e07c10 */ /* 0x000fe2000ff9e0ff */
[----:B------:R-:W-:Y:S02]  /*25410*/  IMAD.MOV.U32 R250, RZ, RZ, R251 ;  /* 0x000000fffffa7224 */ /* 0x000fe400078e00fb */
[----:B---3--:R-:W-:Y:S02]  /*25420*/  IMAD.MOV.U32 R251, RZ, RZ, R252 ;  /* 0x000000fffffb7224 */ /* 0x008fe400078e00fc */
[----:B------:R-:W-:-:S02]  /*25430*/  IMAD.MOV.U32 R252, RZ, RZ, R8 ;  /* 0x000000fffffc7224 */ /* 0x000fc400078e0008 */
        /* <DEDUP_REMOVED lines=387> */
[----:B--2---:R-:W-:Y:S01]  /*26c70*/  WARPGROUP.ARRIVE ;  /* 0x00000000000079c5 */ /* 0x004fe20000000000 */
[----:B------:R-:W-:Y:S01]  /*26c80*/  UMOV UR12, UR24 ;  /* 0x00000018000c7c82 */ /* 0x000fe20008000000 */
[----:B------:R-:W-:-:S04]  /*26c90*/  UMOV UR13, UR25 ;  /* 0x00000019000d7c82 */ /* 0x000fc80008000000 */
[----:B------:R-:W-:Y:S01]  /*26ca0*/  QGMMA.64x256x32.F32.E4M3.E4M3 R24, gdesc[UR12], R24, gsb0 ;  /* 0x03e000000c1879f3 */ /* 0x000fe20008000818 */
[----:B------:R-:W-:Y:S01]  /*26cb0*/  UMOV UR8, UR16 ;  /* 0x0000001000087c82 */ /* 0x000fe20008000000 */
[----:B------:R-:W-:Y:S01]  /*26cc0*/  UMOV UR9, UR17 ;  /* 0x0000001100097c82 */ /* 0x000fe20008000000 */
[----:B----4-:R-:W-:Y:S02]  /*26cd0*/  IADD3.X R224, R224, UR7, RZ, P3, !PT ;  /* 0x00000007e0e07c10 */ /* 0x010fe40009ffe4ff */
[----:B------:R-:W-:-:S03]  /*26ce0*/  IADD3 R4, P3, R4, UR5, RZ ;  /* 0x0000000504047c10 */ /* 0x000fc6000ff7e0ff */
[----:B------:R-:W-:Y:S04]  /*26cf0*/  STL [R1+0xed8], R224 ;  /* 0x000ed8e001007387 */ /* 0x000fe80000100800 */
[----:B------:R0:W-:Y:S04]  /*26d00*/  STL [R1+0xeac], R4 ;  /* 0x000eac0401007387 */ /* 0x0001e80000100800 */
[----:B0-----:R-:W2:Y:S04]  /*26d10*/  LDL.LU R4, [R1+0x1650] ;  /* 0x0016500001047983 */ /* 0x001ea80000300800 */
[----:B------:R-:W4:Y:S01]  /*26d20*/  LDL.LU R224, [R1+0xed0] ;  /* 0x000ed00001e07983 */ /* 0x000f220000300800 */
[----:B------:R-:W-:-:S02]  /*26d30*/  WARPGROUP.DEPBAR.LE gsb0, 0x0 ;  /* 0x00008000000079c5 */ /* 0x000fc40000010000 */
[----:B------:R-:W-:-:S06]  /*26d40*/  WARPGROUP.ARRIVE ;  /* 0x00000000000079c5 */ /* 0x000fcc0000000000 */
[----:B------:R-:W-:Y:S01]  /*26d50*/  QGMMA.64x256x32.F32.E4M3.E4M3 R24, gdesc[UR8], R24, gsb0 ;  /* 0x03e00000081879f3 */ /* 0x000fe20008000818 */
[----:B------:R-:W-:Y:S02]  /*26d60*/  IADD3.X R3, R3, UR7, RZ, P5, !PT ;  /* 0x0000000703037c10 */ /* 0x000fe4000affe4ff */
[----:B------:R-:W-:Y:S02]  /*26d70*/  IADD3 R2, P5, R2, UR5, RZ ;  /* 0x0000000502027c10 */ /* 0x000fe4000ffbe0ff */
[----:B------:R-:W-:Y:S02]  /*26d80*/  IADD3.X R225, R225, UR7, RZ, P6, !PT ;  /* 0x00000007e1e17c10 */ /* 0x000fe4000b7fe4ff */
[----:B------:R-:W-:Y:S02]  /*26d90*/  IADD3 R226, P6, R226, UR5, RZ ;  /* 0x00000005e2e27c10 */ /* 0x000fe4000ffde0ff */
[----:B------:R-:W-:Y:S02]  /*26da0*/  IADD3.X R227, R227, UR7, RZ, P1, !PT ;  /* 0x00000007e3e37c10 */ /* 0x000fe40008ffe4ff */
[----:B------:R-:W-:-:S02]  /*26db0*/  IADD3 R228, P1, R228, UR5, RZ ;  /* 0x00000005e4e47c10 */ /* 0x000fc4000ff3e0ff */
        /* <DEDUP_REMOVED lines=17> */
[----:B------:R-:W-:-:S02]  /*26ed0*/  IADD3.X R250, R250, UR7, RZ, P1, !PT ;  /* 0x00000007fafa7c10 */ /* 0x000fc40008ffe4ff */
[----:B------:R-:W-:Y:S02]  /*26ee0*/  IADD3.X R251, R251, UR7, RZ, P2, !PT ;  /* 0x00000007fbfb7c10 */ /* 0x000fe400097fe4ff */
[----:B------:R-:W-:Y:S02]  /*26ef0*/  IADD3.X R9, R9, UR7, RZ, P5, !PT ;  /* 0x0000000709097c10 */ /* 0x000fe4000affe4ff */
[----:B------:R-:W-:Y:S01]  /*26f00*/  IADD3.X R252, R252, UR7, RZ, P3, !PT ;  /* 0x00000007fcfc7c10 */ /* 0x000fe20009ffe4ff */
[----:B------:R-:W-:-:S05]  /*26f10*/  VIADD R211, R211, 0x1 ;  /* 0x00000001d3d37836 */ /* 0x000fca0000000000 */
[----:B------:R-:W-:Y:S02]  /*26f20*/  ISETP.NE.U32.AND P0, PT, R211, R5, PT ;  /* 0x00000005d300720c */ /* 0x000fe40003f05070 */
[----:B----4-:R-:W-:Y:S02]  /*26f30*/  IADD3.X R224, R224, UR7, RZ, P4, !PT ;  /* 0x00000007e0e07c10 */ /* 0x010fe4000a7fe4ff */
[----:B--2---:R-:W-:-:S03]  /*26f40*/  IADD3 R4, P4, R4, UR5, RZ ;  /* 0x0000000504047c10 */ /* 0x004fc6000ff9e0ff */
[----:B------:R-:W-:Y:S04]  /*26f50*/  STL [R1+0xed0], R224 ;  /* 0x000ed0e001007387 */ /* 0x000fe80000100800 */
[----:B------:R0:W-:Y:S01]  /*26f60*/  STL [R1+0xea4], R4 ;  /* 0x000ea40401007387 */ /* 0x0001e20000100800 */
[----:B------:R-:W-:-:S03]  /*26f70*/  IADD3.X R233, R233, UR7, RZ, P4, !PT ;  /* 0x00000007e9e97c10 */ /* 0x000fc6000a7fe4ff */
[----:B0-----:R0:W5:Y:S04]  /*26f80*/  LDL.LU R4, [R1+0x164c] ;  /* 0x00164c0001047983 */ /* 0x0011680000300800 */
[----:B------:R1:W-:Y:S01]  /*26f90*/  STL [R1+0xec8], R3 ;  /* 0x000ec80301007387 */ /* 0x0003e20000100800 */
[----:B------:R-:W-:-:S03]  /*26fa0*/  IADD3 R234, P4, R234, UR5, RZ ;  /* 0x00000005eaea7c10 */ /* 0x000fc6000ff9e0ff */
[----:B-1----:R0:W5:Y:S04]  /*26fb0*/  LDL.LU R3, [R1+0x1648] ;  /* 0x0016480001037983 */ /* 0x0021680000300800 */
[----:B------:R1:W-:Y:S04]  /*26fc0*/  STL [R1+0xe9c], R2 ;  /* 0x000e9c0201007387 */ /* 0x0003e80000100800 */
[----:B-1----:R0:W5:Y:S04]  /*26fd0*/  LDL.LU R2, [R1+0x1644] ;  /* 0x0016440001027983 */ /* 0x0021680000300800 */
[----:B------:R0:W-:Y:S04]  /*26fe0*/  STL [R1+0xec0], R225 ;  /* 0x000ec0e101007387 */ /* 0x0001e80000100800 */
        /* <DEDUP_REMOVED lines=14> */
[----:B------:R0:W-:Y:S01]  /*270d0*/  STL [R1+0xe5c], R240 ;  /* 0x000e5cf001007387 */ /* 0x0001e20000100800 */
[----:B------:R-:W-:-:S03]  /*270e0*/  IADD3.X R245, R245, UR7, RZ, P4, !PT ;  /* 0x00000007f5f57c10 */ /* 0x000fc6000a7fe4ff */
[----:B------:R0:W-:Y:S01]  /*270f0*/  STL [R1+0xe80], R241 ;  /* 0x000e80f101007387 */ /* 0x0001e20000100800 */
[----:B------:R-:W-:-:S03]  /*27100*/  IADD3 R246, P4, R246, UR5, RZ ;  /* 0x00000005f6f67c10 */ /* 0x000fc6000ff9e0ff */
        /* <DEDUP_REMOVED lines=8> */
[----:B---3--:R-:W-:-:S03]  /*27190*/  IADD3.X R8, R8, UR7, RZ, P4, !PT ;  /* 0x0000000708087c10 */ /* 0x008fc6000a7fe4ff */
[----:B------:R0:W-:Y:S04]  /*271a0*/  STL [R1+0xe58], R250 ;  /* 0x000e58fa01007387 */ /* 0x0001e80000100800 */
[----:B------:R0:W-:Y:S04]  /*271b0*/  STL [R1+0xe50], R251 ;  /* 0x000e50fb01007387 */ /* 0x0001e80000100800 */
[----:B------:R0:W-:Y:S04]  /*271c0*/  STL [R1+0xe38], R9 ;  /* 0x000e380901007387 */ /* 0x0001e80000100800 */
[----:B------:R0:W-:Y:S04]  /*271d0*/  STL [R1+0xe48], R252 ;  /* 0x000e48fc01007387 */ /* 0x0001e80000100800 */
[----:B------:R0:W-:Y:S01]  /*271e0*/  STL [R1+0xe40], R8 ;  /* 0x000e400801007387 */ /* 0x0001e20000100800 */
[----:B------:R-:W-:-:S02]  /*271f0*/  WARPGROUP.DEPBAR.LE gsb0, 0x0 ;  /* 0x00008000000079c5 */ /* 0x000fc40000010000 */
[----:B------:R-:W-:Y:S05]  /*27200*/  @P0 BRA `(.L_x_2) ;  /* 0xfffffec000800947 */ /* 0x000fea000383ffff */
.L_x_1:
[----:B------:R-:W2:Y:S01]  /*27210*/  LDL.LU R165, [R1+0xc44] ;  /* 0x000c440001a57983 */ /* 0x000ea20000300800 */
[----:B------:R-:W3:Y:S01]  /*27220*/  LDC R6, c[0x0][0x244] ;  /* 0x00009100ff067b82 */ /* 0x000ee20000000800 */
[----:B-1----:R-:W-:Y:S01]  /*27230*/  MOV R0, UR59 ;  /* 0x0000003b00007c02 */ /* 0x002fe20008000f00 */
[----:B------:R-:W-:Y:S01]  /*27240*/  ULDC.64 UR6, c[0x0][0x228] ;  /* 0x00008a0000067ab9 */ /* 0x000fe20000000a00 */
[----:B------:R-:W4:Y:S01]  /*27250*/  LDL.LU R164, [R1+0xc48] ;  /* 0x000c480001a47983 */ /* 0x000f220000300800 */
[----:B------:R-:W-:Y:S01]  /*27260*/  ULDC UR5, c[0x0][0x244] ;  /* 0x0000910000057ab9 */ /* 0x000fe20000000800 */
[----:B------:R-:W-:Y:S01]  /*27270*/  ULDC.64 UR10, c[0x0][0x228] ;  /* 0x00008a00000a7ab9 */ /* 0x000fe20000000a00 */
[----:B------:R-:W-:Y:S01]  /*27280*/  ULDC.64 UR8, c[0x0][0x228] ;  /* 0x00008a0000087ab9 */ /* 0x000fe20000000a00 */
[----:B------:R-:W4:Y:S01]  /*27290*/  LDL.LU R163, [R1+0xc4c] ;  /* 0x000c4c0001a37983 */ /* 0x000f220000300800 */
[----:B------:R-:W-:Y:S01]  /*272a0*/  ULDC.64 UR12, c[0x0][0x220] ;  /* 0x00008800000c7ab9 */ /* 0x000fe20000000a00 */
[----:B------:R-:W-:Y:S01]  /*272b0*/  ULDC.64 UR14, c[0x0][0x228] ;  /* 0x00008a00000e7ab9 */ /* 0x000fe20000000a00 */
[----:B0-----:R-:W-:Y:S01]  /*272c0*/  LOP3.LUT R250, R250, 0xfffffdff, RZ, 0xc0, !PT ;  /* 0xfffffdfffafa7812 */ /* 0x001fe200078ec0ff */
[----:B------:R-:W4:Y:S01]  /*272d0*/  LDL.LU R162, [R1+0xc50] ;  /* 0x000c500001a27983 */ /* 0x000f220000300800 */
[----:B------:R-:W-:Y:S01]  /*272e0*/  ULDC.64 UR16, c[0x0][0x228] ;  /* 0x00008a0000107ab9 */ /* 0x000fe20000000a00 */
[----:B------:R-:W-:Y:S01]  /*272f0*/  ULDC.64 UR18, c[0x0][0x228] ;  /* 0x00008a0000127ab9 */ /* 0x000fe20000000a00 */
[----:B------:R-:W-:Y:S01]  /*27300*/  ULDC.64 UR36, c[0x0][0x228] ;  /* 0x00008a0000247ab9 */ /* 0x000fe20000000a00 */
[----:B------:R-:W4:Y:S01]  /*27310*/  LDL.LU R161, [R1+0xc54] ;  /* 0x000c540001a17983 */ /* 0x000f220000300800 */
[----:B------:R-:W-:Y:S01]  /*27320*/  ULDC.64 UR28, c[0x0][0x228] ;  /* 0x00008a00001c7ab9 */ /* 0x000fe20000000a00 */
[C---:B-----5:R-:W-:Y:S01]  /*27330*/  VIADD R184, R2.reuse, 0x13c ;  /* 0x0000013c02b87836 */ /* 0x060fe20000000000 */
[----:B------:R-:W-:Y:S01]  /*27340*/  ULDC.64 UR22, c[0x0][0x228] ;  /* 0x00008a0000167ab9 */ /* 0x000fe20000000a00 */
[----:B------:R-:W4:Y:S01]  /*27350*/  LDL.LU R160, [R1+0xc58] ;  /* 0x000c580001a07983 */ /* 0x000f220000300800 */
[C---:B------:R-:W-:Y:S01]  /*27360*/  VIADD R183, R2.reuse, 0x13a ;  /* 0x0000013a02b77836 */ /* 0x040fe20000000000 */
[----:B------:R-:W-:Y:S01]  /*27370*/  ULDC.64 UR34, c[0x0][0x228] ;  /* 0x00008a0000227ab9 */ /* 0x000fe20000000a00 */
[C---:B------:R-:W-:Y:S01]  /*27380*/  VIADD R182, R2.reuse, 0x138 ;  /* 0x0000013802b67836 */ /* 0x040fe20000000000 */
        /* <DEDUP_REMOVED lines=15> */
[----:B------:R-:W-:Y:S01]  /*27480*/  VIADD R174, R2, 0x128 ;  /* 0x0000012802ae7836 */ /* 0x000fe20000000000 */
[----:B------:R-:W4:Y:S01]  /*27490*/  LDL.LU R155, [R1+0xc6c] ;  /* 0x000c6c00019b7983 */ /* 0x000f220000300800 */
[----:B------:R-:W-:-:S03]  /*274a0*/  ULDC.64 UR30, c[0x0][0x228] ;  /* 0x00008a00001e7ab9 */ /* 0x000fc60000000a00 */
[----:B------:R-:W4:Y:S04]  /*274b0*/  LDL.LU R154, [R1+0xc70] ;  /* 0x000c7000019a7983 */ /* 0x000f280000300800 */
        /* <DEDUP_REMOVED lines=16> */
[----:B------:R-:W4:Y:S01]  /*275c0*/  LDL.LU R5, [R1+0xc40] ;  /* 0x000c400001057983 */ /* 0x000f220000300800 */
[----:B------:R-:W-:Y:S01]  /*275d0*/  IMAD R7, R3, UR5, RZ ;  /* 0x0000000503077c24 */ /* 0x000fe2000f8e02ff */
[----:B------:R-:W-:Y:S01]  /*275e0*/  ULDC UR5, c[0x0][0x248] ;  /* 0x0000920000057ab9 */ /* 0x000fe20000000800 */
[----:B------:R-:W-:Y:S01]  /*275f0*/  UMOV UR60, UR6 ;  /* 0x00000006003c7c82 */ /* 0x000fe20008000000 */
[----:B------:R-:W-:Y:S01]  /*27600*/  STL [R1+0x1778], R136 ;  /* 0x0017788801007387 */ /* 0x000fe20000100800 */
[----:B---3--:R-:W-:Y:S01]  /*27610*/  IMAD R6, R6, 0x100, R7 ;  /* 0x0000010006067824 */ /* 0x008fe200078e0207 */
[----:B------:R-:W-:Y:S01]  /*27620*/  LOP3.LUT R236, R236, 0x7fffffff, RZ, 0xc0, !PT ;  /* 0x7fffffffecec7812 */ /* 0x000fe200078ec0ff */
[----:B------:R-:W-:Y:S01]  /*27630*/  UMOV UR61, UR19 ;  /* 0x00000013003d7c82 */ /* 0x000fe20008000000 */
[----:B------:R-:W-:Y:S01]  /*27640*/  STL [R1+0x1774], R137 ;  /* 0x0017748901007387 */ /* 0x000fe20000100800 */
[----:B------:R-:W-:Y:S01]  /*27650*/  LOP3.LUT R235, R235, 0x7fffffff, RZ, 0xc0, !PT ;  /* 0x7fffffffebeb7812 */ /* 0x000fe200078ec0ff */
[C---:B------:R-:W-:Y:S01]  /*27660*/  VIADD R173, R2.reuse, 0x126 ;  /* 0x0000012602ad7836 */ /* 0x040fe20000000000 */
[----:B------:R-:W-:Y:S01]  /*27670*/  MOV R186, UR61 ;  /* 0x0000003d00ba7c02 */ /* 0x000fe20008000f00 */
[----:B------:R0:W-:Y:S01]  /*27680*/  STL [R1+0x1770], R138 ;  /* 0x0017708a01007387 */ /* 0x0001e20000100800 */
[----:B------:R-:W-:Y:S01]  /*27690*/  VIADD R172, R2, 0x124 ;  /* 0x0000012402ac7836 */ /* 0x000fe20000000000 */
[----:B------:R-:W-:Y:S01]  /*276a0*/  LOP3.LUT R234, R234, 0x7fffffff, RZ, 0xc0, !PT ;  /* 0x7fffffffeaea7812 */ /* 0x000fe200078ec0ff */
[C---:B------:R-:W-:Y:S01]  /*276b0*/  VIADD R171, R2.reuse, 0x122 ;  /* 0x0000012202ab7836 */ /* 0x040fe20000000000 */
[----:B------:R-:W-:Y:S01]  /*276c0*/  STL [R1+0x176c], R139 ;  /* 0x00176c8b01007387 */ /* 0x000fe20000100800 */
[C---:B------:R-:W-:Y:S01]  /*276d0*/  VIADD R170, R2.reuse, 0x120 ;  /* 0x0000012002aa7836 */ /* 0x040fe20000000000 */
[----:B------:R-:W-:Y:S01]  /*276e0*/  MOV R185, UR60 ;  /* 0x0000003c00b97c02 */ /* 0x000fe20008000f00 */
[C---:B------:R-:W-:Y:S01]  /*276f0*/  VIADD R169, R2.reuse, 0x11e ;  /* 0x0000011e02a97836 */ /* 0x040fe20000000000 */
[----:B------:R-:W-:Y:S01]  /*27700*/  STL [R1+0x1768], R140 ;  /* 0x0017688c01007387 */ /* 0x000fe20000100800 */
[C---:B------:R-:W-:Y:S01]  /*27710*/  VIADD R168, R2.reuse, 0x11c ;  /* 0x0000011c02a87836 */ /* 0x040fe20000000000 */
[----:B------:R-:W-:Y:S01]  /*27720*/  LOP3.LUT R233, R233, 0xbfffffff, RZ, 0xc0, !PT ;  /* 0xbfffffffe9e97812 */ /* 0x000fe200078ec0ff */
[C---:B0-----:R-:W-:Y:S01]  /*27730*/  IMAD R138, R2.reuse, UR5, RZ ;  /* 0x00000005028a7c24 */ /* 0x041fe2000f8e02ff */
[----:B------:R-:W-:Y:S01]  /*27740*/  STL [R1+0x1764], R141 ;  /* 0x0017648d01007387 */ /* 0x000fe20000100800 */
[----:B------:R-:W-:Y:S01]  /*27750*/  VIADD R167, R2, 0x11a ;  /* 0x0000011a02a77836 */ /* 0x000fe20000000000 */
[----:B------:R-:W-:Y:S01]  /*27760*/  LOP3.LUT R232, R232, 0xbfffffff, RZ, 0xc0, !PT ;  /* 0xbfffffffe8e87812 */ /* 0x000fe200078ec0ff */
[C---:B------:R-:W-:Y:S01]  /*27770*/  VIADD R166, R2.reuse, 0x118 ;  /* 0x0000011802a67836 */ /* 0x040fe20000000000 */
[----:B------:R-:W-:Y:S01]  /*27780*/  STL [R1+0x1760], R143 ;  /* 0x0017608f01007387 */ /* 0x000fe20000100800 */
[----:B------:R-:W-:Y:S01]  /*27790*/  SHF.R.S32.HI R137, RZ, 0x1f, R138 ;  /* 0x0000001fff897819 */ /* 0x000fe2000001148a */
[C---:B------:R-:W-:Y:S01]  /*277a0*/  VIADD R13, R2.reuse, 0xe6 ;  /* 0x000000e6020d7836 */ /* 0x040fe20000000000 */
[----:B------:R-:W-:Y:S01]  /*277b0*/  LOP3.LUT R231, R231, 0xbfffffff, RZ, 0xc0, !PT ;  /* 0xbfffffffe7e77812 */ /* 0x000fe200078ec0ff */
[----:B------:R-:W-:Y:S01]  /*277c0*/  STL [R1+0x175c], R142 ;  /* 0x00175c8e01007387 */ /* 0x000fe20000100800 */
[----:B------:R-:W-:Y:S01]  /*277d0*/  VIADD R12, R2, 0xe4 ;  /* 0x000000e4020c7836 */ /* 0x000fe20000000000 */
[----:B------:R-:W-:-:S02]  /*277e0*/  LOP3.LUT R230, R230, 0xbfffffff, RZ, 0xc0, !PT ;  /* 0xbfffffffe6e67812 */ /* 0x000fc400078ec0ff */
[----:B------:R-:W-:Y:S01]  /*277f0*/  STL [R1+0x1758], R144 ;  /* 0x0017589001007387 */ /* 0x000fe20000100800 */
[----:B------:R-:W-:Y:S02]  /*27800*/  LOP3.LUT R229, R229, 0xbfffffff, RZ, 0xc0, !PT ;  /* 0xbfffffffe5e57812 */ /* 0x000fe400078ec0ff */
[----:B------:R-:W-:Y:S01]  /*27810*/  LOP3.LUT R228, R228, 0xffbfffff, RZ, 0xc0, !PT ;  /* 0xffbfffffe4e47812 */ /* 0x000fe200078ec0ff */
[----:B------:R-:W-:Y:S04]  /*27820*/  STL [R1+0x1754], R145 ;  /* 0x0017549101007387 */ /* 0x000fe80000100800 */
[----:B------:R-:W-:Y:S04]  /*27830*/  STL [R1+0x1750], R147 ;  /* 0x0017509301007387 */ /* 0x000fe80000100800 */
[----:B------:R-:W-:Y:S04]  /*27840*/  STL [R1+0x174c], R146 ;  /* 0x00174c9201007387 */ /* 0x000fe80000100800 */
[----:B------:R-:W-:Y:S04]  /*27850*/  STL [R1+0x1748], R148 ;  /* 0x0017489401007387 */ /* 0x000fe80000100800 */
[----:B------:R-:W-:Y:S04]  /*27860*/  STL [R1+0x1744], R149 ;  /* 0x0017449501007387 */ /* 0x000fe80000100800 */
[----:B------:R-:W-:Y:S04]  /*27870*/  STL [R1+0x1740], R151 ;  /* 0x0017409701007387 */ /* 0x000fe80000100800 */
[----:B------:R-:W-:Y:S04]  /*27880*/  STL [R1+0x173c], R150 ;  /* 0x00173c9601007387 */ /* 0x000fe80000100800 */
[----:B------:R0:W-:Y:S04]  /*27890*/  STL [R1+0x1644], R238 ;  /* 0x001644ee01007387 */ /* 0x0001e80000100800 */
[----:B------:R1:W-:Y:S01]  /*278a0*/  STL [R1+0xef0], R0 ;  /* 0x000ef00001007387 */ /* 0x0003e20000100800 */
[----:B0-----:R-:W-:-:S02]  /*278b0*/  MOV R238, UR58 ;  /* 0x0000003a00ee7c02 */ /* 0x001fc40008000f00 */
[----:B-1----:R-:W-:Y:S01]  /*278c0*/  MOV R0, UR4 ;  /* 0x0000000400007c02 */ /* 0x002fe20008000f00 */
[----:B------:R-:W-:Y:S02]  /*278d0*/  UMOV UR4, UR7 ;  /* 0x0000000700047c82 */ /* 0x000fe40008000000 */
[----:B------:R-:W-:Y:S01]  /*278e0*/  STL [R1+0x1648], R238 ;  /* 0x001648ee01007387 */ /* 0x000fe20000100800 */
[----:B------:R-:W-:-:S03]  /*278f0*/  ULDC.64 UR6, c[0x0][0x220] ;  /* 0x0000880000067ab9 */ /* 0x000fc60000000a00 */
[----:B------:R0:W-:Y:S02]  /*27900*/  STL [R1+0xf80], R0 ;  /* 0x000f800001007387 */ /* 0x0001e40000100800 */
[----:B0-----:R-:W-:-:S05]  /*27910*/  VIADD R0, R2, 0x13f ;  /* 0x0000013f02007836 */ /* 0x001fca0000000000 */
[----:B------:R-:W-:Y:S01]  /*27920*/  ISETP.GE.AND P3, PT, R0, UR9, PT ;  /* 0x0000000900007c0c */ /* 0x000fe2000bf66270 */
[----:B------:R-:W-:Y:S01]  /*27930*/  VIADD R0, R2, 0x13d ;  /* 0x0000013d02007836 */ /* 0x000fe20000000000 */
[----:B------:R-:W-:-:S04]  /*27940*/  ULDC UR9, c[0x0][0x248] ;  /* 0x0000920000097ab9 */ /* 0x000fc80000000800 */
[----:B------:R-:W-:Y:S02]  /*27950*/  ISETP.GE.AND P0, PT, R0, UR15, PT ;  /* 0x0000000f00007c0c */ /* 0x000fe4000bf06270 */
[----:B------:R-:W-:-:S04]  /*27960*/  IADD3 R0, P4, R7, UR6, RZ ;  /* 0x0000000607007c10 */ /* 0x000fc8000ff9e0ff */
[----:B------:R-:W-:Y:S01]  /*27970*/  LEA.HI.X.SX32 R7, R7, UR7, 0x1, P4 ;  /* 0x0000000707077c11 */ /* 0x000fe2000a0f0eff */
[----:B------:R-:W-:Y:S01]  /*27980*/  ULDC.64 UR6, c[0x0][0x228] ;  /* 0x00008a0000067ab9 */ /* 0x000fe20000000a00 */
[----:B------:R-:W-:Y:S01]  /*27990*/  ISETP.LT.AND P4, PT, R4, UR14, !P3 ;  /* 0x0000000e04007c0c */ /* 0x000fe2000df81270 */
[----:B------:R-:W-:Y:S01]  /*279a0*/  UMOV UR44, UR6 ;  /* 0x00000006002c7c82 */ /* 0x000fe20008000000 */
[----:B------:R-:W-:Y:S01]  /*279b0*/  ISETP.LT.AND P3, PT, R3, UR16, !P3 ;  /* 0x0000001003007c0c */ /* 0x000fe2000df61270 */
[----:B------:R-:W-:Y:S01]  /*279c0*/  UMOV UR49, UR7 ;  /* 0x0000000700317c82 */ /* 0x000fe20008000000 */
[----:B------:R-:W-:Y:S01]  /*279d0*/  ULDC.64 UR6, c[0x0][0x228] ;  /* 0x00008a0000067ab9 */ /* 0x000fe20000000a00 */
[----:B------:R-:W-:Y:S01]  /*279e0*/  ULDC.64 UR14, c[0x0][0x228] ;  /* 0x00008a00000e7ab9 */ /* 0x000fe20000000a00 */
[----:B------:R-:W-:Y:S01]  /*279f0*/  UMOV UR43, UR6 ;  /* 0x00000006002b7c82 */ /* 0x000fe20008000000 */
[----:B------:R-:W-:Y:S01]  /*27a00*/  UMOV UR41, UR7 ;  /* 0x0000000700297c82 */ /* 0x000fe20008000000 */
[----:B------:R-:W-:Y:S01]  /*27a10*/  ULDC.64 UR6, c[0x0][0x228] ;  /* 0x00008a0000067ab9 */ /* 0x000fe20000000a00 */
[----:B------:R-:W-:Y:S01]  /*27a20*/  UMOV UR58, UR14 ;  /* 0x0000000e003a7c82 */ /* 0x000fe20008000000 */
[----:B------:R-:W-:Y:S01]  /*27a30*/  UMOV UR48, UR6 ;  /* 0x0000000600307c82 */ /* 0x000fe20008000000 */
[----:B------:R-:W-:Y:S01]  /*27a40*/  UMOV UR40, UR7 ;  /* 0x0000000700287c82 */ /* 0x000fe20008000000 */
[----:B------:R-:W-:Y:S01]  /*27a50*/  ULDC.64 UR6, c[0x0][0x228] ;  /* 0x00008a0000067ab9 */ /* 0x000fe20000000a00 */
[----:B------:R-:W-:Y:S01]  /*27a60*/  UMOV UR54, UR15 ;  /* 0x0000000f00367c82 */ /* 0x000fe20008000000 */
[----:B------:R-:W-:Y:S01]  /*27a70*/  UMOV UR52, UR6 ;  /* 0x0000000600347c82 */ /* 0x000fe20008000000 */
[----:B------:R-:W-:Y:S01]  /*27a80*/  ULDC.64 UR14, c[0x0][0x228] ;  /* 0x00008a00000e7ab9 */ /* 0x000fe20000000a00 */
[----:B------:R-:W-:Y:S01]  /*27a90*/  MOV R188, UR41 ;  /* 0x0000002900bc7c02 */ /* 0x000fe20008000f00 */
[----:B------:R-:W-:Y:S01]  /*27aa0*/  UMOV UR51, UR14 ;  /* 0x0000000e00337c82 */ /* 0x000fe20008000000 */
[----:B------:R-:W-:Y:S01]  /*27ab0*/  UMOV UR47, UR15 ;  /* 0x0000000f002f7c82 */ /* 0x000fe20008000000 */
[----:B------:R-:W-:Y:S01]  /*27ac0*/  ULDC.64 UR14, c[0x0][0x228] ;  /* 0x00008a00000e7ab9 */ /* 0x000fe20000000a00 */
[----:B------:R-:W-:-:S02]  /*27ad0*/  MOV R189, UR47 ;  /* 0x0000002f00bd7c02 */ /* 0x000fc40008000f00 */
[----:B------:R-:W-:Y:S01]  /*27ae0*/  MOV R187, UR40 ;  /* 0x0000002800bb7c02 */ /* 0x000fe20008000f00 */
[----:B--2---:R-:W-:Y:S02]  /*27af0*/  IMAD.MOV.U32 R216, RZ, RZ, R165 ;  /* 0x000000ffffd87224 */ /* 0x004fe400078e00a5 */
[C---:B------:R-:W-:Y:S02]  /*27b00*/  VIADD R165, R2.reuse, 0x116 ;  /* 0x0000011602a57836 */ /* 0x040fe40000000000 */
[----:B----4-:R-:W-:Y:S02]  /*27b10*/  IMAD.MOV.U32 R215, RZ, RZ, R164 ;  /* 0x000000ffffd77224 */ /* 0x010fe400078e00a4 */
[C---:B------:R-:W-:Y:S02]  /*27b20*/  VIADD R164, R2.reuse, 0x114 ;  /* 0x0000011402a47836 */ /* 0x040fe40000000000 */
[----:B------:R-:W-:Y:S02]  /*27b30*/  IMAD.MOV.U32 R214, RZ, RZ, R163 ;  /* 0x000000ffffd67224 */ /* 0x000fe400078e00a3 */
[----:B------:R-:W-:-:S02]  /*27b40*/  VIADD R163, R2, 0x112 ;  /* 0x0000011202a37836 */ /* 0x000fc40000000000 */
[----:B------:R-:W-:Y:S02]  /*27b50*/  IMAD.MOV.U32 R213, RZ, RZ, R162 ;  /* 0x000000ffffd57224 */ /* 0x000fe400078e00a2 */
[C---:B------:R-:W-:Y:S02]  /*27b60*/  VIADD R162, R2.reuse, 0x110 ;  /* 0x0000011002a27836 */ /* 0x040fe40000000000 */
[----:B------:R-:W-:Y:S02]  /*27b70*/  IMAD.MOV.U32 R212, RZ, RZ, R161 ;  /* 0x000000ffffd47224 */ /* 0x000fe400078e00a1 */
        /* <DEDUP_REMOVED lines=50> */
[----:B------:R-:W-:Y:S01]  /*27ea0*/  IMAD.MOV.U32 R221, RZ, RZ, R220 ;  /* 0x000000ffffdd7224 */ /* 0x000fe200078e00dc */
[----:B------:R-:W-:Y:S01]  /*27eb0*/  ISETP.GE.AND P5, PT, R5, UR4, PT ;  /* 0x0000000405007c0c */ /* 0x000fe2000bfa6270 */
[----:B------:R-:W-:Y:S01]  /*27ec0*/  VIADD R5, R2, 0x13e ;  /* 0x0000013e02057836 */ /* 0x000fe20000000000 */
[----:B------:R-:W-:Y:S01]  /*27ed0*/  UMOV UR4, UR7 ;  /* 0x0000000700047c82 */ /* 0x000fe20008000000 */
[----:B------:R-:W-:Y:S01]  /*27ee0*/  ULDC.64 UR6, c[0x0][0x228] ;  /* 0x00008a0000067ab9 */ /* 0x000fe20000000a00 */
[----:B------:R-:W-:Y:S01]  /*27ef0*/  ISETP.LT.AND P6, PT, R4, UR8, !P5 ;  /* 0x0000000804007c0c */ /* 0x000fe2000efc1270 */
[----:B------:R-:W-:Y:S01]  /*27f00*/  ULDC UR8, c[0x0][0x248] ;  /* 0x0000920000087ab9 */ /* 0x000fe20000000800 */
[----:B------:R-:W-:Y:S01]  /*27f10*/  ISETP.GE.AND P1, PT, R5, UR11, PT ;  /* 0x0000000b05007c0c */ /* 0x000fe2000bf26270 */
[----:B------:R-:W-:Y:S01]  /*27f20*/  VIADD R136, R138, UR8 ;  /* 0x000000088a887c36 */ /* 0x000fe20008000000 */
[C---:B------:R-:W-:Y:S01]  /*27f30*/  IADD3 R5, P2, R6.reuse, UR12, RZ ;  /* 0x0000000c06057c10 */ /* 0x040fe2000ff5e0ff */
[----:B------:R-:W-:Y:S01]  /*27f40*/  UMOV UR12, UR18 ;  /* 0x00000012000c7c82 */ /* 0x000fe20008000000 */
[----:B------:R-:W-:Y:S01]  /*27f50*/  ISETP.LT.AND P5, PT, R3, UR10, !P5 ;  /* 0x0000000a03007c0c */ /* 0x000fe2000efa1270 */
[----:B------:R-:W-:Y:S01]  /*27f60*/  ULDC.64 UR10, c[0x0][0x228] ;  /* 0x00008a00000a7ab9 */ /* 0x000fe20000000a00 */
[----:B------:R-:W-:Y:S01]  /*27f70*/  LEA.HI.X.SX32 R6, R6, UR13, 0x1, P2 ;  /* 0x0000000d06067c11 */ /* 0x000fe200090f0eff */
[----:B------:R0:W-:Y:S01]  /*27f80*/  STL [R1+0x164c], R5 ;  /* 0x00164c0501007387 */ /* 0x0001e20000100800 */
[----:B------:R-:W-:Y:S01]  /*27f90*/  ULDC.64 UR18, c[0x0][0x228] ;  /* 0x00008a0000127ab9 */ /* 0x000fe20000000a00 */
[----:B------:R-:W-:Y:S01]  /*27fa0*/  MOV R190, UR4 ;  /* 0x0000000400be7c02 */ /* 0x000fe20008000f00 */
[----:B------:R-:W-:Y:S01]  /*27fb0*/  UMOV UR45, UR18 ;  /* 0x00000012002d7c82 */ /* 0x000fe20008000000 */
[----:B------:R-:W-:Y:S01]  /*27fc0*/  STL [R1+0x1650], R6 ;  /* 0x0016500601007387 */ /* 0x000fe20000100800 */
[----:B------:R-:W-:Y:S01]  /*27fd0*/  @P6 LOP3.LUT R250, R250, 0x200, RZ, 0xfc, !PT ;  /* 0x00000200fafa6812 */ /* 0x000fe200078efcff */
[----:B------:R-:W-:Y:S01]  /*27fe0*/  UMOV UR39, UR19 ;  /* 0x0000001300277c82 */ /* 0x000fe20008000000 */
[----:B------:R-:W-:Y:S01]  /*27ff0*/  ULDC.64 UR18, c[0x0][0x228] ;  /* 0x00008a0000127ab9 */ /* 0x000fe20000000a00 */
[----:B------:R1:W-:Y:S01]  /*28000*/  STL [R1+0xe90], R138 ;  /* 0x000e908a01007387 */ /* 0x0003e20000100800 */
[----:B------:R-:W-:Y:S01]  /*28010*/  LOP3.LUT R250, R250, 0xfffffeff, RZ, 0xc0, !PT ;  /* 0xfffffefffafa7812 */ /* 0x000fe200078ec0ff */
[----:B------:R-:W-:Y:S01]  /*28020*/  UMOV UR50, UR18 ;  /* 0x0000001200327c82 */ /* 0x000fe20008000000 */
[----:B0-----:R-:W-:Y:S01]  /*28030*/  SHF.R.S32.HI R5, RZ, 0x1f, R136 ;  /* 0x0000001fff057819 */ /* 0x001fe20000011488 */
[----:B------:R-:W-:Y:S01]  /*28040*/  STL [R1+0x105c], R137 ;  /* 0x00105c8901007387 */ /* 0x000fe20000100800 */
[----:B------:R-:W-:Y:S01]  /*28050*/  @P5 LOP3.LUT R250, R250, 0x100, RZ, 0xfc, !PT ;  /* 0x00000100fafa5812 */ /* 0x000fe200078efcff */
[----:B------:R-:W-:Y:S01]  /*28060*/  UMOV UR5, UR19 ;  /* 0x0000001300057c82 */ /* 0x000fe20008000000 */
[----:B------:R-:W-:Y:S01]  /*28070*/  ULDC.64 UR18, c[0x0][0x228] ;  /* 0x00008a0000127ab9 */ /* 0x000fe20000000a00 */
[----:B------:R-:W-:Y:S01]  /*28080*/  STL [R1+0xe2c], R136 ;  /* 0x000e2c8801007387 */ /* 0x000fe20000100800 */
[----:B------:R-:W-:Y:S01]  /*28090*/  LOP3.LUT R250, R250, 0xffffff7f, RZ, 0xc0, !PT ;  /* 0xffffff7ffafa7812 */ /* 0x000fe200078ec0ff */
[----:B------:R-:W-:Y:S01]  /*280a0*/  UMOV UR47, UR18 ;  /* 0x00000012002f7c82 */ /* 0x000fe20008000000 */
[-C--:B-1----:R-:W-:Y:S01]  /*280b0*/  IADD3 R138, P2, R138, R0.reuse, RZ ;  /* 0x000000008a8a7210 */ /* 0x082fe20007f5e0ff */
[----:B------:R-:W-:Y:S01]  /*280c0*/  UMOV UR55, UR19 ;  /* 0x0000001300377c82 */ /* 0x000fe20008000000 */
[----:B------:R-:W-:Y:S01]  /*280d0*/  @P4 LOP3.LUT R250, R250, 0x80, RZ, 0xfc, !PT ;  /* 0x00000080fafa4812 */ /* 0x000fe200078efcff */
[----:B------:R-:W-:Y:S01]  /*280e0*/  ULDC.64 UR18, c[0x0][0x228] ;  /* 0x00008a0000127ab9 */ /* 0x000fe20000000a00 */
[----:B------:R-:W-:Y:S01]  /*280f0*/  MOV R191, UR5 ;  /* 0x0000000500bf7c02 */ /* 0x000fe20008000f00 */
[----:B------:R-:W-:Y:S01]  /*28100*/  IMAD.X R139, R137, 0x1, R7, P2 ;  /* 0x00000001898b7824 */ /* 0x000fe200010e0607 */
[----:B------:R-:W-:Y:S01]  /*28110*/  LOP3.LUT R250, R250, 0xffffffbf, RZ, 0xc0, !PT ;  /* 0xffffffbffafa7812 */ /* 0x000fe200078ec0ff */
[----:B------:R-:W-:Y:S01]  /*28120*/  ULDC.64 UR4, c[0x0][0x228] ;  /* 0x00008a0000047ab9 */ /* 0x000fe20000000a00 */
[----:B------:R-:W-:Y:S01]  /*28130*/  IMAD.MOV.U32 R220, RZ, RZ, R219 ;  /* 0x000000ffffdc7224 */ /* 0x000fe200078e00db */
[----:B------:R-:W-:Y:S01]  /*28140*/  UMOV UR46, UR4 ;  /* 0x00000004002e7c82 */ /* 0x000fe20008000000 */
[----:B------:R0:W-:Y:S01]  /*28150*/  STL.64 [R1+0xe30], R138 ;  /* 0x000e308a01007387 */ /* 0x0001e20000100a00 */
[----:B------:R-:W-:Y:S01]  /*28160*/  @P3 LOP3.LUT R250, R250, 0x40, RZ, 0xfc, !PT ;  /* 0x00000040fafa3812 */ /* 0x000fe200078efcff */
[----:B------:R-:W-:Y:S01]  /*28170*/  UMOV UR42, UR5 ;  /* 0x00000005002a7c82 */ /* 0x000fe20008000000 */
[----:B------:R-:W-:Y:S01]  /*28180*/  ULDC.64 UR4, c[0x0][0x228] ;  /* 0x00008a0000047ab9 */ /* 0x000fe20000000a00 */
[----:B------:R1:W-:Y:S01]  /*28190*/  STL [R1+0xf40], R5 ;  /* 0x000f400501007387 */ /* 0x0003e20000100800 */
[----:B------:R-:W-:Y:S01]  /*281a0*/  LOP3.LUT R250, R250, 0xffffffdf, RZ, 0xc0, !PT ;  /* 0xffffffdffafa7812 */ /* 0x000fe200078ec0ff */
[----:B------:R-:W-:Y:S01]  /*281b0*/  UMOV UR41, UR4 ;  /* 0x0000000400297c82 */ /* 0x000fe20008000000 */
[----:B------:R-:W-:Y:S01]  /*281c0*/  UMOV UR56, UR5 ;  /* 0x0000000500387c82 */ /* 0x000fe20008000000 */
[----:B------:R-:W-:Y:S01]  /*281d0*/  ULDC.64 UR4, c[0x0][0x228] ;  /* 0x00008a0000047ab9 */ /* 0x000fe20000000a00 */
[----:B------:R-:W-:Y:S01]  /*281e0*/  IMAD.MOV.U32 R219, RZ, RZ, R218 ;  /* 0x000000ffffdb7224 */ /* 0x000fe200078e00da */
[----:B------:R-:W-:Y:S01]  /*281f0*/  UMOV UR40, UR4 ;  /* 0x0000000400287c82 */ /* 0x000fe20008000000 */
[----:B------:R-:W-:Y:S01]  /*28200*/  UMOV UR38, UR5 ;  /* 0x0000000500267c82 */ /* 0x000fe20008000000 */
[C---:B0-----:R-:W-:Y:S01]  /*28210*/  IADD3 R138, P2, R136.reuse, R0, RZ ;  /* 0x00000000888a7210 */ /* 0x041fe20007f5e0ff */
[----:B------:R-:W-:Y:S01]  /*28220*/  VIADD R136, R136, UR9 ;  /* 0x0000000988887c36 */ /* 0x000fe20008000000 */
[----:B------:R-:W-:Y:S01]  /*28230*/  ULDC.64 UR4, c[0x0][0x228] ;  /* 0x00008a0000047ab9 */ /* 0x000fe20000000a00 */
[----:B------:R-:W-:Y:S01]  /*28240*/  ULDC.64 UR8, c[0x0][0x228] ;  /* 0x00008a0000087ab9 */ /* 0x000fe20000000a00 */
[----:B------:R-:W-:Y:S01]  /*28250*/  UMOV UR61, UR4 ;  /* 0x00000004003d7c82 */ /* 0x000fe20008000000 */
[----:B------:R-:W-:Y:S01]  /*28260*/  IMAD.X R139, R5, 0x1, R7, P2 ;  /* 0x00000001058b7824 */ /* 0x000fe200010e0607 */
[----:B------:R-:W-:Y:S01]  /*28270*/  STL [R1+0xe28], R136 ;  /* 0x000e288801007387 */ /* 0x000fe20000100800 */
[----:B-1----:R-:W-:Y:S01]  /*28280*/  SHF.R.S32.HI R5, RZ, 0x1f, R136 ;  /* 0x0000001fff057819 */ /* 0x002fe20000011488 */
[----:B------:R-:W-:Y:S01]  /*28290*/  UMOV UR57, UR5 ;  /* 0x0000000500397c82 */ /* 0x000fe20008000000 */
[----:B------:R-:W-:Y:S01]  /*282a0*/  ULDC.64 UR4, c[0x0][0x228] ;  /* 0x00008a0000047ab9 */ /* 0x000fe20000000a00 */
[----:B------:R0:W-:Y:S01]  /*282b0*/  STL.64 [R1+0xe38], R138 ;  /* 0x000e388a01007387 */ /* 0x0001e20000100a00 */
[----:B------:R-:W-:-:S02]  /*282c0*/  IMAD.MOV.U32 R218, RZ, RZ, R217 ;  /* 0x000000ffffda7224 */ /* 0x000fc400078e00d9 */
[----:B------:R-:W-:Y:S01]  /*282d0*/  IMAD.MOV.U32 R217, RZ, RZ, R216 ;  /* 0x000000ffffd97224 */ /* 0x000fe200078e00d8 */
[----:B------:R1:W-:Y:S01]  /*282e0*/  STL [R1+0x1654], R0 ;  /* 0x0016540001007387 */ /* 0x0003e20000100800 */
[----:B------:R-:W-:Y:S02]  /*282f0*/  IMAD.MOV.U32 R216, RZ, RZ, R215 ;  /* 0x000000ffffd87224 */ /* 0x000fe400078e00d7 */
[----:B------:R-:W-:Y:S01]  /*28300*/  IMAD.MOV.U32 R215, RZ, RZ, R214 ;  /* 0x000000ffffd77224 */ /* 0x000fe200078e00d6 */
[----:B------:R-:W-:Y:S01]  /*28310*/  STL [R1+0xebc], R5 ;  /* 0x000ebc0501007387 */ /* 0x000fe20000100800 */
[----:B------:R-:W-:Y:S02]  /*28320*/  IMAD.MOV.U32 R214, RZ, RZ, R213 ;  /* 0x000000ffffd67224 */ /* 0x000fe400078e00d5 */
[----:B------:R-:W-:Y:S01]  /*28330*/  IMAD.MOV.U32 R213, RZ, RZ, R212 ;  /* 0x000000ffffd57224 */ /* 0x000fe200078e00d4 */
[----:B0-----:R-:W-:Y:S01]  /*28340*/  IADD3 R138, P2, R136, R0, RZ ;  /* 0x00000000888a7210 */ /* 0x001fe20007f5e0ff */
[----:B------:R-:W-:-:S02]  /*28350*/  IMAD.MOV.U32 R212, RZ, RZ, R210 ;  /* 0x000000ffffd47224 */ /* 0x000fc400078e00d2 */
[----:B------:R-:W-:Y:S02]  /*28360*/  IMAD.MOV.U32 R210, RZ, RZ, R209 ;  /* 0x000000ffffd27224 */ /* 0x000fe400078e00d1 */
[----:B------:R-:W-:Y:S01]  /*28370*/  IMAD.X R139, R5, 0x1, R7, P2 ;  /* 0x00000001058b7824 */ /* 0x000fe200010e0607 */
[----:B------:R-:W-:Y:S01]  /*28380*/  ISETP.LT.AND P2, PT, R4, UR12, !P1 ;  /* 0x0000000c04007c0c */ /* 0x000fe2000cf41270 */
[----:B------:R-:W-:Y:S01]  /*28390*/  ULDC.64 UR12, c[0x0][0x228] ;  /* 0x00008a00000c7ab9 */ /* 0x000fe20000000a00 */
[----:B------:R-:W-:Y:S01]  /*283a0*/  ISETP.LT.AND P1, PT, R3, UR36, !P1 ;  /* 0x0000002403007c0c */ /* 0x000fe2000cf21270 */
[----:B------:R-:W-:Y:S01]  /*283b0*/  IMAD.MOV.U32 R209, RZ, RZ, R208 ;  /* 0x000000ffffd17224 */ /* 0x000fe200078e00d0 */
[----:B------:R-:W-:Y:S01]  /*283c0*/  STL.64 [R1+0xe40], R138 ;  /* 0x000e408a01007387 */ /* 0x000fe20000100a00 */
[----:B------:R-:W-:Y:S02]  /*283d0*/  IMAD.MOV.U32 R208, RZ, RZ, R207 ;  /* 0x000000ffffd07224 */ /* 0x000fe400078e00cf */
[----:B------:R-:W-:Y:S01]  /*283e0*/  IMAD.MOV.U32 R207, RZ, RZ, R206 ;  /* 0x000000ffffcf7224 */ /* 0x000fe200078e00ce */
[----:B------:R-:W-:Y:S01]  /*283f0*/  STL [R1+0x1658], R7 ;  /* 0x0016580701007387 */ /* 0x000fe20000100800 */
[----:B------:R-:W-:-:S02]  /*28400*/  IMAD.MOV.U32 R206, RZ, RZ, R205 ;  /* 0x000000ffffce7224 */ /* 0x000fc400078e00cd */
[----:B------:R-:W-:Y:S02]  /*28410*/  IMAD.MOV.U32 R205, RZ, RZ, R204 ;  /* 0x000000ffffcd7224 */ /* 0x000fe400078e00cc */
[----:B------:R-:W-:Y:S01]  /*28420*/  @P2 LOP3.LUT R250, R250, 0x20, RZ, 0xfc, !PT ;  /* 0x00000020fafa2812 */ /* 0x000fe200078efcff */
[----:B------:R-:W-:Y:S01]  /*28430*/  IMAD.MOV.U32 R204, RZ, RZ, R203 ;  /* 0x000000ffffcc7224 */ /* 0x000fe200078e00cb */
[----:B------:R-:W-:Y:S01]  /*28440*/  ISETP.LT.AND P2, PT, R4, UR44, !P0 ;  /* 0x0000002c04007c0c */ /* 0x000fe2000c741270 */
[----:B------:R-:W-:Y:S01]  /*28450*/  UMOV UR44, UR5 ;  /* 0x00000005002c7c82 */ /* 0x000fe20008000000 */
[----:B------:R-:W-:Y:S01]  /*28460*/  LOP3.LUT R250, R250, 0xffffffef, RZ, 0xc0, !PT ;  /* 0xffffffeffafa7812 */ /* 0x000fe200078ec0ff */
[----:B------:R-:W-:Y:S02]  /*28470*/  IMAD.MOV.U32 R203, RZ, RZ, R202 ;  /* 0x000000ffffcb7224 */ /* 0x000fe400078e00ca */
[----:B------:R-:W-:Y:S01]  /*28480*/  IMAD.MOV.U32 R202, RZ, RZ, R201 ;  /* 0x000000ffffca7224 */ /* 0x000fe200078e00c9 */
[----:B------:R-:W-:Y:S01]  /*28490*/  @P1 LOP3.LUT R250, R250, 0x10, RZ, 0xfc, !PT ;  /* 0x00000010fafa1812 */ /* 0x000fe200078efcff */
[----:B------:R-:W-:Y:S01]  /*284a0*/  IMAD.MOV.U32 R201, RZ, RZ, R200 ;  /* 0x000000ffffc97224 */ /* 0x000fe200078e00c8 */
[----:B------:R-:W-:Y:S01]  /*284b0*/  ISETP.LT.AND P1, PT, R3, UR28, !P0 ;  /* 0x0000001c03007c0c */ /* 0x000fe2000c721270 */
[----:B------:R-:W-:Y:S01]  /*284c0*/  IMAD.MOV.U32 R200, RZ, RZ, R199 ;  /* 0x000000ffffc87224 */ /* 0x000fe200078e00c7 */
[----:B------:R-:W-:Y:S01]  /*284d0*/  LOP3.LUT R250, R250, 0xfffffff7, RZ, 0xc0, !PT ;  /* 0xfffffff7fafa7812 */ /* 0x000fe200078ec0ff */
[----:B------:R-:W-:Y:S01]  /*284e0*/  IMAD.MOV.U32 R199, RZ, RZ, R198 ;  /* 0x000000ffffc77224 */ /* 0x000fe200078e00c6 */
[----:B------:R-:W-:Y:S01]  /*284f0*/  ISETP.GE.AND P0, PT, R184, UR17, PT ;  /* 0x00000011b8007c0c */ /* 0x000fe2000bf06270 */
[----:B------:R-:W-:Y:S01]  /*28500*/  ULDC.64 UR16, c[0x0][0x228] ;  /* 0x00008a0000107ab9 */ /* 0x000fe20000000a00 */
[----:B------:R-:W-:Y:S01]  /*28510*/  @P2 LOP3.LUT R250, R250, 0x8, RZ, 0xfc, !PT ;  /* 0x00000008fafa2812 */ /* 0x000fe200078efcff */
[----:B------:R-:W-:-:S02]  /*28520*/  IMAD.MOV.U32 R198, RZ, RZ, R197 ;  /* 0x000000ffffc67224 */ /* 0x000fc400078e00c5 */
[----:B------:R-:W-:Y:S01]  /*28530*/  IMAD.MOV.U32 R197, RZ, RZ, R196 ;  /* 0x000000ffffc57224 */ /* 0x000fe200078e00c4 */
[----:B------:R-:W-:Y:S01]  /*28540*/  LOP3.LUT R250, R250, 0xfffffffb, RZ, 0xc0, !PT ;  /* 0xfffffffbfafa7812 */ /* 0x000fe200078ec0ff */
[----:B------:R-:W-:Y:S02]  /*28550*/  IMAD.MOV.U32 R196, RZ, RZ, R195 ;  /* 0x000000ffffc47224 */ /* 0x000fe400078e00c3 */
[----:B------:R-:W-:Y:S01]  /*28560*/  IMAD.MOV.U32 R195, RZ, RZ, R194 ;  /* 0x000000ffffc37224 */ /* 0x000fe200078e00c2 */
[----:B------:R-:W-:Y:S01]  /*28570*/  @P1 LOP3.LUT R250, R250, 0x4, RZ, 0xfc, !PT ;  /* 0x00000004fafa1812 */ /* 0x000fe200078efcff */
[----:B------:R-:W-:Y:S01]  /*28580*/  IMAD.MOV.U32 R194, RZ, RZ, R193 ;  /* 0x000000ffffc27224 */ /* 0x000fe200078e00c1 */
[----:B------:R-:W-:Y:S01]  /*28590*/  ISETP.LT.AND P1, PT, R4, UR43, !P0 ;  /* 0x0000002b04007c0c */ /* 0x000fe2000c721270 */
[----:B------:R-:W-:Y:S01]  /*285a0*/  UMOV UR43, UR4 ;  /* 0x00000004002b7c82 */ /* 0x000fe20008000000 */
[----:B------:R-:W-:Y:S01]  /*285b0*/  ISETP.LT.AND P0, PT, R3, UR22, !P0 ;  /* 0x0000001603007c0c */ /* 0x000fe2000c701270 */
[----:B------:R-:W-:Y:S01]  /*285c0*/  ULDC.64 UR4, c[0x0][0x228] ;  /* 0x00008a0000047ab9 */ /* 0x000fe20000000a00 */
[----:B------:R-:W-:Y:S01]  /*285d0*/  LOP3.LUT R250, R250, 0xfffffffd, RZ, 0xc0, !PT ;  /* 0xfffffffdfafa7812 */ /* 0x000fe200078ec0ff */
[----:B------:R-:W-:Y:S01]  /*285e0*/  UMOV UR53, UR4 ;  /* 0x0000000400357c82 */ /* 0x000fe20008000000 */
[----:B------:R-:W-:-:S07]  /*285f0*/  IMAD.MOV.U32 R193, RZ, RZ, R192 ;  /* 0x000000ffffc17224 */ /* 0x000fce00078e00c0 */
[----:B------:R-:W-:-:S04]  /*28600*/  @P1 LOP3.LUT R250, R250, 0x2, RZ, 0xfc, !PT ;  /* 0x00000002fafa1812 */ /* 0x000fc800078efcff */
[----:B------:R-:W-:-:S04]  /*28610*/  LOP3.LUT R250, R250, 0xfffffffe, RZ, 0xc0, !PT ;  /* 0xfffffffefafa7812 */ /* 0x000fc800078ec0ff */
[----:B------:R-:W-:Y:S02]  /*28620*/  @P0 LOP3.LUT R250, R250, 0x1, RZ, 0xfc, !PT ;  /* 0x00000001fafa0812 */ /* 0x000fe400078efcff */
[----:B------:R-:W-:Y:S02]  /*28630*/  ISETP.GE.AND P0, PT, R183, UR37, PT ;  /* 0x00000025b7007c0c */ /* 0x000fe4000bf06270 */
[----:B------:R-:W-:Y:S02]  /*28640*/  LOP3.LUT R250, R250, 0xfffffbff, RZ, 0xc0, !PT ;  /* 0xfffffbfffafa7812 */ /* 0x000fe400078ec0ff */
[----:B------:R-:W-:Y:S02]  /*28650*/  ISETP.LT.AND P1, PT, R4, UR10, !P0 ;  /* 0x0000000a04007c0c */ /* 0x000fe4000c721270 */
[----:B------:R-:W-:Y:S01]  /*28660*/  ISETP.LT.AND P0, PT, R3, UR48, !P0 ;  /* 0x0000003003007c0c */ /* 0x000fe2000c701270 */
[----:B------:R-:W-:Y:S01]  /*28670*/  UMOV UR48, UR5 ;  /* 0x0000000500307c82 */ /* 0x000fe20008000000 */
[----:B------:R-:W-:-:S02]  /*28680*/  ULDC.64 UR4, c[0x0][0x228] ;  /* 0x00008a0000047ab9 */ /* 0x000fc40000000a00 */
[----:B------:R-:W-:-:S07]  /*28690*/  UMOV UR36, UR5 ;  /* 0x0000000500247c82 */ /* 0x000fce0008000000 */
[----:B------:R-:W-:-:S04]  /*286a0*/  @P1 LOP3.LUT R236, R236, 0x80000000, RZ, 0xfc, !PT ;  /* 0x80000000ecec1812 */ /* 0x000fc800078efcff */
[----:B------:R-:W-:-:S04]  /*286b0*/  LOP3.LUT R236, R236, 0xdfffffff, RZ, 0xc0, !PT ;  /* 0xdfffffffecec7812 */ /* 0x000fc800078ec0ff */
[----:B------:R-:W-:Y:S02]  /*286c0*/  @P0 LOP3.LUT R236, R236, 0x20000000, RZ, 0xfc, !PT ;  /* 0x20000000ecec0812 */ /* 0x000fe400078efcff */
[----:B------:R-:W-:Y:S01]  /*286d0*/  ISETP.GE.AND P0, PT, R182, UR29, PT ;  /* 0x0000001db6007c0c */ /* 0x000fe2000bf06270 */
[----:B------:R-:W-:Y:S01]  /*286e0*/  ULDC.64 UR28, c[0x0][0x228] ;  /* 0x00008a00001c7ab9 */ /* 0x000fe20000000a00 */
        /* <DEDUP_REMOVED lines=15> */
[----:B------:R-:W-:Y:S01]  /*287e0*/  ISETP.GE.AND P0, PT, R180, UR11, PT ;  /* 0x0000000bb4007c0c */ /* 0x000fe2000bf06270 */
[----:B------:R-:W-:Y:S01]  /*287f0*/  ULDC.64 UR10, c[0x0][0x228] ;  /* 0x00008a00000a7ab9 */ /* 0x000fe20000000a00 */
[----:B------:R-:W-:-:S07]  /*28800*/  ULDC.64 UR4, c[0x0][0x228] ;  /* 0x00008a0000047ab9 */ /* 0x000fce0000000a00 */
[----:B------:R-:W-:-:S04]  /*28810*/  @P2 LOP3.LUT R236, R236, 0x200000, RZ, 0xfc, !PT ;  /* 0x00200000ecec2812 */ /* 0x000fc800078efcff */
[----:B------:R-:W-:-:S04]  /*28820*/  LOP3.LUT R236, R236, 0xfffbffff, RZ, 0xc0, !PT ;  /* 0xfffbffffecec7812 */ /* 0x000fc800078ec0ff */
[----:B------:R-:W-:Y:S02]  /*28830*/  @P1 LOP3.LUT R236, R236, 0x40000, RZ, 0xfc, !PT ;  /* 0x00040000ecec1812 */ /* 0x000fe400078efcff */
[----:B------:R-:W-:Y:S02]  /*28840*/  ISETP.LT.AND P1, PT, R4, UR26, !P0 ;  /* 0x0000001a04007c0c */ /* 0x000fe4000c721270 */
[----:B------:R-:W-:Y:S01]  /*28850*/  ISETP.LT.AND P0, PT, R3, UR51, !P0 ;  /* 0x0000003303007c0c */ /* 0x000fe2000c701270 */
[----:B------:R-:W-:Y:S01]  /*28860*/  UMOV UR51, UR5 ;  /* 0x0000000500337c82 */ /* 0x000fe20008000000 */
[----:B------:R-:W-:-:S09]  /*28870*/  LOP3.LUT R236, R236, 0xffff7fff, RZ, 0xc0, !PT ;  /* 0xffff7fffecec7812 */ /* 0x000fd200078ec0ff */
        /* <DEDUP_REMOVED lines=9> */
[----:B------:R-:W-:Y:S01]  /*28910*/  UMOV UR60, UR4 ;  /* 0x00000004003c7c82 */ /* 0x000fe20008000000 */
[----:B------:R-:W-:-:S06]  /*28920*/  R2UR UR4, R190 ;  /* 0x00000000be0472ca */ /* 0x000fcc00000e0000 */
        /* <DEDUP_REMOVED lines=9> */
[----:B------:R-:W-:-:S09]  /*289c0*/  R2UR UR5, R191 ;  /* 0x00000000bf0572ca */ /* 0x000fd200000e0000 */
[----:B------:R-:W-:-:S04]  /*289d0*/  @P1 LOP3.LUT R236, R236, 0x20, RZ, 0xfc, !PT ;  /* 0x00000020ecec1812 */ /* 0x000fc800078efcff */
[----:B------:R-:W-:-:S04]  /*289e0*/  LOP3.LUT R236, R236, 0xfffffffb, RZ, 0xc0, !PT ;  /* 0xfffffffbecec7812 */ /* 0x000fc800078ec0ff */
[----:B------:R-:W-:Y:S02]  /*289f0*/  @P0 LOP3.LUT R236, R236, 0x4, RZ, 0xfc, !PT ;  /* 0x00000004ecec0812 */ /* 0x000fe400078efcff */
[----:B------:R-:W-:Y:S01]  /*28a00*/  ISETP.GE.AND P0, PT, R177, UR27, PT ;  /* 0x0000001bb1007c0c */ /* 0x000fe2000bf06270 */
[----:B------:R-:W-:Y:S01]  /*28a10*/  ULDC.64 UR26, c[0x0][0x228] ;  /* 0x00008a00001a7ab9 */ /* 0x000fe20000000a00 */
[----:B------:R-:W-:Y:S02]  /*28a20*/  LOP3.LUT R236, R236, 0xbfffffff, RZ, 0xc0, !PT ;  /* 0xbfffffffecec7812 */ /* 0x000fe400078ec0ff */
[----:B------:R-:W-:Y:S02]  /*28a30*/  ISETP.LT.AND P2, PT, R4, UR20, !P0 ;  /* 0x0000001404007c0c */ /* 0x000fe4000c741270 */
[----:B------:R-:W-:Y:S02]  /*28a40*/  ISETP.LT.AND P1, PT, R3, UR47, !P0 ;  /* 0x0000002f03007c0c */ /* 0x000fe4000c721270 */
[----:B------:R-:W-:Y:S01]  /*28a50*/  ISETP.GE.AND P0, PT, R176, UR15, PT ;  /* 0x0000000fb0007c0c */ /* 0x000fe2000bf06270 */
[----:B------:R-:W-:-:S02]  /*28a60*/  ULDC.64 UR14, c[0x0][0x228] ;  /* 0x00008a00000e7ab9 */ /* 0x000fc40000000a00 */
[----:B------:R-:W-:Y:S01]  /*28a70*/  UMOV UR32, UR14 ;  /* 0x0000000e00207c82 */ /* 0x000fe20008000000 */
[----:B------:R-:W-:Y:S01]  /*28a80*/  UMOV UR35, UR15 ;  /* 0x0000000f00237c82 */ /* 0x000fe20008000000 */
[----:B------:R-:W-:-:S04]  /*28a90*/  ULDC.64 UR14, c[0x0][0x228] ;  /* 0x00008a00000e7ab9 */ /* 0x000fc80000000a00 */
[----:B------:R-:W-:-:S04]  /*28aa0*/  @P2 LOP3.LUT R235, R235, 0x80000000, RZ, 0xfc, !PT ;  /* 0x80000000ebeb2812 */ /* 0x000fc800078efcff */
[----:B------:R-:W-:-:S04]  /*28ab0*/  LOP3.LUT R235, R235, 0xdfffffff, RZ, 0xc0, !PT ;  /* 0xdfffffffebeb7812 */ /* 0x000fc800078ec0ff */
[----:B------:R-:W-:Y:S02]  /*28ac0*/  @P1 LOP3.LUT R235, R235, 0x20000000, RZ, 0xfc, !PT ;  /* 0x20000000ebeb1812 */ /* 0x000fe400078efcff */
[----:B------:R-:W-:Y:S02]  /*28ad0*/  ISETP.LT.AND P1, PT, R4, UR18, !P0 ;  /* 0x0000001204007c0c */ /* 0x000fe4000c721270 */
[----:B------:R-:W-:Y:S01]  /*28ae0*/  ISETP.LT.AND P0, PT, R3, UR46, !P0 ;  /* 0x0000002e03007c0c */ /* 0x000fe2000c701270 */
[----:B------:R-:W-:Y:S01]  /*28af0*/  ULDC.64 UR46, c[0x0][0x228] ;  /* 0x00008a00002e7ab9 */ /* 0x000fe20000000a00 */
[----:B------:R-:W-:Y:S01]  /*28b00*/  LOP3.LUT R235, R235, 0xfbffffff, RZ, 0xc0, !PT ;  /* 0xfbffffffebeb7812 */ /* 0x000fe200078ec0ff */
[----:B------:R-:W-:Y:S01]  /*28b10*/  UMOV UR59, UR46 ;  /* 0x0000002e003b7c82 */ /* 0x000fe20008000000 */
[----:B------:R-:W-:Y:S01]  /*28b20*/  UMOV UR46, UR47 ;  /* 0x0000002f002e7c82 */ /* 0x000fe20008000000 */
[----:B------:R-:W-:-:S06]  /*28b30*/  R2UR UR47, R189 ;  /* 0x00000000bd2f72ca */ /* 0x000fcc00000e0000 */
[----:B------:R-:W-:-:S04]  /*28b40*/  @P1 LOP3.LUT R235, R235, 0x4000000, RZ, 0xfc, !PT ;  /* 0x04000000ebeb1812 */ /* 0x000fc800078efcff */
[----:B------:R-:W-:-:S04]  /*28b50*/  LOP3.LUT R235, R235, 0xfeffffff, RZ, 0xc0, !PT ;  /* 0xfeffffffebeb7812 */ /* 0x000fc800078ec0ff */
[----:B------:R-:W-:Y:S02]  /*28b60*/  @P0 LOP3.LUT R235, R235, 0x1000000, RZ, 0xfc, !PT ;  /* 0x01000000ebeb0812 */ /* 0x000fe400078efcff */
[----:B------:R-:W-:Y:S01]  /*28b70*/  ISETP.GE.AND P0, PT, R175, UR33, PT ;  /* 0x00000021af007c0c */ /* 0x000fe2000bf06270 */
[----:B------:R-:W-:Y:S01]  /*28b80*/  UMOV UR33, UR60 ;  /* 0x0000003c00217c82 */ /* 0x000fe20008000000 */
[----:B------:R-:W-:Y:S02]  /*28b90*/  LOP3.LUT R235, R235, 0xffdfffff, RZ, 0xc0, !PT ;  /* 0xffdfffffebeb7812 */ /* 0x000fe400078ec0ff */
[----:B------:R-:W-:Y:S02]  /*28ba0*/  ISETP.LT.AND P1, PT, R4, UR24, !P0 ;  /* 0x0000001804007c0c */ /* 0x000fe4000c721270 */
[----:B------:R-:W-:-:S11]  /*28bb0*/  ISETP.LT.AND P0, PT, R3, UR41, !P0 ;  /* 0x0000002903007c0c */ /* 0x000fd6000c701270 */
        /* <DEDUP_REMOVED lines=8> */
[----:B------:R-:W-:Y:S02]  /*28c40*/  ULDC.64 UR40, c[0x0][0x228] ;  /* 0x00008a0000287ab9 */ /* 0x000fe40000000a00 */
[----:B------:R-:W-:Y:S01]  /*28c50*/  UMOV UR30, UR40 ;  /* 0x00000028001e7c82 */ /* 0x000fe20008000000 */
[----:B------:R-:W-:Y:S01]  /*28c60*/  UMOV UR37, UR41 ;  /* 0x0000002900257c82 */ /* 0x000fe20008000000 */
[----:B------:R-:W-:-:S02]  /*28c70*/  R2UR UR41, R188 ;  /* 0x00000000bc2972ca */ /* 0x000fc400000e0000 */
[----:B------:R-:W-:-:S04]  /*28c80*/  R2UR UR40, R187 ;  /* 0x00000000bb2872ca */ /* 0x000fc800000e0000 */
        /* <DEDUP_REMOVED lines=8> */
[----:B------:R-:W-:-:S10]  /*28d10*/  ULDC.64 UR60, c[0x0][0x228] ;  /* 0x00008a00003c7ab9 */ /* 0x000fd40000000a00 */
[----:B------:R-:W-:-:S04]  /*28d20*/  @P1 LOP3.LUT R235, R235, 0x400, RZ, 0xfc, !PT ;  /* 0x00000400ebeb1812 */ /* 0x000fc800078efcff */
[----:B------:R-:W-:-:S04]  /*28d30*/  LOP3.LUT R235, R235, 0xfffffeff, RZ, 0xc0, !PT ;  /* 0xfffffeffebeb7812 */ /* 0x000fc800078ec0ff */
[----:B------:R-:W-:Y:S02]  /*28d40*/  @P0 LOP3.LUT R235, R235, 0x100, RZ, 0xfc, !PT ;  /* 0x00000100ebeb0812 */ /* 0x000fe400078efcff */
[----:B------:R-:W-:Y:S01]  /*28d50*/  ISETP.GE.AND P0, PT, R172, UR25, PT ;  /* 0x00000019ac007c0c */ /* 0x000fe2000bf06270 */
[----:B------:R-:W-:Y:S01]  /*28d60*/  ULDC.64 UR24, c[0x0][0x228] ;  /* 0x00008a0000187ab9 */ /* 0x000fe20000000a00 */
[----:B------:R-:W-:Y:S02]  /*28d70*/  LOP3.LUT R235, R235, 0xffffffdf, RZ, 0xc0, !PT ;  /* 0xffffffdfebeb7812 */ /* 0x000fe400078ec0ff */
[----:B------:R-:W-:Y:S01]  /*28d80*/  ISETP.LT.AND P1, PT, R4, UR8, !P0 ;  /* 0x0000000804007c0c */ /* 0x000fe2000c721270 */
[----:B------:R-:W-:Y:S01]  /*28d90*/  UMOV UR8, UR58 ;  /* 0x0000003a00087c82 */ /* 0x000fe20008000000 */
[----:B------:R-:W-:Y:S01]  /*28da0*/  ISETP.LT.AND P0, PT, R3, UR43, !P0 ;  /* 0x0000002b03007c0c */ /* 0x000fe2000c701270 */
[----:B------:R-:W-:Y:S01]  /*28db0*/  UMOV UR58, UR24 ;  /* 0x00000018003a7c82 */ /* 0x000fe20008000000 */
[----:B------:R-:W-:Y:S01]  /*28dc0*/  UMOV UR43, UR25 ;  /* 0x00000019002b7c82 */ /* 0x000fe20008000000 */
[----:B------:R-:W-:-:S08]  /*28dd0*/  ULDC.64 UR24, c[0x0][0x228] ;  /* 0x00008a0000187ab9 */ /* 0x000fd00000000a00 */
[----:B------:R-:W-:-:S04]  /*28de0*/  @P1 LOP3.LUT R235, R235, 0x20, RZ, 0xfc, !PT ;  /* 0x00000020ebeb1812 */ /* 0x000fc800078efcff */
[----:B------:R-:W-:-:S04]  /*28df0*/  LOP3.LUT R235, R235, 0xfffffffb, RZ, 0xc0, !PT ;  /* 0xfffffffbebeb7812 */ /* 0x000fc800078ec0ff */
[----:B------:R-:W-:Y:S02]  /*28e00*/  @P0 LOP3.LUT R235, R235, 0x4, RZ, 0xfc, !PT ;  /* 0x00000004ebeb0812 */ /* 0x000fe400078efcff */
[----:B------:R-:W-:Y:S01]  /*28e10*/  ISETP.GE.AND P0, PT, R171, UR31, PT ;  /* 0x0000001fab007c0c */ /* 0x000fe2000bf06270 */
[----:B------:R-:W-:Y:S01]  /*28e20*/  UMOV UR31, UR32 ;  /* 0x00000020001f7c82 */ /* 0x000fe20008000000 */
[----:B------:R-:W-:Y:S01]  /*28e30*/  UMOV UR32, UR61 ;  /* 0x0000003d00207c82 */ /* 0x000fe20008000000 */
[----:B------:R-:W-:Y:S02]  /*28e40*/  LOP3.LUT R235, R235, 0xbfffffff, RZ, 0xc0, !PT ;  /* 0xbfffffffebeb7812 */ /* 0x000fe400078ec0ff */
[----:B------:R-:W-:Y:S02]  /*28e50*/  ISETP.LT.AND P1, PT, R4, UR16, !P0 ;  /* 0x0000001004007c0c */ /* 0x000fe4000c721270 */
[----:B------:R-:W-:Y:S01]  /*28e60*/  ISETP.LT.AND P0, PT, R3, UR53, !P0 ;  /* 0x0000003503007c0c */ /* 0x000fe2000c701270 */
[----:B------:R-:W-:Y:S01]  /*28e70*/  UMOV UR53, UR60 ;  /* 0x0000003c00357c82 */ /* 0x000fe20008000000 */
[----:B------:R-:W-:-:S02]  /*28e80*/  ULDC.64 UR60, c[0x0][0x228] ;  /* 0x00008a00003c7ab9 */ /* 0x000fc40000000a00 */
[----:B-1----:R-:W-:Y:S01]  /*28e90*/  IMAD.U32 R0, RZ, RZ, UR61 ;  /* 0x0000003dff007e24 */ /* 0x002fe2000f8e00ff */
[----:B------:R-:W-:-:S04]  /*28ea0*/  R2UR UR61, R186 ;  /* 0x00000000ba3d72ca */ /* 0x000fc800000e0000 */
[----:B------:R0:W-:Y:S02]  /*28eb0*/  STL [R1+0xec4], R0 ;  /* 0x000ec40001007387 */ /* 0x0001e40000100800 */
        /* <DEDUP_REMOVED lines=13> */
[----:B------:R-:W-:Y:S02]  /*28f90*/  ISETP.GE.AND P0, PT, R169, UR9, PT ;  /* 0x00000009a9007c0c */ /* 0x000fe4000bf06270 */
[----:B------:R-:W-:Y:S02]  /*28fa0*/  LOP3.LUT R234, R234, 0xfbffffff, RZ, 0xc0, !PT ;  /* 0xfbffffffeaea7812 */ /* 0x000fe400078ec0ff */
[----:B------:R-:W-:Y:S02]  /*28fb0*/  ISETP.LT.AND P2, PT, R4, UR22, !P0 ;  /* 0x0000001604007c0c */ /* 0x000fe4000c741270 */
[----:B------:R-:W-:Y:S01]  /*28fc0*/  ISETP.LT.AND P1, PT, R3, UR8, !P0 ;  /* 0x0000000803007c0c */ /* 0x000fe2000c721270 */
[----:B------:R-:W-:Y:S01]  /*28fd0*/  ULDC.64 UR8, c[0x0][0x228] ;  /* 0x00008a0000087ab9 */ /* 0x000fe20000000a00 */
[----:B------:R-:W-:Y:S01]  /*28fe0*/  ISETP.GE.AND P0, PT, R168, UR17, PT ;  /* 0x00000011a8007c0c */ /* 0x000fe2000bf06270 */
[----:B------:R-:W-:-:S02]  /*28ff0*/  ULDC.64 UR16, c[0x0][0x228] ;  /* 0x00008a0000107ab9 */ /* 0x000fc40000000a00 */
[----:B0-----:R-:W-:-:S05]  /*29000*/  IMAD.U32 R0, RZ, RZ, UR17 ;  /* 0x00000011ff007e24 */ /* 0x001fca000f8e00ff */
[----:B------:R0:W-:Y:S01]  /*29010*/  STL [R1+0xec0], R0 ;  /* 0x000ec00001007387 */ /* 0x0001e20000100800 */
[----:B------:R-:W-:-:S04]  /*29020*/  @P2 LOP3.LUT R234, R234, 0x4000000, RZ, 0xfc, !PT ;  /* 0x04000000eaea2812 */ /* 0x000fc800078efcff */
[----:B------:R-:W-:-:S04]  /*29030*/  LOP3.LUT R234, R234, 0xfdffffff, RZ, 0xc0, !PT ;  /* 0xfdffffffeaea7812 */ /* 0x000fc800078ec0ff */
[----:B------:R-:W-:Y:S02]  /*29040*/  @P1 LOP3.LUT R234, R234, 0x2000000, RZ, 0xfc, !PT ;  /* 0x02000000eaea1812 */ /* 0x000fe400078efcff */
[----:B------:R-:W-:Y:S02]  /*29050*/  ISETP.LT.AND P1, PT, R4, UR10, !P0 ;  /* 0x0000000a04007c0c */ /* 0x000fe4000c721270 */
[----:B------:R-:W-:Y:S01]  /*29060*/  ISETP.LT.AND P0, PT, R3, UR45, !P0 ;  /* 0x0000002d03007c0c */ /* 0x000fe2000c701270 */
[----:B------:R-:W-:Y:S01]  /*29070*/  UMOV UR45, UR16 ;  /* 0x00000010002d7c82 */ /* 0x000fe20008000000 */
[----:B------:R-:W-:Y:S01]  /*29080*/  LOP3.LUT R234, R234, 0xffbfffff, RZ, 0xc0, !PT ;  /* 0xffbfffffeaea7812 */ /* 0x000fe200078ec0ff */
[----:B------:R-:W-:-:S08]  /*29090*/  ULDC.64 UR16, c[0x0][0x228] ;  /* 0x00008a0000107ab9 */ /* 0x000fd00000000a00 */
[----:B------:R-:W-:-:S04]  /*290a0*/  @P1 LOP3.LUT R234, R234, 0x400000, RZ, 0xfc, !PT ;  /* 0x00400000eaea1812 */ /* 0x000fc800078efcff */
[----:B------:R-:W-:-:S04]  /*290b0*/  LOP3.LUT R234, R234, 0xffdfffff, RZ, 0xc0, !PT ;  /* 0xffdfffffeaea7812 */ /* 0x000fc800078ec0ff */
[----:B------:R-:W-:Y:S02]  /*290c0*/  @P0 LOP3.LUT R234, R234, 0x200000, RZ, 0xfc, !PT ;  /* 0x00200000eaea0812 */ /* 0x000fe400078efcff */
[----:B------:R-:W-:Y:S01]  /*290d0*/  ISETP.GE.AND P0, PT, R167, UR29, PT ;  /* 0x0000001da7007c0c */ /* 0x000fe2000bf06270 */
[----:B------:R-:W-:Y:S01]  /*290e0*/  ULDC.64 UR28, c[0x0][0x228] ;  /* 0x00008a00001c7ab9 */ /* 0x000fe20000000a00 */
[----:B------:R-:W-:Y:S01]  /*290f0*/  LOP3.LUT R234, R234, 0xfffbffff, RZ, 0xc0, !PT ;  /* 0xfffbffffeaea7812 */ /* 0x000fe200078ec0ff */
[----:B0-----:R-:W-:Y:S01]  /*29100*/  IMAD.U32 R0, RZ, RZ, UR29 ;  /* 0x0000001dff007e24 */ /* 0x001fe2000f8e00ff */
[----:B------:R-:W-:Y:S02]  /*29110*/  ISETP.LT.AND P1, PT, R4, UR6, !P0 ;  /* 0x0000000604007c0c */ /* 0x000fe4000c721270 */
[----:B------:R-:W-:Y:S01]  /*29120*/  ISETP.LT.AND P0, PT, R3, UR33, !P0 ;  /* 0x0000002103007c0c */ /* 0x000fe2000c701270 */
[----:B------:R-:W-:Y:S01]  /*29130*/  UMOV UR33, UR28 ;  /* 0x0000001c00217c82 */ /* 0x000fe20008000000 */
[----:B------:R-:W-:Y:S01]  /*29140*/  ULDC.64 UR28, c[0x0][0x228] ;  /* 0x00008a00001c7ab9 */ /* 0x000fe20000000a00 */
[----:B------:R0:W-:Y:S08]  /*29150*/  STL [R1+0xec8], R0 ;  /* 0x000ec80001007387 */ /* 0x0001f00000100800 */
[----:B------:R-:W-:Y:S01]  /*29160*/  @P1 LOP3.LUT R234, R234, 0x40000, RZ, 0xfc, !PT ;  /* 0x00040000eaea1812 */ /* 0x000fe200078efcff */
[----:B0-----:R-:W-:-:S03]  /*29170*/  IMAD.U32 R0, RZ, RZ, UR29 ;  /* 0x0000001dff007e24 */ /* 0x001fc6000f8e00ff */
[----:B------:R-:W-:Y:S02]  /*29180*/  LOP3.LUT R234, R234, 0xfffdffff, RZ, 0xc0, !PT ;  /* 0xfffdffffeaea7812 */ /* 0x000fe400078ec0ff */
[----:B------:R0:W-:Y:S02]  /*29190*/  STL [R1+0xecc], R0 ;  /* 0x000ecc0001007387 */ /* 0x0001e40000100800 */
[----:B------:R-:W-:Y:S02]  /*291a0*/  @P0 LOP3.LUT R234, R234, 0x20000, RZ, 0xfc, !PT ;  /* 0x00020000eaea0812 */ /* 0x000fe400078efcff */
[----:B------:R-:W-:Y:S01]  /*291b0*/  ISETP.GE.AND P0, PT, R166, UR23, PT ;  /* 0x00000017a6007c0c */ /* 0x000fe2000bf06270 */
[----:B------:R-:W-:Y:S01]  /*291c0*/  ULDC.64 UR22, c[0x0][0x228] ;  /* 0x00008a0000167ab9 */ /* 0x000fe20000000a00 */
[----:B------:R-:W-:Y:S02]  /*291d0*/  LOP3.LUT R234, R234, 0xffffbfff, RZ, 0xc0, !PT ;  /* 0xffffbfffeaea7812 */ /* 0x000fe400078ec0ff */
[----:B------:R-:W-:-:S02]  /*291e0*/  ISETP.LT.AND P1, PT, R4, UR26, !P0 ;  /* 0x0000001a04007c0c */ /* 0x000fc4000c721270 */
[----:B------:R-:W-:Y:S01]  /*291f0*/  ISETP.LT.AND P0, PT, R3, UR31, !P0 ;  /* 0x0000001f03007c0c */ /* 0x000fe2000c701270 */
[----:B------:R-:W-:-:S10]  /*29200*/  UMOV UR31, UR28 ;  /* 0x0000001c001f7c82 */ /* 0x000fd40008000000 */
        /* <DEDUP_REMOVED lines=26> */
[----:B------:R-:W-:Y:S01]  /*293b0*/  UMOV UR29, UR26 ;  /* 0x0000001a001d7c82 */ /* 0x000fe20008000000 */
[----:B------:R-:W-:Y:S01]  /*293c0*/  ISETP.LT.AND P1, PT, R4, UR18, !P0 ;  /* 0x0000001204007c0c */ /* 0x000fe2000c721270 */
[----:B0-----:R-:W-:Y:S01]  /*293d0*/  IMAD.U32 R0, RZ, RZ, UR27 ;  /* 0x0000001bff007e24 */ /* 0x001fe2000f8e00ff */
[----:B------:R-:W-:Y:S01]  /*293e0*/  ISETP.LT.AND P0, PT, R3, UR58, !P0 ;  /* 0x0000003a03007c0c */ /* 0x000fe2000c701270 */
[----:B------:R-:W-:Y:S02]  /*293f0*/  ULDC.64 UR26, c[0x0][0x228] ;  /* 0x00008a00001a7ab9 */ /* 0x000fe40000000a00 */
[----:B------:R-:W-:Y:S01]  /*29400*/  UMOV UR28, UR26 ;  /* 0x0000001a001c7c82 */ /* 0x000fe20008000000 */
[----:B------:R-:W-:Y:S01]  /*29410*/  IMAD.U32 R7, RZ, RZ, UR27 ;  /* 0x0000001bff077e24 */ /* 0x000fe2000f8e00ff */
[----:B------:R0:W-:Y:S04]  /*29420*/  STL [R1+0xed4], R0 ;  /* 0x000ed40001007387 */ /* 0x0001e80000100800 */
[----:B------:R-:W-:Y:S02]  /*29430*/  STL [R1+0x165c], R7 ;  /* 0x00165c0701007387 */ /* 0x000fe40000100800 */
[----:B------:R-:W-:-:S04]  /*29440*/  @P1 LOP3.LUT R234, R234, 0x4, RZ, 0xfc, !PT ;  /* 0x00000004eaea1812 */ /* 0x000fc800078efcff */
[----:B------:R-:W-:-:S04]  /*29450*/  LOP3.LUT R234, R234, 0xfffffffd, RZ, 0xc0, !PT ;  /* 0xfffffffdeaea7812 */ /* 0x000fc800078ec0ff */
[----:B------:R-:W-:Y:S02]  /*29460*/  @P0 LOP3.LUT R234, R234, 0x2, RZ, 0xfc, !PT ;  /* 0x00000002eaea0812 */ /* 0x000fe400078efcff */
[----:B------:R-:W-:Y:S01]  /*29470*/  ISETP.GE.AND P0, PT, R162, UR15, PT ;  /* 0x0000000fa2007c0c */ /* 0x000fe2000bf06270 */
[----:B------:R-:W-:Y:S01]  /*29480*/  ULDC.64 UR14, c[0x0][0x228] ;  /* 0x00008a00000e7ab9 */ /* 0x000fe20000000a00 */
        /* <DEDUP_REMOVED lines=11> */
[----:B------:R-:W-:Y:S01]  /*29540*/  ULDC.64 UR52, c[0x0][0x228] ;  /* 0x00008a0000347ab9 */ /* 0x000fe20000000a00 */
[----:B------:R-:W-:Y:S01]  /*29550*/  ISETP.GE.AND P0, PT, R160, UR19, PT ;  /* 0x00000013a0007c0c */ /* 0x000fe2000bf06270 */
[----:B------:R-:W-:-:S02]  /*29560*/  ULDC.64 UR18, c[0x0][0x228] ;  /* 0x00008a0000127ab9 */ /* 0x000fc40000000a00 */
[----:B------:R-:W-:Y:S01]  /*29570*/  UMOV UR27, UR18 ;  /* 0x00000012001b7c82 */ /* 0x000fe20008000000 */
[----:B0-----:R-:W-:Y:S01]  /*29580*/  IMAD.U32 R0, RZ, RZ, UR19 ;  /* 0x00000013ff007e24 */ /* 0x001fe2000f8e00ff */
[----:B------:R-:W-:-:S04]  /*29590*/  ULDC.64 UR18, c[0x0][0x228] ;  /* 0x00008a0000127ab9 */ /* 0x000fc80000000a00 */
[----:B------:R-:W-:Y:S01]  /*295a0*/  @P2 LOP3.LUT R233, R233, 0x4000000, RZ, 0xfc, !PT ;  /* 0x04000000e9e92812 */ /* 0x000fe200078efcff */
[----:B------:R-:W-:Y:S03]  /*295b0*/  STL [R1+0x1660], R0 ;  /* 0x0016600001007387 */ /* 0x000fe60000100800 */
[----:B------:R-:W-:-:S04]  /*295c0*/  LOP3.LUT R233, R233, 0xfdffffff, RZ, 0xc0, !PT ;  /* 0xfdffffffe9e97812 */ /* 0x000fc800078ec0ff */
[----:B------:R-:W-:Y:S02]  /*295d0*/  @P1 LOP3.LUT R233, R233, 0x2000000, RZ, 0xfc, !PT ;  /* 0x02000000e9e91812 */ /* 0x000fe400078efcff */
[----:B------:R-:W-:Y:S02]  /*295e0*/  ISETP.LT.AND P1, PT, R4, UR8, !P0 ;  /* 0x0000000804007c0c */ /* 0x000fe4000c721270 */
[----:B------:R-:W-:Y:S02]  /*295f0*/  ISETP.LT.AND P0, PT, R3, UR45, !P0 ;  /* 0x0000002d03007c0c */ /* 0x000fe4000c701270 */
[----:B------:R-:W-:-:S09]  /*29600*/  LOP3.LUT R233, R233, 0xffbfffff, RZ, 0xc0, !PT ;  /* 0xffbfffffe9e97812 */ /* 0x000fd200078ec0ff */
        /* <DEDUP_REMOVED lines=8> */
[----:B------:R-:W-:Y:S01]  /*29690*/  IMAD.U32 R6, RZ, RZ, UR25 ;  /* 0x00000019ff067e24 */ /* 0x000fe2000f8e00ff */
[----:B------:R-:W-:Y:S01]  /*296a0*/  ISETP.LT.AND P0, PT, R3, UR33, !P0 ;  /* 0x0000002103007c0c */ /* 0x000fe2000c701270 */
[----:B------:R-:W-:Y:S01]  /*296b0*/  ULDC.64 UR24, c[0x0][0x228] ;  /* 0x00008a0000187ab9 */ /* 0x000fe20000000a00 */
[----:B------:R-:W-:Y:S01]  /*296c0*/  UMOV UR33, UR44 ;  /* 0x0000002c00217c82 */ /* 0x000fe20008000000 */
[----:B------:R-:W-:Y:S01]  /*296d0*/  IMAD.U32 R5, RZ, RZ, UR25 ;  /* 0x00000019ff057e24 */ /* 0x000fe2000f8e00ff */
[----:B------:R-:W-:Y:S01]  /*296e0*/  UMOV UR25, UR24 ;  /* 0x0000001800197c82 */ /* 0x000fe20008000000 */
[----:B------:R-:W-:Y:S01]  /*296f0*/  ULDC.64 UR44, c[0x0][0x228] ;  /* 0x00008a00002c7ab9 */ /* 0x000fe20000000a00 */
[----:B------:R-:W-:Y:S04]  /*29700*/  STL [R1+0x1664], R6 ;  /* 0x0016640601007387 */ /* 0x000fe80000100800 */
[----:B------:R0:W-:Y:S01]  /*29710*/  STL [R1+0x1668], R5 ;  /* 0x0016680501007387 */ /* 0x0001e20000100800 */
        /* <DEDUP_REMOVED lines=9> */
[----:B------:R-:W-:-:S09]  /*297b0*/  UMOV UR35, UR38 ;  /* 0x0000002600237c82 */ /* 0x000fd20008000000 */
        /* <DEDUP_REMOVED lines=11> */
[----:B------:R-:W-:Y:S01]  /*29870*/  UMOV UR34, UR39 ;  /* 0x0000002700227c82 */ /* 0x000fe20008000000 */
[----:B------:R-:W-:Y:S01]  /*29880*/  UMOV UR24, UR16 ;  /* 0x0000001000187c82 */ /* 0x000fe20008000000 */
[----:B------:R-:W-:Y:S01]  /*29890*/  IMAD.U32 R238, RZ, RZ, UR17 ;  /* 0x00000011ffee7e24 */ /* 0x000fe2000f8e00ff */
[----:B------:R-:W-:Y:S01]  /*298a0*/  ULDC.64 UR16, c[0x0][0x228] ;  /* 0x00008a0000107ab9 */ /* 0x000fe20000000a00 */
[----:B------:R-:W-:-:S03]  /*298b0*/  ULDC.64 UR38, c[0x0][0x228] ;  /* 0x00008a0000267ab9 */ /* 0x000fc60000000a00 */
        /* <DEDUP_REMOVED lines=14> */
[----:B------:R-:W-:Y:S02]  /*299a0*/  ULDC.64 UR28, c[0x0][0x228] ;  /* 0x00008a00001c7ab9 */ /* 0x000fe40000000a00 */
[----:B------:R-:W-:Y:S01]  /*299b0*/  UMOV UR23, UR28 ;  /* 0x0000001c00177c82 */ /* 0x000fe20008000000 */
[----:B------:R-:W-:Y:S01]  /*299c0*/  UMOV UR59, UR29 ;  /* 0x0000001d003b7c82 */ /* 0x000fe20008000000 */
[----:B------:R-:W-:-:S02]  /*299d0*/  ULDC.64 UR28, c[0x0][0x228] ;  /* 0x00008a00001c7ab9 */ /* 0x000fc40000000a00 */
[----:B------:R-:W-:Y:S01]  /*299e0*/  UMOV UR22, UR28 ;  /* 0x0000001c00167c82 */ /* 0x000fe20008000000 */
[----:B------:R-:W-:Y:S01]  /*299f0*/  UMOV UR58, UR29 ;  /* 0x0000001d003a7c82 */ /* 0x000fe20008000000 */
[----:B------:R-:W-:Y:S02]  /*29a00*/  ULDC.64 UR28, c[0x0][0x228] ;  /* 0x00008a00001c7ab9 */ /* 0x000fe40000000a00 */
        /* <DEDUP_REMOVED lines=9> */
[----:B------:R-:W-:Y:S01]  /*29aa0*/  UMOV UR31, UR33 ;  /* 0x00000021001f7c82 */ /* 0x000fe20008000000 */
[----:B------:R-:W-:-:S08]  /*29ab0*/  UMOV UR33, UR51 ;  /* 0x0000003300217c82 */ /* 0x000fd00008000000 */
        /* <DEDUP_REMOVED lines=28> */
[----:B------:R-:W-:-:S08]  /*29c80*/  ULDC.64 UR18, c[0x0][0x228] ;  /* 0x00008a0000127ab9 */ /* 0x000fd00000000a00 */
        /* <DEDUP_REMOVED lines=34> */
[----:B------:R-:W-:-:S08]  /*29eb0*/  ULDC.64 UR10, c[0x0][0x228] ;  /* 0x00008a00000a7ab9 */ /* 0x000fd00000000a00 */
[----:B------:R-:W-:-:S04]  /*29ec0*/  @P2 LOP3.LUT R232, R232, 0x4, RZ, 0xfc, !PT ;  /* 0x00000004e8e82812 */ /* 0x000fc800078efcff */
[----:B------:R-:W-:-:S04]  /*29ed0*/  LOP3.LUT R232, R232, 0xfffffffd, RZ, 0xc0, !PT ;  /* 0xfffffffde8e87812 */ /* 0x000fc800078ec0ff */
[----:B------:R-:W-:Y:S02]  /*29ee0*/  @P1 LOP3.LUT R232, R232, 0x2, RZ, 0xfc, !PT ;  /* 0x00000002e8e81812 */ /* 0x000fe400078efcff */
[----:B------:R-:W-:Y:S02]  /*29ef0*/  ISETP.LT.AND P1, PT, R4, UR20, !P0 ;  /* 0x0000001404007c0c */ /* 0x000fe4000c721270 */
[----:B------:R-:W-:Y:S01]  /*29f00*/  ISETP.LT.AND P0, PT, R3, UR38, !P0 ;  /* 0x0000002603007c0c */ /* 0x000fe2000c701270 */
[----:B------:R-:W-:Y:S01]  /*29f10*/  UMOV UR38, UR32 ;  /* 0x0000002000267c82 */ /* 0x000fe20008000000 */
[----:B------:R-:W-:Y:S09]  /*29f20*/  STL [R1+0x1670], R232 ;  /* 0x001670e801007387 */ /* 0x000ff20000100800 */
        /* <DEDUP_REMOVED lines=37> */
[----:B------:R-:W-:-:S09]  /*2a180*/  ULDC.64 UR42, c[0x0][0x228] ;  /* 0x00008a00002a7ab9 */ /* 0x000fd20000000a00 */
        /* <DEDUP_REMOVED lines=33> */
[----:B------:R-:W-:Y:S02]  /*2a3a0*/  ULDC.64 UR14, c[0x0][0x228] ;  /* 0x00008a00000e7ab9 */ /* 0x000fe40000000a00 */
[----:B------:R-:W-:Y:S01]  /*2a3b0*/  STL [R1+0x1674], R231 ;  /* 0x001674e701007387 */ /* 0x000fe20000100800 */
        /* <DEDUP_REMOVED lines=18> */
[----:B------:R-:W-:Y:S01]  /*2a4e0*/  VIADD R8, R2, 0xda ;  /* 0x000000da02087836 */ /* 0x000fe20000000000 */
[----:B------:R-:W-:Y:S01]  /*2a4f0*/  LOP3.LUT R230, R230, 0xffbfffff, RZ, 0xc0, !PT ;  /* 0xffbfffffe6e67812 */ /* 0x000fe200078ec0ff */
[----:B------:R-:W-:Y:S01]  /*2a500*/  ULDC.64 UR8, c[0x0][0x228] ;  /* 0x00008a0000087ab9 */ /* 0x000fe20000000a00 */
[----:B------:R-:W-:Y:S02]  /*2a510*/  ISETP.LT.AND P1, PT, R4, UR14, !P0 ;  /* 0x0000000e04007c0c */ /* 0x000fe4000c721270 */
[----:B------:R-:W-:Y:S01]  /*2a520*/  ISETP.LT.AND P0, PT, R3, UR22, !P0 ;  /* 0x0000001603007c0c */ /* 0x000fe2000c701270 */
[----:B------:R-:W-:-:S10]  /*2a530*/  UMOV UR22, UR41 ;  /* 0x0000002900167c82 */ /* 0x000fd40008000000 */
        /* <DEDUP_REMOVED lines=17> */
[----:B------:R-:W-:Y:S01]  /*2a650*/  ISETP.LT.AND P1, PT, R4, UR26, !P0 ;  /* 0x0000001a04007c0c */ /* 0x000fe2000c721270 */
[----:B------:R-:W-:Y:S01]  /*2a660*/  UMOV UR26, UR52 ;  /* 0x00000034001a7c82 */ /* 0x000fe20008000000 */
[----:B------:R-:W-:Y:S01]  /*2a670*/  ISETP.LT.AND P0, PT, R3, UR54, !P0 ;  /* 0x0000003603007c0c */ /* 0x000fe2000c701270 */
[----:B------:R-:W-:Y:S01]  /*2a680*/  UMOV UR54, UR40 ;  /* 0x0000002800367c82 */ /* 0x000fe20008000000 */
[----:B------:R-:W-:Y:S01]  /*2a690*/  ULDC.64 UR40, c[0x0][0x228] ;  /* 0x00008a0000287ab9 */ /* 0x000fe20000000a00 */
[----:B------:R-:W-:-:S08]  /*2a6a0*/  UMOV UR52, UR37 ;  /* 0x0000002500347c82 */ /* 0x000fd00008000000 */
        /* <DEDUP_REMOVED lines=11> */
[----:B------:R-:W-:Y:S01]  /*2a760*/  UMOV UR16, UR36 ;  /* 0x0000002400107c82 */ /* 0x000fe20008000000 */
[----:B------:R-:W-:Y:S01]  /*2a770*/  ULDC.64 UR36, c[0x0][0x228] ;  /* 0x00008a0000247ab9 */ /* 0x000fe20000000a00 */
[----:B------:R-:W-:Y:S01]  /*2a780*/  UMOV UR48, UR6 ;  /* 0x0000000600307c82 */ /* 0x000fe20008000000 */
[----:B------:R-:W-:Y:S01]  /*2a790*/  UMOV UR6, UR50 ;  /* 0x0000003200067c82 */ /* 0x000fe20008000000 */
[----:B------:R-:W-:-:S05]  /*2a7a0*/  UMOV UR50, UR31 ;  /* 0x0000001f00327c82 */ /* 0x000fca0008000000 */
        /* <DEDUP_REMOVED lines=16> */
[----:B------:R-:W-:Y:S01]  /*2a8b0*/  VIADD R8, R2, 0xd0 ;  /* 0x000000d002087836 */ /* 0x000fe20000000000 */
[----:B------:R-:W-:Y:S02]  /*2a8c0*/  LOP3.LUT R230, R230, 0xfffffffb, RZ, 0xc0, !PT ;  /* 0xfffffffbe6e67812 */ /* 0x000fe400078ec0ff */
        /* <DEDUP_REMOVED lines=9> */
[----:B------:R-:W-:Y:S02]  /*2a960*/  VIADD R8, R2, 0xce ;  /* 0x000000ce02087836 */ /* 0x000fe40000000000 */
[----:B------:R-:W-:Y:S01]  /*2a970*/  STL [R1+0x1678], R230 ;  /* 0x001678e601007387 */ /* 0x000fe20000100800 */
        /* <DEDUP_REMOVED lines=11> */
[----:B------:R-:W-:Y:S01]  /*2aa30*/  ULDC.64 UR14, c[0x0][0x228] ;  /* 0x00008a00000e7ab9 */ /* 0x000fe20000000a00 */
[----:B------:R-:W-:Y:S01]  /*2aa40*/  STL [R1+0x167c], R229 ;  /* 0x00167ce501007387 */ /* 0x000fe20000100800 */
[----:B------:R-:W-:Y:S01]  /*2aa50*/  ISETP.LT.AND P1, PT, R4, UR34, !P0 ;  /* 0x0000002204007c0c */ /* 0x000fe2000c721270 */
[----:B------:R-:W-:Y:S01]  /*2aa60*/  UMOV UR34, UR18 ;  /* 0x0000001200227c82 */ /* 0x000fe20008000000 */
[----:B------:R-:W-:Y:S01]  /*2aa70*/  ISETP.LT.AND P0, PT, R3, UR30, !P0 ;  /* 0x0000001e03007c0c */ /* 0x000fe2000c701270 */
[----:B------:R-:W-:Y:S01]  /*2aa80*/  UMOV UR30, UR26 ;  /* 0x0000001a001e7c82 */ /* 0x000fe20008000000 */
[----:B------:R-:W-:Y:S01]  /*2aa90*/  ULDC.64 UR26, c[0x0][0x228] ;  /* 0x00008a00001a7ab9 */ /* 0x000fe20000000a00 */
[----:B------:R-:W-:-:S08]  /*2aaa0*/  ULDC.64 UR18, c[0x0][0x228] ;  /* 0x00008a0000127ab9 */ /* 0x000fd00000000a00 */
        /* <DEDUP_REMOVED lines=12> */
[----:B------:R-:W-:-:S08]  /*2ab70*/  ULDC UR5, c[0x0][0x228] ;  /* 0x00008a0000057ab9 */ /* 0x000fd00000000800 */
[----:B------:R-:W-:-:S04]  /*2ab80*/  @P1 LOP3.LUT R228, R228, 0x40000, RZ, 0xfc, !PT ;  /* 0x00040000e4e41812 */ /* 0x000fc800078efcff */
[----:B------:R-:W-:-:S04]  /*2ab90*/  LOP3.LUT R228, R228, 0xfffdffff, RZ, 0xc0, !PT ;  /* 0xfffdffffe4e47812 */ /* 0x000fc800078ec0ff */
[----:B------:R-:W-:Y:S02]  /*2aba0*/  @P0 LOP3.LUT R228, R228, 0x20000, RZ, 0xfc, !PT ;  /* 0x00020000e4e40812 */ /* 0x000fe400078efcff */
[----:B------:R-:W-:Y:S01]  /*2abb0*/  ISETP.GE.AND P0, PT, R8, UR57, PT ;  /* 0x0000003908007c0c */ /* 0x000fe2000bf06270 */
[----:B------:R-:W-:Y:S01]  /*2abc0*/  VIADD R8, R2, 0x158 ;  /* 0x0000015802087836 */ /* 0x000fe20000000000 */
[----:B------:R-:W-:Y:S02]  /*2abd0*/  LOP3.LUT R228, R228, 0xffffbfff, RZ, 0xc0, !PT ;  /* 0xffffbfffe4e47812 */ /* 0x000fe400078ec0ff */
[----:B------:R-:W-:Y:S01]  /*2abe0*/  ISETP.LT.AND P1, PT, R4, UR14, !P0 ;  /* 0x0000000e04007c0c */ /* 0x000fe2000c721270 */
[----:B------:R-:W-:Y:S01]  /*2abf0*/  UMOV UR14, UR30 ;  /* 0x0000001e000e7c82 */ /* 0x000fe20008000000 */
[----:B------:R-:W-:Y:S01]  /*2ac00*/  ISETP.LT.AND P0, PT, R3, UR8, !P0 ;  /* 0x0000000803007c0c */ /* 0x000fe2000c701270 */
[----:B------:R-:W-:Y:S01]  /*2ac10*/  UMOV UR30, UR56 ;  /* 0x00000038001e7c82 */ /* 0x000fe20008000000 */
[----:B------:R-:W-:-:S09]  /*2ac20*/  ULDC.64 UR56, c[0x0][0x228] ;  /* 0x00008a0000387ab9 */ /* 0x000fd20000000a00 */
[----:B------:R-:W-:-:S04]  /*2ac30*/  @P1 LOP3.LUT R228, R228, 0x4000, RZ, 0xfc, !PT ;  /* 0x00004000e4e41812 */ /* 0x000fc800078efcff */
[----:B------:R-:W-:-:S04]  /*2ac40*/  LOP3.LUT R228, R228, 0xffffdfff, RZ, 0xc0, !PT ;  /* 0xffffdfffe4e47812 */ /* 0x000fc800078ec0ff */
[----:B------:R-:W-:Y:S02]  /*2ac50*/  @P0 LOP3.LUT R228, R228, 0x2000, RZ, 0xfc, !PT ;  /* 0x00002000e4e40812 */ /* 0x000fe400078efcff */
[----:B------:R-:W-:Y:S01]  /*2ac60*/  ISETP.GE.AND P0, PT, R8, UR57, PT ;  /* 0x0000003908007c0c */ /* 0x000fe2000bf06270 */
[----:B------:R-:W-:Y:S02]  /*2ac70*/  VIADD R8, R2, 0x157 ;  /* 0x0000015702087836 */ /* 0x000fe40000000000 */
[----:B------:R-:W-:Y:S01]  /*2ac80*/  STL [R1+0x1680], R228 ;  /* 0x001680e401007387 */ /* 0x000fe20000100800 */
[----:B------:R-:W-:Y:S01]  /*2ac90*/  ISETP.LT.AND P1, PT, R4, UR56, !P0 ;  /* 0x0000003804007c0c */ /* 0x000fe2000c721270 */
[----:B------:R-:W-:Y:S01]  /*2aca0*/  ULDC.64 UR56, c[0x0][0x228] ;  /* 0x00008a0000387ab9 */ /* 0x000fe20000000a00 */
[----:B------:R-:W-:Y:S01]  /*2acb0*/  ISETP.LT.AND P0, PT, R3, UR5, !P0 ;  /* 0x0000000503007c0c */ /* 0x000fe2000c701270 */
[----:B------:R-:W-:Y:S01]  /*2acc0*/  UMOV UR8, UR57 ;  /* 0x0000003900087c82 */ /* 0x000fe20008000000 */
[----:B------:R-:W-:Y:S01]  /*2acd0*/  UMOV UR4, UR56 ;  /* 0x0000003800047c82 */ /* 0x000fe20008000000 */
[----:B------:R-:W-:Y:S01]  /*2ace0*/  ULDC.64 UR56, c[0x0][0x228] ;  /* 0x00008a0000387ab9 */ /* 0x000fe20000000a00 */
[----:B------:R-:W-:-:S07]  /*2acf0*/  ULDC UR5, c[0x0][0x228] ;  /* 0x00008a0000057ab9 */ /* 0x000fce0000000800 */
[----:B------:R-:W-:Y:S02]  /*2ad00*/  @P1 LOP3.LUT R250, R250, 0x400, RZ, 0xfc, !PT ;  /* 0x00000400fafa1812 */ /* 0x000fe400078efcff */
[----:B------:R-:W-:Y:S02]  /*2ad10*/  @P0 LOP3.LUT R236, R236, 0x40000000, RZ, 0xfc, !PT ;  /* 0x40000000ecec0812 */ /* 0x000fe400078efcff */
[----:B------:R-:W-:Y:S01]  /*2ad20*/  ISETP.GE.AND P0, PT, R8, UR8, PT ;  /* 0x0000000808007c0c */ /* 0x000fe2000bf06270 */
[----:B------:R-:W-:Y:S01]  /*2ad30*/  VIADD R8, R2, 0x156 ;  /* 0x0000015602087836 */ /* 0x000fe20000000000 */
[----:B------:R-:W-:Y:S01]  /*2ad40*/  LOP3.LUT R236, R236, 0xefffffff, RZ, 0xc0, !PT ;  /* 0xefffffffecec7812 */ /* 0x000fe200078ec0ff */
[----:B------:R-:W-:Y:S01]  /*2ad50*/  UMOV UR8, UR61 ;  /* 0x0000003d00087c82 */ /* 0x000fe20008000000 */
[----:B------:R-:W-:Y:S01]  /*2ad60*/  ISETP.LT.AND P1, PT, R4, UR56, !P0 ;  /* 0x0000003804007c0c */ /* 0x000fe2000c721270 */
[----:B------:R-:W-:Y:S01]  /*2ad70*/  UMOV UR56, UR60 ;  /* 0x0000003c00387c82 */ /* 0x000fe20008000000 */
[----:B------:R-:W-:Y:S01]  /*2ad80*/  ISETP.LT.AND P0, PT, R3, UR5, !P0 ;  /* 0x0000000503007c0c */ /* 0x000fe2000c701270 */
[----:B------:R-:W-:Y:S01]  /*2ad90*/  ULDC.64 UR60, c[0x0][0x228] ;  /* 0x00008a00003c7ab9 */ /* 0x000fe20000000a00 */
[----:B------:R-:W-:Y:S01]  /*2ada0*/  ULDC UR5, c[0x0][0x228] ;  /* 0x00008a0000057ab9 */ /* 0x000fe20000000800 */
[----:B------:R-:W-:Y:S08]  /*2adb0*/  STL [R1+0x1684], R250 ;  /* 0x001684fa01007387 */ /* 0x000ff00000100800 */
        /* <DEDUP_REMOVED lines=9> */
[----:B------:R-:W-:Y:S01]  /*2ae50*/  ULDC.64 UR56, c[0x0][0x228] ;  /* 0x00008a0000387ab9 */ /* 0x000fe20000000a00 */
[----:B------:R-:W-:-:S09]  /*2ae60*/  ULDC UR5, c[0x0][0x228] ;  /* 0x00008a0000057ab9 */ /* 0x000fd20000000800 */
        /* <DEDUP_REMOVED lines=88> */
[----:B------:R-:W-:Y:S02]  /*2b3f0*/  @P1 LOP3.LUT R236, R236, 0x1, RZ, 0xfc, !PT ;  /* 0x00000001ecec1812 */ /* 0x000fe400078efcff */
[----:B------:R-:W-:Y:S02]  /*2b400*/  @P0 LOP3.LUT R235, R235, 0x40000000, RZ, 0xfc, !PT ;  /* 0x40000000ebeb0812 */ /* 0x000fe400078efcff */
[----:B------:R-:W-:Y:S01]  /*2b410*/  ISETP.GE.AND P0, PT, R8, UR61, PT ;  /* 0x0000003d08007c0c */ /* 0x000fe2000bf06270 */
[----:B------:R-:W-:Y:S01]  /*2b420*/  VIADD R8, R2, 0x14c ;  /* 0x0000014c02087836 */ /* 0x000fe20000000000 */
[----:B------:R-:W-:Y:S01]  /*2b430*/  LOP3.LUT R235, R235, 0xefffffff, RZ, 0xc0, !PT ;  /* 0xefffffffebeb7812 */ /* 0x000fe200078ec0ff */
[----:B------:R-:W-:Y:S01]  /*2b440*/  STL [R1+0x1688], R236 ;  /* 0x001688ec01007387 */ /* 0x000fe20000100800 */
        /* <DEDUP_REMOVED lines=123> */
[----:B------:R-:W-:-:S10]  /*2bc00*/  ULDC UR5, c[0x0][0x228] ;  /* 0x00008a0000057ab9 */ /* 0x000fd40000000800 */
[----:B------:R-:W-:-:S04]  /*2bc10*/  @P1 LOP3.LUT R234, R234, 0x100000, RZ, 0xfc, !PT ;  /* 0x00100000eaea1812 */ /* 0x000fc800078efcff */
[----:B------:R-:W-:-:S04]  /*2bc20*/  LOP3.LUT R234, R234, 0xfff7ffff, RZ, 0xc0, !PT ;  /* 0xfff7ffffeaea7812 */ /* 0x000fc800078ec0ff */
[----:B------:R-:W-:Y:S02]  /*2bc30*/  @P0 LOP3.LUT R234, R234, 0x80000, RZ, 0xfc, !PT ;  /* 0x00080000eaea0812 */ /* 0x000fe400078efcff */
[----:B------:R-:W-:Y:S01]  /*2bc40*/  ISETP.GE.AND P0, PT, R8, UR61, PT ;  /* 0x0000003d08007c0c */ /* 0x000fe2000bf06270 */
[----:B------:R-:W-:Y:S01]  /*2bc50*/  VIADD R8, R2, 0x13b ;  /* 0x0000013b02087836 */ /* 0x000fe20000000000 */
[----:B------:R-:W-:Y:S01]  /*2bc60*/  LOP3.LUT R234, R234, 0xfffeffff, RZ, 0xc0, !PT ;  /* 0xfffeffffeaea7812 */ /* 0x000fe200078ec0ff */
[----:B------:R-:W-:Y:S01]  /*2bc70*/  IMAD.MOV.U32 R224, RZ, RZ, R222 ;  /* 0x000000ffffe07224 */ /* 0x000fe200078e00de */
[----:B------:R-:W-:Y:S01]  /*2bc80*/  ISETP.LT.AND P1, PT, R4, UR56, !P0 ;  /* 0x0000003804007c0c */ /* 0x000fe2000c721270 */
[----:B------:R-:W-:Y:S01]  /*2bc90*/  ULDC.64 UR56, c[0x0][0x228] ;  /* 0x00008a0000387ab9 */ /* 0x000fe20000000a00 */
[----:B------:R-:W-:Y:S01]  /*2bca0*/  ISETP.LT.AND P0, PT, R3, UR5, !P0 ;  /* 0x0000000503007c0c */ /* 0x000fe2000c701270 */
[----:B------:R-:W-:Y:S01]  /*2bcb0*/  ULDC UR5, c[0x0][0x228] ;  /* 0x00008a0000057ab9 */ /* 0x000fe20000000800 */
[----:B------:R-:W-:Y:S01]  /*2bcc0*/  IMAD.MOV.U32 R223, RZ, RZ, R221 ;  /* 0x000000ffffdf7224 */ /* 0x000fe200078e00dd */
[----:B------:R-:W-:Y:S01]  /*2bcd0*/  F2FP.SATFINITE.E4M3.F32.PACK_AB_MERGE_C R24, R25, R24, RZ ;  /* 0x000000181918723e */ /* 0x000fe200048070ff */
[----:B------:R-:W-:-:S07]  /*2bce0*/  ULDC UR61, c[0x0][0x228] ;  /* 0x00008a00003d7ab9 */ /* 0x000fce0000000800 */
[----:B------:R-:W-:-:S04]  /*2bcf0*/  @P1 LOP3.LUT R234, R234, 0x10000, RZ, 0xfc, !PT ;  /* 0x00010000eaea1812 */ /* 0x000fc800078efcff */
[----:B------:R-:W-:-:S04]  /*2bd00*/  LOP3.LUT R234, R234, 0xffff7fff, RZ, 0xc0, !PT ;  /* 0xffff7fffeaea7812 */ /* 0x000fc800078ec0ff */
        /* <DEDUP_REMOVED lines=8> */
[----:B------:R-:W-:Y:S01]  /*2bd90*/  UMOV UR18, UR30 ;  /* 0x0000001e00127c82 */ /* 0x000fe20008000000 */
[----:B------:R-:W-:Y:S01]  /*2bda0*/  UMOV UR30, UR48 ;  /* 0x00000030001e7c82 */ /* 0x000fe20008000000 */
[----:B------:R-:W-:Y:S01]  /*2bdb0*/  UMOV UR48, UR6 ;  /* 0x0000000600307c82 */ /* 0x000fe20008000000 */
[----:B------:R-:W-:Y:S01]  /*2bdc0*/  ULDC UR6, c[0x0][0x228] ;  /* 0x00008a0000067ab9 */ /* 0x000fe20000000800 */
[----:B------:R-:W-:Y:S01]  /*2bdd0*/  ULDC UR5, c[0x0][0x248] ;  /* 0x0000920000057ab9 */ /* 0x000fe20000000800 */
[----:B------:R-:W-:-:S02]  /*2bde0*/  IMAD.MOV.U32 R222, RZ, RZ, R220 ;  /* 0x000000ffffde7224 */ /* 0x000fc400078e00dc */
[----:B------:R-:W-:Y:S01]  /*2bdf0*/  IMAD.MOV.U32 R221, RZ, RZ, R219 ;  /* 0x000000ffffdd7224 */ /* 0x000fe200078e00db */
[----:B0-----:R-:W-:Y:S01]  /*2be00*/  F2FP.SATFINITE.E4M3.F32.PACK_AB_MERGE_C R5, R223, R224, RZ ;  /* 0x000000e0df05723e */ /* 0x001fe200048070ff */
[----:B------:R-:W-:Y:S01]  /*2be10*/  VIADD R136, R136, UR5 ;  /* 0x0000000588887c36 */ /* 0x000fe20008000000 */
[----:B------:R-:W-:Y:S01]  /*2be20*/  @P1 LOP3.LUT R234, R234, 0x1000, RZ, 0xfc, !PT ;  /* 0x00001000eaea1812 */ /* 0x000fe200078efcff */
[----:B------:R-:W-:Y:S01]  /*2be30*/  ULDC UR5, c[0x0][0x228] ;  /* 0x00008a0000057ab9 */ /* 0x000fe20000000800 */
[----:B------:R-:W-:Y:S01]  /*2be40*/  F2FP.SATFINITE.E4M3.F32.PACK_AB_MERGE_C R26, R27, R26, RZ ;  /* 0x0000001a1b1a723e */ /* 0x000fe200048070ff */
[----:B------:R-:W-:Y:S01]  /*2be50*/  ULDC UR56, c[0x0][0x228] ;  /* 0x00008a0000387ab9 */ /* 0x000fe20000000800 */
[----:B------:R-:W-:Y:S01]  /*2be60*/  LOP3.LUT R234, R234, 0xfffff7ff, RZ, 0xc0, !PT ;  /* 0xfffff7ffeaea7812 */ /* 0x000fe200078ec0ff */
[----:B------:R-:W-:Y:S03]  /*2be70*/  STL [R1+0xe24], R136 ;  /* 0x000e248801007387 */ /* 0x000fe60000100800 */
[----:B------:R-:W-:-:S02]  /*2be80*/  @P0 LOP3.LUT R234, R234, 0x800, RZ, 0xfc, !PT ;  /* 0x00000800eaea0812 */ /* 0x000fc400078efcff */
[----:B------:R-:W-:Y:S01]  /*2be90*/  ISETP.GE.AND P0, PT, R8, UR8, PT ;  /* 0x0000000808007c0c */ /* 0x000fe2000bf06270 */
[----:B------:R-:W-:Y:S01]  /*2bea0*/  VIADD R8, R2, 0x137 ;  /* 0x0000013702087836 */ /* 0x000fe20000000000 */
[----:B------:R-:W-:Y:S01]  /*2beb0*/  LOP3.LUT R234, R234, 0xfffffeff, RZ, 0xc0, !PT ;  /* 0xfffffeffeaea7812 */ /* 0x000fe200078ec0ff */
[----:B------:R-:W-:Y:S01]  /*2bec0*/  IMAD.MOV.U32 R220, RZ, RZ, R218 ;  /* 0x000000ffffdc7224 */ /* 0x000fe200078e00da */
[----:B------:R-:W-:Y:S01]  /*2bed0*/  ISETP.LT.AND P1, PT, R4, UR6, !P0 ;  /* 0x0000000604007c0c */ /* 0x000fe2000c721270 */
[----:B------:R-:W-:Y:S01]  /*2bee0*/  ULDC UR6, c[0x0][0x228] ;  /* 0x00008a0000067ab9 */ /* 0x000fe20000000800 */
[----:B------:R-:W-:Y:S01]  /*2bef0*/  ISETP.LT.AND P0, PT, R3, UR5, !P0 ;  /* 0x0000000503007c0c */ /* 0x000fe2000c701270 */
[----:B------:R-:W-:Y:S01]  /*2bf00*/  ULDC UR5, c[0x0][0x248] ;  /* 0x0000920000057ab9 */ /* 0x000fe20000000800 */
[----:B------:R-:W-:Y:S02]  /*2bf10*/  IMAD.MOV.U32 R219, RZ, RZ, R217 ;  /* 0x000000ffffdb7224 */ /* 0x000fe400078e00d9 */
[----:B------:R-:W-:-:S02]  /*2bf20*/  IMAD.MOV.U32 R246, RZ, RZ, R222 ;  /* 0x000000fffff67224 */ /* 0x000fc400078e00de */
[----:B------:R-:W-:Y:S01]  /*2bf30*/  IMAD.MOV.U32 R245, RZ, RZ, R221 ;  /* 0x000000fffff57224 */ /* 0x000fe200078e00dd */
[----:B------:R-:W-:Y:S01]  /*2bf40*/  F2FP.SATFINITE.E4M3.F32.PACK_AB_MERGE_C R27, R119, R118, RZ ;  /* 0x00000076771b723e */ /* 0x000fe200048070ff */
[----:B------:R-:W-:Y:S01]  /*2bf50*/  VIADD R0, R136, UR5 ;  /* 0x0000000588007c36 */ /* 0x000fe20008000000 */
[----:B------:R-:W-:Y:S01]  /*2bf60*/  ULDC UR5, c[0x0][0x228] ;  /* 0x00008a0000057ab9 */ /* 0x000fe20000000800 */
[----:B------:R-:W-:Y:S01]  /*2bf70*/  F2FP.SATFINITE.E4M3.F32.PACK_AB_MERGE_C R28, R29, R28, RZ ;  /* 0x0000001c1d1c723e */ /* 0x000fe200048070ff */
[----:B------:R-:W-:Y:S01]  /*2bf80*/  ULDC UR8, c[0x0][0x248] ;  /* 0x0000920000087ab9 */ /* 0x000fe20000000800 */
[----:B------:R-:W-:Y:S01]  /*2bf90*/  @P1 LOP3.LUT R234, R234, 0x100, RZ, 0xfc, !PT ;  /* 0x00000100eaea1812 */ /* 0x000fe200078efcff */
[----:B------:R0:W-:Y:S03]  /*2bfa0*/  STL [R1+0xe00], R0 ;  /* 0x000e000001007387 */ /* 0x0001e60000100800 */
[----:B------:R-:W-:-:S04]  /*2bfb0*/  LOP3.LUT R234, R234, 0xffffff7f, RZ, 0xc0, !PT ;  /* 0xffffff7feaea7812 */ /* 0x000fc800078ec0ff */
[----:B------:R-:W-:Y:S02]  /*2bfc0*/  @P0 LOP3.LUT R234, R234, 0x80, RZ, 0xfc, !PT ;  /* 0x00000080eaea0812 */ /* 0x000fe400078efcff */
        /* <DEDUP_REMOVED lines=8> */
[----:B------:R-:W-:-:S02]  /*2c050*/  IMAD.MOV.U32 R217, RZ, RZ, R215 ;  /* 0x000000ffffd97224 */ /* 0x000fc400078e00d7 */
[----:B------:R-:W-:Y:S02]  /*2c060*/  IMAD.MOV.U32 R244, RZ, RZ, R220 ;  /* 0x000000fffff47224 */ /* 0x000fe400078e00dc */
[----:B------:R-:W-:Y:S01]  /*2c070*/  IMAD.MOV.U32 R243, RZ, RZ, R219 ;  /* 0x000000fffff37224 */ /* 0x000fe200078e00db */
[----:B------:R-:W-:Y:S01]  /*2c080*/  F2FP.SATFINITE.E4M3.F32.PACK_AB_MERGE_C R6, R245, R246, RZ ;  /* 0x000000f6f506723e */ /* 0x000fe200048070ff */
[----:B0-----:R-:W-:Y:S01]  /*2c090*/  VIADD R0, R0, UR5 ;  /* 0x0000000500007c36 */ /* 0x001fe20008000000 */
        /* <DEDUP_REMOVED lines=15> */
[----:B------:R-:W-:Y:S01]  /*2c190*/  IMAD.MOV.U32 R215, RZ, RZ, R213 ;  /* 0x000000ffffd77224 */ /* 0x000fe200078e00d5 */
[----:B------:R-:W-:Y:S01]  /*2c1a0*/  F2FP.SATFINITE.E4M3.F32.PACK_AB_MERGE_C R32, R33, R32, RZ ;  /* 0x000000202120723e */ /* 0x000fe200048070ff */
[----:B0-----:R-:W-:Y:S01]  /*2c1b0*/  VIADD R0, R0, UR5 ;  /* 0x0000000500007c36 */ /* 0x001fe20008000000 */
[----:B------:R-:W-:Y:S01]  /*2c1c0*/  ULDC UR5, c[0x0][0x228] ;  /* 0x00008a0000057ab9 */ /* 0x000fe20000000800 */
[----:B------:R-:W-:Y:S01]  /*2c1d0*/  IMAD.MOV.U32 R242, RZ, RZ, R218 ;  /* 0x000000fffff27224 */ /* 0x000fe200078e00da */
[----:B------:R-:W-:Y:S01]  /*2c1e0*/  F2FP.SATFINITE.E4M3.F32.PACK_AB_MERGE_C R34, R35, R34, RZ ;  /* 0x000000222322723e */ /* 0x000fe200048070ff */
[----:B------:R-:W-:Y:S01]  /*2c1f0*/  IMAD.MOV.U32 R241, RZ, RZ, R217 ;  /* 0x000000fffff17224 */ /* 0x000fe200078e00d9 */
[----:B------:R-:W-:Y:S01]  /*2c200*/  F2FP.SATFINITE.E4M3.F32.PACK_AB_MERGE_C R132, R133, R132, RZ ;  /* 0x000000848584723e */ /* 0x000fe200048070ff */
[----:B------:R-:W-:Y:S01]  /*2c210*/  ULDC UR57, c[0x0][0x228] ;  /* 0x00008a0000397ab9 */ /* 0x000fe20000000800 */
[----:B------:R-:W-:-:S02]  /*2c220*/  @P1 LOP3.LUT R234, R234, 0x1, RZ, 0xfc, !PT ;  /* 0x00000001eaea1812 */ /* 0x000fc400078efcff */
[----:B------:R-:W-:Y:S02]  /*2c230*/  @P0 LOP3.LUT R233, R233, 0x80000000, RZ, 0xfc, !PT ;  /* 0x80000000e9e90812 */ /* 0x000fe400078efcff */
[----:B------:R-:W-:Y:S01]  /*2c240*/  ISETP.GE.AND P0, PT, R8, UR18, PT ;  /* 0x0000001208007c0c */ /* 0x000fe2000bf06270 */
[----:B------:R-:W-:Y:S01]  /*2c250*/  VIADD R8, R2, 0x131 ;  /* 0x0000013102087836 */ /* 0x000fe20000000000 */
[----:B------:R-:W-:Y:S01]  /*2c260*/  LOP3.LUT R233, R233, 0xefffffff, RZ, 0xc0, !PT ;  /* 0xefffffffe9e97812 */ /* 0x000fe200078ec0ff */
[----:B------:R-:W-:Y:S01]  /*2c270*/  STL [R1+0x1690], R234 ;  /* 0x001690ea01007387 */ /* 0x000fe20000100800 */
[----:B------:R-:W-:Y:S01]  /*2c280*/  ISETP.LT.AND P1, PT, R4, UR6, !P0 ;  /* 0x0000000604007c0c */ /* 0x000fe2000c721270 */
[----:B------:R-:W-:Y:S01]  /*2c290*/  ULDC UR6, c[0x0][0x228] ;  /* 0x00008a0000067ab9 */ /* 0x000fe20000000800 */
[----:B------:R-:W-:Y:S01]  /*2c2a0*/  ISETP.LT.AND P0, PT, R3, UR5, !P0 ;  /* 0x0000000503007c0c */ /* 0x000fe2000c701270 */
[----:B------:R-:W-:Y:S01]  /*2c2b0*/  ULDC UR5, c[0x0][0x248] ;  /* 0x0000920000057ab9 */ /* 0x000fe20000000800 */
[----:B------:R0:W-:Y:S01]  /*2c2c0*/  STL [R1+0xe08], R0 ;  /* 0x000e080001007387 */ /* 0x0001e20000100800 */
[----:B------:R-:W-:-:S02]  /*2c2d0*/  IMAD.MOV.U32 R214, RZ, RZ, R212 ;  /* 0x000000ffffd67224 */ /* 0x000fc400078e00d4 */
[----:B------:R-:W-:Y:S02]  /*2c2e0*/  IMAD.MOV.U32 R213, RZ, RZ, R210 ;  /* 0x000000ffffd57224 */ /* 0x000fe400078e00d2 */
[----:B------:R-:W-:Y:S02]  /*2c2f0*/  IMAD.MOV.U32 R240, RZ, RZ, R216 ;  /* 0x000000fffff07224 */ /* 0x000fe400078e00d8 */
[----:B------:R-:W-:Y:S01]  /*2c300*/  IMAD.MOV.U32 R239, RZ, RZ, R215 ;  /* 0x000000ffffef7224 */ /* 0x000fe200078e00d7 */
[----:B------:R-:W-:Y:S01]  /*2c310*/  LOP3.LUT R132, R132, 0xffff, RZ, 0xc0, !PT ;  /* 0x0000ffff84847812 */ /* 0x000fe200078ec0ff */
[----:B------:R-:W-:Y:S01]  /*2c320*/  ULDC UR18, c[0x0][0x248] ;  /* 0x0000920000127ab9 */ /* 0x000fe20000000800 */
[----:B------:R-:W-:Y:S01]  /*2c330*/  @P1 LOP3.LUT R233, R233, 0x10000000, RZ, 0xfc, !PT ;  /* 0x10000000e9e91812 */ /* 0x000fe200078efcff */
[----:B0-----:R-:W-:Y:S01]  /*2c340*/  VIADD R0, R0, UR5 ;  /* 0x0000000500007c36 */ /* 0x001fe20008000000 */
[----:B------:R-:W-:Y:S02]  /*2c350*/  ULDC UR5, c[0x0][0x228] ;  /* 0x00008a0000057ab9 */ /* 0x000fe40000000800 */
[----:B------:R-:W-:-:S02]  /*2c360*/  LOP3.LUT R233, R233, 0xf7ffffff, RZ, 0xc0, !PT ;  /* 0xf7ffffffe9e97812 */ /* 0x000fc400078ec0ff */
[----:B------:R0:W-:Y:S02]  /*2c370*/  STL [R1+0xe0c], R0 ;  /* 0x000e0c0001007387 */ /* 0x0001e40000100800 */
        /* <DEDUP_REMOVED lines=16> */
[----:B------:R0:W-:Y:S01]  /*2c480*/  STL [R1+0xe10], R0 ;  /* 0x000e100001007387 */ /* 0x0001e20000100800 */
[----:B------:R-:W-:Y:S01]  /*2c490*/  F2FP.SATFINITE.E4M3.F32.PACK_AB_MERGE_C R124, R125, R124, RZ ;  /* 0x0000007c7d7c723e */ /* 0x000fe200048070ff */
[----:B------:R-:W-:Y:S01]  /*2c4a0*/  ULDC UR26, c[0x0][0x248] ;  /* 0x00009200001a7ab9 */ /* 0x000fe20000000800 */
        /* <DEDUP_REMOVED lines=14> */
[----:B------:R-:W-:Y:S01]  /*2c590*/  LOP3.LUT R128, R128, 0xffff, RZ, 0xc0, !PT ;  /* 0x0000ffff80807812 */ /* 0x000fe200078ec0ff */
[----:B0-----:R-:W-:Y:S01]  /*2c5a0*/  VIADD R0, R0, UR5 ;  /* 0x0000000500007c36 */ /* 0x001fe20008000000 */
[----:B------:R-:W-:Y:S01]  /*2c5b0*/  ULDC UR5, c[0x0][0x228] ;  /* 0x00008a0000057ab9 */ /* 0x000fe20000000800 */
[----:B------:R-:W-:Y:S01]  /*2c5c0*/  LOP3.LUT R130, R130, 0xffff, RZ, 0xc0, !PT ;  /* 0x0000ffff82827812 */ /* 0x000fe200078ec0ff */
        /* <DEDUP_REMOVED lines=14> */
[----:B------:R-:W-:Y:S01]  /*2c6b0*/  LOP3.LUT R124, R124, 0xffff, RZ, 0xc0, !PT ;  /* 0x0000ffff7c7c7812 */ /* 0x000fe200078ec0ff */
[----:B0-----:R-:W-:Y:S01]  /*2c6c0*/  VIADD R0, R0, UR5 ;  /* 0x0000000500007c36 */ /* 0x001fe20008000000 */
[----:B------:R-:W-:Y:S01]  /*2c6d0*/  ULDC UR5, c[0x0][0x228] ;  /* 0x00008a0000057ab9 */ /* 0x000fe20000000800 */
[----:B------:R-:W-:Y:S01]  /*2c6e0*/  F2FP.SATFINITE.E4M3.F32.PACK_AB_MERGE_C R120, R121, R120, RZ ;  /* 0x000000787978723e */ /* 0x000fe200048070ff */
[----:B------:R-:W-:-:S02]  /*2c6f0*/  ULDC UR34, c[0x0][0x248] ;  /* 0x0000920000227ab9 */ /* 0x000fc40000000800 */
[----:B------:R0:W-:Y:S02]  /*2c700*/  STL [R1+0xe18], R0 ;  /* 0x000e180001007387 */ /* 0x0001e40000100800 */
[----:B------:R-:W-:-:S04]  /*2c710*/  @P1 LOP3.LUT R233, R233, 0x10000, RZ, 0xfc, !PT ;  /* 0x00010000e9e91812 */ /* 0x000fc800078efcff */
[----:B------:R-:W-:-:S04]  /*2c720*/  LOP3.LUT R233, R233, 0xffff7fff, RZ, 0xc0, !PT ;  /* 0xffff7fffe9e97812 */ /* 0x000fc800078ec0ff */
[----:B------:R-:W-:Y:S02]  /*2c730*/  @P0 LOP3.LUT R233, R233, 0x8000, RZ, 0xfc, !PT ;  /* 0x00008000e9e90812 */ /* 0x000fe400078efcff */
[----:B------:R-:W-:Y:S01]  /*2c740*/  ISETP.GE.AND P0, PT, R8, UR36, PT ;  /* 0x0000002408007c0c */ /* 0x000fe2000bf06270 */
[----:B------:R-:W-:Y:S01]  /*2c750*/  IMAD.MOV.U32 R205, RZ, RZ, R203 ;  /* 0x000000ffffcd7224 */ /* 0x000fe200078e00cb */
[----:B------:R-:W-:Y:S01]  /*2c760*/  LOP3.LUT R233, R233, 0xffffefff, RZ, 0xc0, !PT ;  /* 0xffffefffe9e97812 */ /* 0x000fe200078ec0ff */
[----:B------:R-:W-:Y:S01]  /*2c770*/  IMAD.MOV.U32 R204, RZ, RZ, R202 ;  /* 0x000000ffffcc7224 */ /* 0x000fe200078e00ca */
[----:B------:R-:W-:Y:S01]  /*2c780*/  ISETP.LT.AND P1, PT, R4, UR6, !P0 ;  /* 0x0000000604007c0c */ /* 0x000fe2000c721270 */
[----:B------:R-:W-:Y:S01]  /*2c790*/  IMAD.MOV.U32 R203, RZ, RZ, R201 ;  /* 0x000000ffffcb7224 */ /* 0x000fe200078e00c9 */
[----:B------:R-:W-:Y:S01]  /*2c7a0*/  ISETP.LT.AND P0, PT, R3, UR5, !P0 ;  /* 0x0000000503007c0c */ /* 0x000fe2000c701270 */
[----:B------:R-:W-:Y:S01]  /*2c7b0*/  ULDC UR5, c[0x0][0x248] ;  /* 0x0000920000057ab9 */ /* 0x000fe20000000800 */
[----:B------:R-:W-:Y:S01]  /*2c7c0*/  IMAD.MOV.U32 R202, RZ, RZ, R200 ;  /* 0x000000ffffca7224 */ /* 0x000fe200078e00c8 */
[----:B------:R-:W-:Y:S01]  /*2c7d0*/  ULDC UR6, c[0x0][0x228] ;  /* 0x00008a0000067ab9 */ /* 0x000fe20000000800 */
[----:B0-----:R-:W-:Y:S01]  /*2c7e0*/  VIADD R0, R0, UR5 ;  /* 0x0000000500007c36 */ /* 0x001fe20008000000 */
[----:B------:R-:W-:Y:S01]  /*2c7f0*/  ULDC UR5, c[0x0][0x228] ;  /* 0x00008a0000057ab9 */ /* 0x000fe20000000800 */
[----:B------:R-:W-:-:S02]  /*2c800*/  VIADD R8, R2, 0x129 ;  /* 0x0000012902087836 */ /* 0x000fc40000000000 */
[----:B------:R-:W-:Y:S01]  /*2c810*/  IMAD.MOV.U32 R222, RZ, RZ, R207 ;  /* 0x000000ffffde7224 */ /* 0x000fe200078e00cf */
[----:B------:R0:W-:Y:S01]  /*2c820*/  STL [R1+0xe1c], R0 ;  /* 0x000e1c0001007387 */ /* 0x0001e20000100800 */
[----:B------:R-:W-:Y:S01]  /*2c830*/  IMAD.MOV.U32 R221, RZ, RZ, R206 ;  /* 0x000000ffffdd7224 */ /* 0x000fe200078e00ce */
[----:B------:R-:W-:Y:S01]  /*2c840*/  @P1 LOP3.LUT R233, R233, 0x1000, RZ, 0xfc, !PT ;  /* 0x00001000e9e91812 */ /* 0x000fe200078efcff */
[----:B------:R-:W-:Y:S01]  /*2c850*/  ULDC UR36, c[0x0][0x228] ;  /* 0x00008a0000247ab9 */ /* 0x000fe20000000800 */
[----:B------:R-:W2:Y:S01]  /*2c860*/  LDL.LU R192, [R1+0xca4] ;  /* 0x000ca40001c07983 */ /* 0x000ea20000300800 */
[----:B------:R-:W-:Y:S01]  /*2c870*/  IMAD.MOV.U32 R201, RZ, RZ, R199 ;  /* 0x000000ffffc97224 */ /* 0x000fe200078e00c7 */
[----:B------:R-:W-:Y:S01]  /*2c880*/  LOP3.LUT R233, R233, 0xfffff7ff, RZ, 0xc0, !PT ;  /* 0xfffff7ffe9e97812 */ /* 0x000fe200078ec0ff */
[----:B------:R-:W-:Y:S02]  /*2c890*/  IMAD.MOV.U32 R200, RZ, RZ, R198 ;  /* 0x000000ffffc87224 */ /* 0x000fe400078e00c6 */
[----:B------:R-:W-:Y:S01]  /*2c8a0*/  IMAD.MOV.U32 R199, RZ, RZ, R197 ;  /* 0x000000ffffc77224 */ /* 0x000fe200078e00c5 */
[----:B------:R-:W-:Y:S01]  /*2c8b0*/  @P0 LOP3.LUT R233, R233, 0x800, RZ, 0xfc, !PT ;  /* 0x00000800e9e90812 */ /* 0x000fe200078efcff */
[----:B------:R-:W-:Y:S01]  /*2c8c0*/  IMAD.MOV.U32 R198, RZ, RZ, R196 ;  /* 0x000000ffffc67224 */ /* 0x000fe200078e00c4 */
[----:B------:R-:W-:Y:S01]  /*2c8d0*/  ISETP.GE.AND P0, PT, R8, UR40, PT ;  /* 0x0000002808007c0c */ /* 0x000fe2000bf06270 */
[----:B------:R-:W-:Y:S01]  /*2c8e0*/  IMAD.MOV.U32 R197, RZ, RZ, R195 ;  /* 0x000000ffffc57224 */ /* 0x000fe200078e00c3 */
[----:B------:R-:W-:Y:S01]  /*2c8f0*/  LOP3.LUT R233, R233, 0xfffffeff, RZ, 0xc0, !PT ;  /* 0xfffffeffe9e97812 */ /* 0x000fe200078ec0ff */
[----:B------:R-:W-:Y:S01]  /*2c900*/  IMAD.MOV.U32 R196, RZ, RZ, R194 ;  /* 0x000000ffffc47224 */ /* 0x000fe200078e00c2 */
[----:B------:R-:W-:Y:S01]  /*2c910*/  ISETP.LT.AND P1, PT, R4, UR6, !P0 ;  /* 0x0000000604007c0c */ /* 0x000fe2000c721270 */
[----:B------:R-:W-:Y:S01]  /*2c920*/  IMAD.MOV.U32 R195, RZ, RZ, R193 ;  /* 0x000000ffffc37224 */ /* 0x000fe200078e00c1 */
[----:B------:R-:W-:Y:S01]  /*2c930*/  ISETP.LT.AND P0, PT, R3, UR5, !P0 ;  /* 0x0000000503007c0c */ /* 0x000fe2000c701270 */
[----:B------:R-:W3:Y:S01]  /*2c940*/  LDL.LU R193, [R1+0xcb0] ;  /* 0x000cb00001c17983 */ /* 0x000ee20000300800 */
[----:B------:R-:W-:Y:S01]  /*2c950*/  ULDC UR5, c[0x0][0x248] ;  /* 0x0000920000057ab9 */ /* 0x000fe20000000800 */
[----:B------:R-:W-:Y:S01]  /*2c960*/  IMAD.MOV.U32 R220, RZ, RZ, R205 ;  /* 0x000000ffffdc7224 */ /* 0x000fe200078e00cd */
[----:B------:R-:W-:Y:S01]  /*2c970*/  ULDC UR6, c[0x0][0x228] ;  /* 0x00008a0000067ab9 */ /* 0x000fe20000000800 */
[----:B0-----:R-:W-:Y:S01]  /*2c980*/  VIADD R0, R0, UR5 ;  /* 0x0000000500007c36 */ /* 0x001fe20008000000 */
[----:B------:R-:W-:Y:S01]  /*2c990*/  ULDC UR5, c[0x0][0x228] ;  /* 0x00008a0000057ab9 */ /* 0x000fe20000000800 */
[----:B------:R-:W-:Y:S01]  /*2c9a0*/  IMAD.MOV.U32 R219, RZ, RZ, R204 ;  /* 0x000000ffffdb7224 */ /* 0x000fe200078e00cc */
[----:B------:R-:W-:Y:S01]  /*2c9b0*/  F2FP.SATFINITE.E4M3.F32.PACK_AB_MERGE_C R122, R123, R122, RZ ;  /* 0x0000007a7b7a723e */ /* 0x000fe200048070ff */
[----:B------:R-:W-:Y:S01]  /*2c9c0*/  IMAD.MOV.U32 R218, RZ, RZ, R203 ;  /* 0x000000ffffda7224 */ /* 0x000fe200078e00cb */
[----:B------:R-:W-:Y:S01]  /*2c9d0*/  LOP3.LUT R120, R120, 0xffff, RZ, 0xc0, !PT ;  /* 0x0000ffff78787812 */ /* 0x000fe200078ec0ff */
[----:B------:R-:W-:Y:S01]  /*2c9e0*/  IMAD.MOV.U32 R217, RZ, RZ, R202 ;  /* 0x000000ffffd97224 */ /* 0x000fe200078e00ca */
[----:B------:R-:W-:Y:S01]  /*2c9f0*/  @P1 LOP3.LUT R233, R233, 0x100, RZ, 0xfc, !PT ;  /* 0x00000100e9e91812 */ /* 0x000fe200078efcff */
[----:B------:R-:W-:Y:S01]  /*2ca00*/  IMAD.MOV.U32 R216, RZ, RZ, R201 ;  /* 0x000000ffffd87224 */ /* 0x000fe200078e00c9 */
[----:B------:R-:W-:Y:S01]  /*2ca10*/  F2FP.SATFINITE.E4M3.F32.PACK_AB_MERGE_C R116, R117, R116, RZ ;  /* 0x000000747574723e */ /* 0x000fe200048070ff */
[----:B------:R-:W-:Y:S01]  /*2ca20*/  IMAD.MOV.U32 R215, RZ, RZ, R200 ;  /* 0x000000ffffd77224 */ /* 0x000fe200078e00c8 */
[----:B------:R-:W-:Y:S01]  /*2ca30*/  F2FP.SATFINITE.E4M3.F32.PACK_AB_MERGE_C R112, R113, R112, RZ ;  /* 0x000000707170723e */ /* 0x000fe200048070ff */
[----:B------:R-:W-:Y:S01]  /*2ca40*/  IMAD.MOV.U32 R214, RZ, RZ, R199 ;  /* 0x000000ffffd67224 */ /* 0x000fe200078e00c7 */
[----:B------:R-:W-:Y:S01]  /*2ca50*/  F2FP.SATFINITE.E4M3.F32.PACK_AB_MERGE_C R114, R115, R114, RZ ;  /* 0x000000727372723e */ /* 0x000fe200048070ff */
[----:B------:R-:W-:Y:S01]  /*2ca60*/  IMAD.MOV.U32 R213, RZ, RZ, R198 ;  /* 0x000000ffffd57224 */ /* 0x000fe200078e00c6 */
[----:B------:R-:W-:Y:S01]  /*2ca70*/  F2FP.SATFINITE.E4M3.F32.PACK_AB_MERGE_C R108, R109, R108, RZ ;  /* 0x0000006c6d6c723e */ /* 0x000fe200048070ff */
[----:B------:R-:W-:Y:S01]  /*2ca80*/  VIADD R8, R2, 0x127 ;  /* 0x0000012702087836 */ /* 0x000fe20000000000 */
[----:B------:R-:W-:Y:S01]  /*2ca90*/  F2FP.SATFINITE.E4M3.F32.PACK_AB_MERGE_C R104, R105, R104, RZ ;  /* 0x000000686968723e */ /* 0x000fe200048070ff */
[----:B------:R-:W-:Y:S01]  /*2caa0*/  ULDC UR40, c[0x0][0x228] ;  /* 0x00008a0000287ab9 */ /* 0x000fe20000000800 */
[----:B--2---:R-:W-:-:S02]  /*2cab0*/  IMAD.MOV.U32 R194, RZ, RZ, R192 ;  /* 0x000000ffffc27224 */ /* 0x004fc400078e00c0 */
[----:B------:R-:W2:Y:S04]  /*2cac0*/  LDL.LU R192, [R1+0xcb4] ;  /* 0x000cb40001c07983 */ /* 0x000ea80000300800 */
[----:B------:R0:W-:Y:S04]  /*2cad0*/  STL [R1+0xeb4], R5 ;  /* 0x000eb40501007387 */ /* 0x0001e80000100800 */
[----:B------:R-:W0:Y:S04]  /*2cae0*/  LDL.LU R224, [R1+0xc08] ;  /* 0x000c080001e07983 */ /* 0x000e280000300800 */
[----:B------:R-:W0:Y:S04]  /*2caf0*/  LDL.LU R223, [R1+0xc0c] ;  /* 0x000c0c0001df7983 */ /* 0x000e280000300800 */
[----:B------:R-:W-:Y:S01]  /*2cb00*/  STL [R1+0xe20], R0 ;  /* 0x000e200001007387 */ /* 0x000fe20000100800 */
[----:B0-----:R-:W-:-:S05]  /*2cb10*/  F2FP.SATFINITE.E4M3.F32.PACK_AB_MERGE_C R5, R223, R224, RZ ;  /* 0x000000e0df05723e */ /* 0x001fca00048070ff */
[----:B------:R0:W-:Y:S04]  /*2cb20*/  STL [R1+0xeb8], R5 ;  /* 0x000eb80501007387 */ /* 0x0001e80000100800 */
[----:B------:R-:W0:Y:S04]  /*2cb30*/  LDL.LU R224, [R1+0xc10] ;  /* 0x000c100001e07983 */ /* 0x000e280000300800 */
[----:B------:R-:W0:Y:S02]  /*2cb40*/  LDL.LU R223, [R1+0xc14] ;  /* 0x000c140001df7983 */ /* 0x000e240000300800 */
        /* <DEDUP_REMOVED lines=11> */
[----:B------:R-:W0:Y:S01]  /*2cc00*/  LDL.LU R223, [R1+0xc2c] ;  /* 0x000c2c0001df7983 */ /* 0x000e220000300800 */
[----:B------:R-:W-:Y:S02]  /*2cc10*/  IMAD.MOV.U32 R212, RZ, RZ, R197 ;  /* 0x000000ffffd47224 */ /* 0x000fe400078e00c5 */
[----:B------:R-:W-:-:S02]  /*2cc20*/  IMAD.MOV.U32 R210, RZ, RZ, R196 ;  /* 0x000000ffffd27224 */ /* 0x000fc400078e00c4 */
[----:B---3--:R-:W-:Y:S02]  /*2cc30*/  IMAD.MOV.U32 R207, RZ, RZ, R193 ;  /* 0x000000ffffcf7224 */ /* 0x008fe400078e00c1 */
[----:B--2---:R-:W-:Y:S01]  /*2cc40*/  IMAD.MOV.U32 R206, RZ, RZ, R192 ;  /* 0x000000ffffce7224 */ /* 0x004fe200078e00c0 */
[----:B0-----:R-:W-:-:S05]  /*2cc50*/  F2FP.SATFINITE.E4M3.F32.PACK_AB_MERGE_C R5, R223, R224, RZ ;  /* 0x000000e0df05723e */ /* 0x001fca00048070ff */
[----:B------:R0:W-:Y:S04]  /*2cc60*/  STL [R1+0xea8], R5 ;  /* 0x000ea80501007387 */ /* 0x0001e80000100800 */
[----:B------:R-:W2:Y:S04]  /*2cc70*/  LDL.LU R205, [R1+0xcb8] ;  /* 0x000cb80001cd7983 */ /* 0x000ea80000300800 */
[----:B------:R-:W3:Y:S04]  /*2cc80*/  LDL.LU R204, [R1+0xcbc] ;  /* 0x000cbc0001cc7983 */ /* 0x000ee80000300800 */
[----:B------:R-:W4:Y:S04]  /*2cc90*/  LDL.LU R203, [R1+0xcc0] ;  /* 0x000cc00001cb7983 */ /* 0x000f280000300800 */
[----:B------:R-:W4:Y:S04]  /*2cca0*/  LDL.LU R202, [R1+0xcc4] ;  /* 0x000cc40001ca7983 */ /* 0x000f280000300800 */
[----:B------:R-:W4:Y:S01]  /*2ccb0*/  LDL.LU R201, [R1+0xcc8] ;  /* 0x000cc80001c97983 */ /* 0x000f220000300800 */
[----:B------:R-:W-:-:S03]  /*2ccc0*/  IMAD.MOV.U32 R224, RZ, RZ, R209 ;  /* 0x000000ffffe07224 */ /* 0x000fc600078e00d1 */
[----:B------:R-:W4:Y:S01]  /*2ccd0*/  LDL.LU R200, [R1+0xccc] ;  /* 0x000ccc0001c87983 */ /* 0x000f220000300800 */
[----:B------:R-:W-:-:S03]  /*2cce0*/  IMAD.MOV.U32 R223, RZ, RZ, R208 ;  /* 0x000000ffffdf7224 */ /* 0x000fc600078e00d0 */
[----:B------:R-:W4:Y:S01]  /*2ccf0*/  LDL.LU R199, [R1+0xcd0] ;  /* 0x000cd00001c77983 */ /* 0x000f220000300800 */
[----:B------:R-:W-:-:S03]  /*2cd00*/  IMAD.MOV.U32 R209, RZ, RZ, R195 ;  /* 0x000000ffffd17224 */ /* 0x000fc600078e00c3 */
[----:B------:R-:W4:Y:S01]  /*2cd10*/  LDL.LU R198, [R1+0xcd4] ;  /* 0x000cd40001c67983 */ /* 0x000f220000300800 */
[----:B------:R-:W-:-:S03]  /*2cd20*/  IMAD.MOV.U32 R208, RZ, RZ, R194 ;  /* 0x000000ffffd07224 */ /* 0x000fc600078e00c2 */
[----:B------:R-:W4:Y:S04]  /*2cd30*/  LDL.LU R197, [R1+0xcd8] ;  /* 0x000cd80001c57983 */ /* 0x000f280000300800 */
[----:B------:R-:W4:Y:S04]  /*2cd40*/  LDL.LU R196, [R1+0xcdc] ;  /* 0x000cdc0001c47983 */ /* 0x000f280000300800 */
[----:B------:R-:W4:Y:S04]  /*2cd50*/  LDL.LU R195, [R1+0xce0] ;  /* 0x000ce00001c37983 */ /* 0x000f280000300800 */
[----:B------:R-:W4:Y:S04]  /*2cd60*/  LDL.LU R194, [R1+0xce4] ;  /* 0x000ce40001c27983 */ /* 0x000f280000300800 */
[----:B------:R-:W4:Y:S04]  /*2cd70*/  LDL.LU R193, [R1+0xcac] ;  /* 0x000cac0001c17983 */ /* 0x000f280000300800 */
[----:B------:R-:W4:Y:S04]  /*2cd80*/  LDL.LU R192, [R1+0xca8] ;  /* 0x000ca80001c07983 */ /* 0x000f280000300800 */
[----:B------:R-:W2:Y:S04]  /*2cd90*/  LDL.LU R248, [R1+0xc30] ;  /* 0x000c300001f87983 */ /* 0x000ea80000300800 */
[----:B------:R-:W2:Y:S01]  /*2cda0*/  LDL.LU R247, [R1+0xc34] ;  /* 0x000c340001f77983 */ /* 0x000ea20000300800 */
[----:B0-----:R-:W-:Y:S01]  /*2cdb0*/  F2FP.SATFINITE.E4M3.F32.PACK_AB_MERGE_C R5, R243, R244, RZ ;  /* 0x000000f4f305723e */ /* 0x001fe200048070ff */
[----:B------:R-:W-:-:S02]  /*2cdc0*/  IMAD.MOV.U32 R145, RZ, RZ, R207 ;  /* 0x000000ffff917224 */ /* 0x000fc400078e00cf */
[----:B------:R-:W-:Y:S01]  /*2cdd0*/  IMAD.MOV.U32 R144, RZ, RZ, R206 ;  /* 0x000000ffff907224 */ /* 0x000fe200078e00ce */
[----:B--2---:R-:W-:-:S05]  /*2cde0*/  F2FP.SATFINITE.E4M3.F32.PACK_AB_MERGE_C R7, R247, R248, RZ ;  /* 0x000000f8f707723e */ /* 0x004fca00048070ff */
[----:B------:R0:W-:Y:S04]  /*2cdf0*/  STL [R1+0xea0], R7 ;  /* 0x000ea00701007387 */ /* 0x0001e80000100800 */
[----:B------:R1:W-:Y:S04]  /*2ce00*/  STL [R1+0xe9c], R6 ;  /* 0x000e9c0601007387 */ /* 0x0003e80000100800 */
[----:B------:R2:W-:Y:S01]  /*2ce10*/  STL [R1+0xe98], R5 ;  /* 0x000e980501007387 */ /* 0x0005e20000100800 */
[----:B0-----:R-:W-:Y:S02]  /*2ce20*/  F2FP.SATFINITE.E4M3.F32.PACK_AB_MERGE_C R7, R241, R242, RZ ;  /* 0x000000f2f107723e */ /* 0x001fe400048070ff */
[----:B-1----:R-:W-:-:S03]  /*2ce30*/  F2FP.SATFINITE.E4M3.F32.PACK_AB_MERGE_C R6, R239, R240, RZ ;  /* 0x000000f0ef06723e */ /* 0x002fc600048070ff */
[----:B------:R0:W-:Y:S01]  /*2ce40*/  STL [R1+0xe94], R7 ;  /* 0x000e940701007387 */ /* 0x0001e20000100800 */
[----:B--2---:R-:W-:-:S03]  /*2ce50*/  F2FP.SATFINITE.E4M3.F32.PACK_AB_MERGE_C R5, R227, R237, RZ ;  /* 0x000000ede305723e */ /* 0x004fc600048070ff */
        /* <DEDUP_REMOVED lines=16> */
[----:B------:R-:W-:Y:S01]  /*2cf60*/  STL [R1+0xe68], R7 ;  /* 0x000e680701007387 */ /* 0x000fe20000100800 */
[----:B--2---:R-:W-:-:S03]  /*2cf70*/  F2FP.SATFINITE.E4M3.F32.PACK_AB_MERGE_C R5, R208, R209, RZ ;  /* 0x000000d1d005723e */ /* 0x004fc600048070ff */
[----:B------:R-:W-:Y:S04]  /*2cf80*/  STL [R1+0xe6c], R6 ;  /* 0x000e6c0601007387 */ /* 0x000fe80000100800 */
[----:B------:R0:W-:Y:S04]  /*2cf90*/  STL [R1+0xe60], R5 ;  /* 0x000e600501007387 */ /* 0x0001e80000100800 */
[----:B------:R-:W2:Y:S04]  /*2cfa0*/  LDL.LU R248, [R1+0xce8] ;  /* 0x000ce80001f87983 */ /* 0x000ea80000300800 */
        /* <DEDUP_REMOVED lines=26> */
[----:B------:R-:W2:Y:S01]  /*2d150*/  LDL.LU R210, [R1+0xd54] ;  /* 0x000d540001d27983 */ /* 0x000ea20000300800 */
[----:B------:R-:W-:-:S03]  /*2d160*/  IMAD.MOV.U32 R142, RZ, RZ, R205 ;  /* 0x000000ffff8e7224 */ /* 0x000fc600078e00cd */
[----:B------:R-:W2:Y:S01]  /*2d170*/  LDL.LU R209, [R1+0xd58] ;  /* 0x000d580001d17983 */ /* 0x000ea20000300800 */
[----:B---3--:R-:W-:-:S03]  /*2d180*/  IMAD.MOV.U32 R143, RZ, RZ, R204 ;  /* 0x000000ffff8f7224 */ /* 0x008fc600078e00cc */
[----:B------:R-:W3:Y:S01]  /*2d190*/  LDL.LU R208, [R1+0xd5c] ;  /* 0x000d5c0001d07983 */ /* 0x000ee20000300800 */
[----:B----4-:R-:W-:-:S03]  /*2d1a0*/  IMAD.MOV.U32 R141, RZ, RZ, R203 ;  /* 0x000000ffff8d7224 */ /* 0x010fc600078e00cb */
        /* <DEDUP_REMOVED lines=26> */
[----:B------:R-:W4:Y:S01]  /*2d350*/  LDL.LU R192, [R1+0xd9c] ;  /* 0x000d9c0001c07983 */ /* 0x000f220000300800 */
[----:B0-----:R-:W-:-:S02]  /*2d360*/  F2FP.SATFINITE.E4M3.F32.PACK_AB_MERGE_C R5, R147, R146, RZ ;  /* 0x000000929305723e */ /* 0x001fc400048070ff */
[----:B------:R-:W-:Y:S02]  /*2d370*/  F2FP.SATFINITE.E4M3.F32.PACK_AB_MERGE_C R7, R144, R145, RZ ;  /* 0x000000919007723e */ /* 0x000fe400048070ff */
[----:B------:R-:W-:Y:S01]  /*2d380*/  F2FP.SATFINITE.E4M3.F32.PACK_AB_MERGE_C R6, R143, R142, RZ ;  /* 0x0000008e8f06723e */ /* 0x000fe200048070ff */
[----:B------:R0:W-:Y:S04]  /*2d390*/  STL [R1+0xe64], R5 ;  /* 0x000e640501007387 */ /* 0x0001e80000100800 */
[----:B------:R1:W-:Y:S01]  /*2d3a0*/  STL [R1+0xe5c], R7 ;  /* 0x000e5c0701007387 */ /* 0x0003e20000100800 */
[----:B0-----:R-:W-:-:S03]  /*2d3b0*/  F2FP.SATFINITE.E4M3.F32.PACK_AB_MERGE_C R5, R140, R141, RZ ;  /* 0x0000008d8c05723e */ /* 0x001fc600048070ff */
[----:B------:R0:W-:Y:S01]  /*2d3c0*/  STL [R1+0xe58], R6 ;  /* 0x000e580601007387 */ /* 0x0001e20000100800 */
[----:B-1----:R-:W-:-:S03]  /*2d3d0*/  F2FP.SATFINITE.E4M3.F32.PACK_AB_MERGE_C R7, R138, R139, RZ ;  /* 0x0000008b8a07723e */ /* 0x002fc600048070ff */
[----:B------:R1:W-:Y:S01]  /*2d3e0*/  STL [R1+0xe54], R5 ;  /* 0x000e540501007387 */ /* 0x0003e20000100800 */
[----:B0-----:R-:W-:-:S03]  /*2d3f0*/  F2FP.SATFINITE.E4M3.F32.PACK_AB_MERGE_C R6, R136, R137, RZ ;  /* 0x000000898806723e */ /* 0x001fc600048070ff */
[----:B------:R0:W-:Y:S01]  /*2d400*/  STL [R1+0xe50], R7 ;  /* 0x000e500701007387 */ /* 0x0001e20000100800 */
[----:B-1----:R-:W-:-:S03]  /*2d410*/  F2FP.SATFINITE.E4M3.F32.PACK_AB_MERGE_C R5, R252, R211, RZ ;  /* 0x000000d3fc05723e */ /* 0x002fc600048070ff */
[----:B------:R2:W-:Y:S01]  /*2d420*/  STL [R1+0xe48], R6 ;  /* 0x000e480601007387 */ /* 0x0005e20000100800 */
[----:B0-----:R-:W-:-:S03]  /*2d430*/  F2FP.SATFINITE.E4M3.F32.PACK_AB_MERGE_C R7, R249, R251, RZ ;  /* 0x000000fbf907723e */ /* 0x001fc600048070ff */
[----:B------:R0:W-:Y:S04]  /*2d440*/  STL [R1+0xe4c], R5 ;  /* 0x000e4c0501007387 */ /* 0x0001e80000100800 */
[----:B------:R1:W-:Y:S01]  /*2d450*/  STL [R1+0xcdc], R7 ;  /* 0x000cdc0701007387 */ /* 0x0003e20000100800 */
[----:B--2---:R-:W-:-:S05]  /*2d460*/  F2FP.SATFINITE.E4M3.F32.PACK_AB_MERGE_C R6, R247, R248, RZ ;  /* 0x000000f8f706723e */ /* 0x004fca00048070ff */
[----:B------:R2:W-:Y:S01]  /*2d470*/  STL [R1+0xce0], R6 ;  /* 0x000ce00601007387 */ /* 0x0005e20000100800 */
[----:B0-----:R-:W-:-:S05]  /*2d480*/  F2FP.SATFINITE.E4M3.F32.PACK_AB_MERGE_C R5, R245, R246, RZ ;  /* 0x000000f6f505723e */ /* 0x001fca00048070ff */
[----:B------:R0:W-:Y:S01]  /*2d490*/  STL [R1+0xcd8], R5 ;  /* 0x000cd80501007387 */ /* 0x0001e20000100800 */
[----:B-1----:R-:W-:-:S05]  /*2d4a0*/  F2FP.SATFINITE.E4M3.F32.PACK_AB_MERGE_C R7, R243, R244, RZ ;  /* 0x000000f4f307723e */ /* 0x002fca00048070ff */
        /* <DEDUP_REMOVED lines=23> */
[----:B---3--:R-:W-:-:S05]  /*2d620*/  F2FP.SATFINITE.E4M3.F32.PACK_AB_MERGE_C R7, R208, R209, RZ ;  /* 0x000000d1d007723e */ /* 0x008fca00048070ff */
[----:B------:R1:W-:Y:S01]  /*2d630*/  STL [R1+0xca8], R7 ;  /* 0x000ca80701007387 */ /* 0x0003e20000100800 */
[----:B----4-:R-:W-:-:S05]  /*2d640*/  F2FP.SATFINITE.E4M3.F32.PACK_AB_MERGE_C R6, R206, R207, RZ ;  /* 0x000000cfce06723e */ /* 0x010fca00048070ff */
        /* <DEDUP_REMOVED lines=10> */
[----:B------:R-:W-:Y:S01]  /*2d6f0*/  STL [R1+0xc8c], R7 ;  /* 0x000c8c0701007387 */ /* 0x000fe20000100800 */
[----:B--2---:R-:W-:-:S03]  /*2d700*/  F2FP.SATFINITE.E4M3.F32.PACK_AB_MERGE_C R6, R194, R195, RZ ;  /* 0x000000c3c206723e */ /* 0x004fc600048070ff */
[----:B------:R-:W2:Y:S04]  /*2d710*/  LDL.LU R146, [R1+0xda0] ;  /* 0x000da00001927983 */ /* 0x000ea80000300800 */
[----:B------:R-:W-:Y:S01]  /*2d720*/  STL [R1+0xc84], R6 ;  /* 0x000c840601007387 */ /* 0x000fe20000100800 */
[----:B0-----:R-:W-:-:S03]  /*2d730*/  F2FP.SATFINITE.E4M3.F32.PACK_AB_MERGE_C R5, R192, R193, RZ ;  /* 0x000000c1c005723e */ /* 0x001fc600048070ff */
[----:B------:R-:W2:Y:S04]  /*2d740*/  LDL.LU R147, [R1+0xda4] ;  /* 0x000da40001937983 */ /* 0x000ea80000300800 */
[----:B------:R2:W-:Y:S04]  /*2d750*/  STL [R1+0xc88], R5 ;  /* 0x000c880501007387 */ /* 0x0005e80000100800 */
[----:B------:R-:W3:Y:S04]  /*2d760*/  LDL.LU R145, [R1+0xda8] ;  /* 0x000da80001917983 */ /* 0x000ee80000300800 */
[----:B------:R-:W3:Y:S04]  /*2d770*/  LDL.LU R144, [R1+0xdac] ;  /* 0x000dac0001907983 */ /* 0x000ee80000300800 */
        /* <DEDUP_REMOVED lines=58> */
[----:B--2---:R-:W-:-:S05]  /*2db20*/  F2FP.SATFINITE.E4M3.F32.PACK_AB_MERGE_C R5, R147, R146, RZ ;  /* 0x000000929305723e */ /* 0x004fca00048070ff */
        /* <DEDUP_REMOVED lines=377> */
[----:B0-----:R-:W-:Y:S02]  /*2f2c0*/  F2FP.SATFINITE.E4M3.F32.PACK_AB_MERGE_C R5, R140, R141, RZ ;  /* 0x0000008d8c05723e */ /* 0x001fe400048070ff */
[----:B-1----:R-:W-:-:S03]  /*2f2d0*/  F2FP.SATFINITE.E4M3.F32.PACK_AB_MERGE_C R7, R138, R139, RZ ;  /* 0x0000008b8a07723e */ /* 0x002fc600048070ff */
[----:B------:R0:W-:Y:S04]  /*2f2e0*/  STL [R1+0xad0], R5 ;  /* 0x000ad00501007387 */ /* 0x0001e80000100800 */
[----:B------:R1:W-:Y:S01]  /*2f2f0*/  STL [R1+0xae4], R7 ;  /* 0x000ae40701007387 */ /* 0x0003e20000100800 */
[----:B--2---:R-:W-:-:S05]  /*2f300*/  F2FP.SATFINITE.E4M3.F32.PACK_AB_MERGE_C R6, R136, R137, RZ ;  /* 0x000000898806723e */ /* 0x004fca00048070ff */
        /* <DEDUP_REMOVED lines=46> */
[----:B------:R-:W-:Y:S01]  /*2f5f0*/  STL [R1+0x880], R7 ;  /* 0x0008800701007387 */ /* 0x000fe20000100800 */
[----:B--2---:R-:W-:Y:S02]  /*2f600*/  F2FP.SATFINITE.E4M3.F32.PACK_AB_MERGE_C R6, R194, R195, RZ ;  /* 0x000000c3c206723e */ /* 0x004fe400048070ff */
[----:B0-----:R-:W-:Y:S02]  /*2f610*/  F2FP.SATFINITE.E4M3.F32.PACK_AB_MERGE_C R5, R192, R193, RZ ;  /* 0x000000c1c005723e */ /* 0x001fe400048070ff */
[----:B------:R-:W2:Y:S04]  /*2f620*/  LDL.LU R193, [R1+0x980] ;  /* 0x0009800001c17983 */ /* 0x000ea80000300800 */
[----:B------:R-:W-:Y:S04]  /*2f630*/  STL [R1+0x878], R6 ;  /* 0x0008780601007387 */ /* 0x000fe80000100800 */
        /* <DEDUP_REMOVED lines=52> */
[----:B--2---:R-:W-:-:S03]  /*2f980*/  F2FP.SATFINITE.E4M3.F32.PACK_AB_MERGE_C R5, R192, R193, RZ ;  /* 0x000000c1c005723e */ /* 0x004fc600048070ff */
[----:B------:R-:W2:Y:S04]  /*2f990*/  LDL.LU R193, [R1+0x650] ;  /* 0x0006500001c17983 */ /* 0x000ea80000300800 */
[----:B------:R-:W2:Y:S04]  /*2f9a0*/  LDL.LU R192, [R1+0x654] ;  /* 0x0006540001c07983 */ /* 0x000ea80000300800 */
[----:B------:R4:W-:Y:S01]  /*2f9b0*/  STL [R1+0x874], R5 ;  /* 0x0008740501007387 */ /* 0x0009e20000100800 */
[----:B---3--:R-:W-:-:S05]  /*2f9c0*/  F2FP.SATFINITE.E4M3.F32.PACK_AB_MERGE_C R6, R136, R137, RZ ;  /* 0x000000898806723e */ /* 0x008fca00048070ff */
[----:B------:R0:W-:Y:S01]  /*2f9d0*/  STL [R1+0x870], R6 ;  /* 0x0008700601007387 */ /* 0x0001e20000100800 */
[----:B----4-:R-:W-:-:S05]  /*2f9e0*/  F2FP.SATFINITE.E4M3.F32.PACK_AB_MERGE_C R5, R252, R211, RZ ;  /* 0x000000d3fc05723e */ /* 0x010fca00048070ff */
[----:B------:R1:W-:Y:S01]  /*2f9f0*/  STL [R1+0x86c], R5 ;  /* 0x00086c0501007387 */ /* 0x0003e20000100800 */
[----:B------:R-:W-:Y:S02]  /*2fa00*/  F2FP.SATFINITE.E4M3.F32.PACK_AB_MERGE_C R7, R249, R251, RZ ;  /* 0x000000fbf907723e */ /* 0x000fe400048070ff */
[----:B0-----:R-:W-:-:S03]  /*2fa10*/  F2FP.SATFINITE.E4M3.F32.PACK_AB_MERGE_C R6, R247, R248, RZ ;  /* 0x000000f8f706723e */ /* 0x001fc600048070ff */
[----:B------:R0:W-:Y:S04]  /*2fa20*/  STL [R1+0x918], R7 ;  /* 0x0009180701007387 */ /* 0x0001e80000100800 */
[----:B------:R3:W-:Y:S01]  /*2fa30*/  STL [R1+0x864], R6 ;  /* 0x0008640601007387 */ /* 0x0007e20000100800 */
[----:B-1----:R-:W-:-:S05]  /*2fa40*/  F2FP.SATFINITE.E4M3.F32.PACK_AB_MERGE_C R5, R245, R246, RZ ;  /* 0x000000f6f505723e */ /* 0x002fca00048070ff */
[----:B------:R1:W-:Y:S01]  /*2fa50*/  STL [R1+0x868], R5 ;  /* 0x0008680501007387 */ /* 0x0003e20000100800 */
[----:B0-----:R-:W-:Y:S02]  /*2fa60*/  F2FP.SATFINITE.E4M3.F32.PACK_AB_MERGE_C R7, R243, R244, RZ ;  /* 0x000000f4f307723e */ /* 0x001fe400048070ff */
[----:B---3--:R-:W-:-:S03]  /*2fa70*/  F2FP.SATFINITE.E4M3.F32.PACK_AB_MERGE_C R6, R241, R242, RZ ;  /* 0x000000f2f106723e */ /* 0x008fc600048070ff */
        /* <DEDUP_REMOVED lines=14> */
[----:B-1----:R-:W-:Y:S02]  /*2fb60*/  F2FP.SATFINITE.E4M3.F32.PACK_AB_MERGE_C R5, R217, R218, RZ ;  /* 0x000000dad905723e */ /* 0x002fe400048070ff */
[----:B------:R-:W-:-:S05]  /*2fb70*/  F2FP.SATFINITE.E4M3.F32.PACK_AB_MERGE_C R234, R215, R216, RZ ;  /* 0x000000d8d7ea723e */ /* 0x000fca00048070ff */
[----:B------:R-:W-:Y:S01]  /*2fb80*/  STL [R1+0x1698], R234 ;  /* 0x001698ea01007387 */ /* 0x000fe20000100800 */
[----:B0-----:R-:W-:-:S03]  /*2fb90*/  F2FP.SATFINITE.E4M3.F32.PACK_AB_MERGE_C R7, R213, R214, RZ ;  /* 0x000000d6d507723e */ /* 0x001fc600048070ff */
[----:B------:R0:W-:Y:S01]  /*2fba0*/  STL [R1+0x848], R5 ;  /* 0x0008480501007387 */ /* 0x0001e20000100800 */
[----:B---3--:R-:W-:-:S03]  /*2fbb0*/  F2FP.SATFINITE.E4M3.F32.PACK_AB_MERGE_C R6, R210, R212, RZ ;  /* 0x000000d4d206723e */ /* 0x008fc600048070ff */
[----:B------:R1:W-:Y:S04]  /*2fbc0*/  STL [R1+0x844], R7 ;  /* 0x0008440701007387 */ /* 0x0003e80000100800 */
[----:B------:R3:W-:Y:S01]  /*2fbd0*/  STL [R1+0x840], R6 ;  /* 0x0008400601007387 */ /* 0x0007e20000100800 */
[----:B0-----:R-:W-:Y:S02]  /*2fbe0*/  F2FP.SATFINITE.E4M3.F32.PACK_AB_MERGE_C R5, R208, R209, RZ ;  /* 0x000000d1d005723e */ /* 0x001fe400048070ff */
[----:B------:R-:W-:-:S05]  /*2fbf0*/  F2FP.SATFINITE.E4M3.F32.PACK_AB_MERGE_C R236, R206, R207, RZ ;  /* 0x000000cfceec723e */ /* 0x000fca00048070ff */
[----:B------:R-:W-:Y:S01]  /*2fc00*/  STL [R1+0x1694], R236 ;  /* 0x001694ec01007387 */ /* 0x000fe20000100800 */
[----:B-1----:R-:W-:-:S03]  /*2fc10*/  F2FP.SATFINITE.E4M3.F32.PACK_AB_MERGE_C R7, R204, R205, RZ ;  /* 0x000000cdcc07723e */ /* 0x002fc600048070ff */
[----:B------:R0:W-:Y:S01]  /*2fc20*/  STL [R1+0x83c], R5 ;  /* 0x00083c0501007387 */ /* 0x0001e20000100800 */
[----:B---3--:R-:W-:-:S03]  /*2fc30*/  F2FP.SATFINITE.E4M3.F32.PACK_AB_MERGE_C R6, R202, R203, RZ ;  /* 0x000000cbca06723e */ /* 0x008fc600048070ff */
[----:B------:R-:W-:Y:S04]  /*2fc40*/  STL [R1+0x834], R7 ;  /* 0x0008340701007387 */ /* 0x000fe80000100800 */
[----:B------:R1:W-:Y:S01]  /*2fc50*/  STL [R1+0x838], R6 ;  /* 0x0008380601007387 */ /* 0x0003e20000100800 */
[----:B0-----:R-:W-:Y:S02]  /*2fc60*/  F2FP.SATFINITE.E4M3.F32.PACK_AB_MERGE_C R5, R200, R201, RZ ;  /* 0x000000c9c805723e */ /* 0x001fe400048070ff */
[----:B------:R-:W-:-:S05]  /*2fc70*/  F2FP.SATFINITE.E4M3.F32.PACK_AB_MERGE_C R228, R198, R199, RZ ;  /* 0x000000c7c6e4723e */ /* 0x000fca00048070ff */
[----:B------:R-:W-:Y:S01]  /*2fc80*/  STL [R1+0x169c], R228 ;  /* 0x00169ce401007387 */ /* 0x000fe20000100800 */
[----:B-1----:R-:W-:-:S03]  /*2fc90*/  F2FP.SATFINITE.E4M3.F32.PACK_AB_MERGE_C R6, R196, R197, RZ ;  /* 0x000000c5c406723e */ /* 0x002fc600048070ff */
[----:B------:R0:W-:Y:S04]  /*2fca0*/  STL [R1+0x830], R5 ;  /* 0x0008300501007387 */ /* 0x0001e80000100800 */
[----:B------:R-:W-:Y:S01]  /*2fcb0*/  STL [R1+0x82c], R6 ;  /* 0x00082c0601007387 */ /* 0x000fe20000100800 */
[----:B0-----:R-:W-:-:S03]  /*2fcc0*/  F2FP.SATFINITE.E4M3.F32.PACK_AB_MERGE_C R5, R194, R195, RZ ;  /* 0x000000c3c205723e */ /* 0x001fc600048070ff */
[----:B------:R2:W-:Y:S04]  /*2fcd0*/  STL [R1+0x16a0], R2 ;  /* 0x0016a00201007387 */ /* 0x0005e80000100800 */
[----:B------:R-:W-:Y:S04]  /*2fce0*/  STL [R1+0x828], R5 ;  /* 0x0008280501007387 */ /* 0x000fe80000100800 */
[----:B------:R-:W3:Y:S01]  /*2fcf0*/  LDL.LU R197, [R1+0x658] ;  /* 0x0006580001c57983 */ /* 0x000ee20000300800 */
[----:B--2---:R-:W-:-:S03]  /*2fd00*/  F2FP.SATFINITE.E4M3.F32.PACK_AB_MERGE_C R2, R192, R193, RZ ;  /* 0x000000c1c002723e */ /* 0x004fc600048070ff */
[----:B------:R-:W3:Y:S04]  /*2fd10*/  LDL.LU R192, [R1+0x65c] ;  /* 0x00065c0001c07983 */ /* 0x000ee80000300800 */
[----:B------:R0:W-:Y:S04]  /*2fd20*/  STL [R1+0x824], R2 ;  /* 0x0008240201007387 */ /* 0x0001e80000100800 */
[----:B------:R-:W0:Y:S04]  /*2fd30*/  LDL.LU R203, [R1+0x660] ;  /* 0x0006600001cb7983 */ /* 0x000e280000300800 */
[----:B------:R-:W0:Y:S04]  /*2fd40*/  LDL.LU R202, [R1+0x664] ;  /* 0x0006640001ca7983 */ /* 0x000e280000300800 */
[----:B------:R-:W2:Y:S04]  /*2fd50*/  LDL.LU R201, [R1+0x668] ;  /* 0x0006680001c97983 */ /* 0x000ea80000300800 */
[----:B------:R-:W2:Y:S04]  /*2fd60*/  LDL.LU R200, [R1+0x66c] ;  /* 0x00066c0001c87983 */ /* 0x000ea80000300800 */
[----:B------:R-:W4:Y:S04]  /*2fd70*/  LDL.LU R196, [R1+0x670] ;  /* 0x0006700001c47983 */ /* 0x000f280000300800 */
[----:B------:R-:W4:Y:S01]  /*2fd80*/  LDL.LU R195, [R1+0x674] ;  /* 0x0006740001c37983 */ /* 0x000f220000300800 */
[----:B------:R-:W-:-:S03]  /*2fd90*/  LOP3.LUT R233, R233, 0xffffff7f, RZ, 0xc0, !PT ;  /* 0xffffff7fe9e97812 */ /* 0x000fc600078ec0ff */
[----:B------:R-:W4:Y:S04]  /*2fda0*/  LDL.LU R207, [R1+0x678] ;  /* 0x0006780001cf7983 */ /* 0x000f280000300800 */
[----:B------:R-:W4:Y:S04]  /*2fdb0*/  LDL.LU R206, [R1+0x67c] ;  /* 0x00067c0001ce7983 */ /* 0x000f280000300800 */
[----:B------:R-:W4:Y:S04]  /*2fdc0*/  LDL.LU R205, [R1+0x680] ;  /* 0x0006800001cd7983 */ /* 0x000f280000300800 */
[----:B------:R-:W4:Y:S01]  /*2fdd0*/  LDL.LU R204, [R1+0x684] ;  /* 0x0006840001cc7983 */ /* 0x000f220000300800 */
[----:B------:R-:W-:-:S03]  /*2fde0*/  @P0 LOP3.LUT R233, R233, 0x80, RZ, 0xfc, !PT ;  /* 0x00000080e9e90812 */ /* 0x000fc600078efcff */
[----:B------:R-:W4:Y:S01]  /*2fdf0*/  LDL.LU R199, [R1+0x688] ;  /* 0x0006880001c77983 */ /* 0x000f220000300800 */
[----:B------:R-:W-:-:S03]  /*2fe00*/  ISETP.GE.AND P0, PT, R8, UR46, PT ;  /* 0x0000002e08007c0c */ /* 0x000fc6000bf06270 */
[----:B------:R-:W4:Y:S01]  /*2fe10*/  LDL.LU R198, [R1+0x68c] ;  /* 0x00068c0001c67983 */ /* 0x000f220000300800 */
[----:B------:R-:W-:Y:S01]  /*2fe20*/  ISETP.LT.AND P1, PT, R4, UR6, !P0 ;  /* 0x0000000604007c0c */ /* 0x000fe2000c721270 */
[----:B------:R-:W-:Y:S02]  /*2fe30*/  ULDC UR6, c[0x0][0x228] ;  /* 0x00008a0000067ab9 */ /* 0x000fe40000000800 */
[----:B------:R-:W4:Y:S04]  /*2fe40*/  LDL.LU R194, [R1+0x690] ;  /* 0x0006900001c27983 */ /* 0x000f280000300800 */
[----:B------:R-:W4:Y:S01]  /*2fe50*/  LDL.LU R193, [R1+0x694] ;  /* 0x0006940001c17983 */ /* 0x000f220000300800 */
[----:B------:R-:W-:Y:S01]  /*2fe60*/  ISETP.LT.AND P0, PT, R3, UR5, !P0 ;  /* 0x0000000503007c0c */ /* 0x000fe2000c701270 */
[----:B------:R-:W-:Y:S01]  /*2fe70*/  ULDC UR5, c[0x0][0x248] ;  /* 0x0000920000057ab9 */ /* 0x000fe20000000800 */
[----:B------:R-:W-:-:S04]  /*2fe80*/  LOP3.LUT R233, R233, 0xffffffef, RZ, 0xc0, !PT ;  /* 0xffffffefe9e97812 */ /* 0x000fc800078ec0ff */
[----:B------:R-:W-:-:S04]  /*2fe90*/  @P1 LOP3.LUT R233, R233, 0x10, RZ, 0xfc, !PT ;  /* 0x00000010e9e91812 */ /* 0x000fc800078efcff */
[----:B------:R-:W-:Y:S01]  /*2fea0*/  LOP3.LUT R233, R233, 0xfffffff7, RZ, 0xc0, !PT ;  /* 0xfffffff7e9e97812 */ /* 0x000fe200078ec0ff */
[----:B------:R-:W-:Y:S03]  /*2feb0*/  STL [R1+0x16a4], R4 ;  /* 0x0016a40401007387 */ /* 0x000fe60000100800 */
[----:B------:R-:W-:Y:S01]  /*2fec0*/  @P0 LOP3.LUT R233, R233, 0x8, RZ, 0xfc, !PT ;  /* 0x00000008e9e90812 */ /* 0x000fe200078efcff */
[----:B------:R2:W-:Y:S01]  /*2fed0*/  STL [R1+0x16a8], R3 ;  /* 0x0016a80301007387 */ /* 0x0005e20000100800 */
[----:B------:R-:W-:Y:S01]  /*2fee0*/  VIADD R0, R0, UR5 ;  /* 0x0000000500007c36 */ /* 0x000fe20008000000 */
[----:B------:R-:W-:Y:S01]  /*2fef0*/  ULDC UR5, c[0x0][0x248] ;  /* 0x0000920000057ab9 */ /* 0x000fe20000000800 */
[----:B---3--:R-:W-:-:S05]  /*2ff00*/  F2FP.SATFINITE.E4M3.F32.PACK_AB_MERGE_C R229, R192, R197, RZ ;  /* 0x000000c5c0e5723e */ /* 0x008fca00048070ff */
[----:B------:R-:W-:Y:S04]  /*2ff10*/  STL [R1+0x16ac], R229 ;  /* 0x0016ace501007387 */ /* 0x000fe80000100800 */
[----:B------:R-:W-:Y:S04]  /*2ff20*/  STL [R1+0x16b0], R233 ;  /* 0x0016b0e901007387 */ /* 0x000fe80000100800 */
[----:B------:R-:W3:Y:S04]  /*2ff30*/  LDL.LU R197, [R1+0x698] ;  /* 0x0006980001c57983 */ /* 0x000ee80000300800 */
[----:B------:R-:W3:Y:S01]  /*2ff40*/  LDL.LU R192, [R1+0x69c] ;  /* 0x00069c0001c07983 */ /* 0x000ee20000300800 */
[----:B0-----:R-:W-:-:S02]  /*2ff50*/  F2FP.SATFINITE.E4M3.F32.PACK_AB_MERGE_C R2, R202, R203, RZ ;  /* 0x000000cbca02723e */ /* 0x001fc400048070ff */
[----:B--2---:R-:W-:Y:S01]  /*2ff60*/  F2FP.SATFINITE.E4M3.F32.PACK_AB_MERGE_C R3, R200, R201, RZ ;  /* 0x000000c9c803723e */ /* 0x004fe200048070ff */
[----:B------:R0:W-:Y:S04]  /*2ff70*/  STL [R1+0x600], R0 ;  /* 0x0006000001007387 */ /* 0x0001e80000100800 */
[----:B------:R4:W-:Y:S04]  /*2ff80*/  STL [R1+0x81c], R2 ;  /* 0x00081c0201007387 */ /* 0x0009e80000100800 */
[----:B------:R-:W-:Y:S01]  /*2ff90*/  STL [R1+0x820], R3 ;  /* 0x0008200301007387 */ /* 0x000fe20000100800 */
[----:B0-----:R-:W-:Y:S01]  /*2ffa0*/  VIADD R0, R0, UR5 ;  /* 0x0000000500007c36 */ /* 0x001fe20008000000 */
[----:B------:R-:W-:-:S02]  /*2ffb0*/  ULDC UR5, c[0x0][0x248] ;  /* 0x0000920000057ab9 */ /* 0x000fc40000000800 */
[----:B------:R-:W2:Y:S01]  /*2ffc0*/  LDL.LU R203, [R1+0x6a0] ;  /* 0x0006a00001cb7983 */ /* 0x000ea20000300800 */
[----:B----4-:R-:W-:-:S03]  /*2ffd0*/  F2FP.SATFINITE.E4M3.F32.PACK_AB_MERGE_C R2, R195, R196, RZ ;  /* 0x000000c4c302723e */ /* 0x010fc600048070ff */
[----:B------:R-:W2:Y:S04]  /*2ffe0*/  LDL.LU R202, [R1+0x6a4] ;  /* 0x0006a40001ca7983 */ /* 0x000ea80000300800 */
[----:B------:R-:W-:Y:S04]  /*2fff0*/  STL [R1+0x818], R2 ;  /* 0x0008180201007387 */ /* 0x000fe80000100800 */
[----:B------:R0:W-:Y:S04]  /*30000*/  STL [R1+0x604], R0 ;  /* 0x0006040001007387 */ /* 0x0001e80000100800 */
[----:B------:R-:W4:Y:S04]  /*30010*/  LDL.LU R201, [R1+0x6a8] ;  /* 0x0006a80001c97983 */ /* 0x000f280000300800 */
[----:B------:R-:W4:Y:S04]  /*30020*/  LDL.LU R200, [R1+0x6ac] ;  /* 0x0006ac0001c87983 */ /* 0x000f280000300800 */
[----:B------:R-:W4:Y:S04]  /*30030*/  LDL.LU R196, [R1+0x6b0] ;  /* 0x0006b00001c47983 */ /* 0x000f280000300800 */
[----:B------:R-:W4:Y:S01]  /*30040*/  LDL.LU R195, [R1+0x6b4] ;  /* 0x0006b40001c37983 */ /* 0x000f220000300800 */
[----:B------:R-:W-:Y:S01]  /*30050*/  F2FP.SATFINITE.E4M3.F32.PACK_AB_MERGE_C R230, R206, R207, RZ ;  /* 0x000000cfcee6723e */ /* 0x000fe200048070ff */
[----:B0-----:R-:W-:Y:S01]  /*30060*/  VIADD R0, R0, UR5 ;  /* 0x0000000500007c36 */ /* 0x001fe20008000000 */
[----:B------:R-:W-:Y:S01]  /*30070*/  F2FP.SATFINITE.E4M3.F32.PACK_AB_MERGE_C R3, R204, R205, RZ ;  /* 0x000000cdcc03723e */ /* 0x000fe200048070ff */
[----:B------:R-:W-:Y:S01]  /*30080*/  ULDC UR5, c[0x0][0x248] ;  /* 0x0000920000057ab9 */ /* 0x000fe20000000800 */
[----:B------:R-:W-:Y:S01]  /*30090*/  F2FP.SATFINITE.E4M3.F32.PACK_AB_MERGE_C R2, R198, R199, RZ ;  /* 0x000000c7c602723e */ /* 0x000fe200048070ff */
[----:B------:R-:W-:Y:S04]  /*300a0*/  STL [R1+0x16b4], R230 ;  /* 0x0016b4e601007387 */ /* 0x000fe80000100800 */
[----:B------:R-:W-:Y:S04]  /*300b0*/  STL [R1+0x814], R3 ;  /* 0x0008140301007387 */ /* 0x000fe80000100800 */
[----:B------:R0:W-:Y:S04]  /*300c0*/  STL [R1+0x608], R0 ;  /* 0x0006080001007387 */ /* 0x0001e80000100800 */
[----:B------:R1:W-:Y:S04]  /*300d0*/  STL [R1+0x810], R2 ;  /* 0x0008100201007387 */ /* 0x0003e80000100800 */
[----:B------:R-:W4:Y:S01]  /*300e0*/  LDL.LU R214, [R1+0x6b8] ;  /* 0x0006b80001d67983 */ /* 0x000f220000300800 */
[----:B0-----:R-:W-:Y:S01]  /*300f0*/  VIADD R0, R0, UR5 ;  /* 0x0000000500007c36 */ /* 0x001fe20008000000 */
[----:B------:R-:W-:-:S02]  /*30100*/  ULDC UR5, c[0x0][0x248] ;  /* 0x0000920000057ab9 */ /* 0x000fc40000000800 */
[----:B------:R-:W4:Y:S01]  /*30110*/  LDL.LU R213, [R1+0x6bc] ;  /* 0x0006bc0001d57983 */ /* 0x000f220000300800 */
[----:B-1----:R-:W-:-:S05]  /*30120*/  F2FP.SATFINITE.E4M3.F32.PACK_AB_MERGE_C R2, R193, R194, RZ ;  /* 0x000000c2c102723e */ /* 0x002fca00048070ff */
[----:B------:R-:W-:Y:S04]  /*30130*/  STL [R1+0x80c], R2 ;  /* 0x00080c0201007387 */ /* 0x000fe80000100800 */
[----:B------:R0:W-:Y:S04]  /*30140*/  STL [R1+0x60c], R0 ;  /* 0x00060c0001007387 */ /* 0x0001e80000100800 */
[----:B------:R-:W4:Y:S04]  /*30150*/  LDL.LU R212, [R1+0x6c0] ;  /* 0x0006c00001d47983 */ /* 0x000f280000300800 */
[----:B------:R-:W4:Y:S04]  /*30160*/  LDL.LU R210, [R1+0x6c4] ;  /* 0x0006c40001d27983 */ /* 0x000f280000300800 */
[----:B------:R-:W4:Y:S04]  /*30170*/  LDL.LU R194, [R1+0x6c8] ;  /* 0x0006c80001c27983 */ /* 0x000f280000300800 */
[----:B------:R-:W4:Y:S01]  /*30180*/  LDL.LU R193, [R1+0x6cc] ;  /* 0x0006cc0001c17983 */ /* 0x000f220000300800 */
[----:B0-----:R-:W-:Y:S01]  /*30190*/  VIADD R0, R0, UR5 ;  /* 0x0000000500007c36 */ /* 0x001fe20008000000 */
[----:B------:R-:W-:-:S02]  /*301a0*/  ULDC UR5, c[0x0][0x248] ;  /* 0x0000920000057ab9 */ /* 0x000fc40000000800 */
[----:B------:R-:W4:Y:S04]  /*301b0*/  LDL.LU R209, [R1+0x6d0] ;  /* 0x0006d00001d17983 */ /* 0x000f280000300800 */
[----:B------:R-:W4:Y:S01]  /*301c0*/  LDL.LU R208, [R1+0x6d4] ;  /* 0x0006d40001d07983 */ /* 0x000f220000300800 */
[----:B---3--:R-:W-:-:S05]  /*301d0*/  F2FP.SATFINITE.E4M3.F32.PACK_AB_MERGE_C R231, R192, R197, RZ ;  /* 0x000000c5c0e7723e */ /* 0x008fca00048070ff */
[----:B------:R-:W-:Y:S04]  /*301e0*/  STL [R1+0x16b8], R231 ;  /* 0x0016b8e701007387 */ /* 0x000fe80000100800 */
[----:B------:R-:W3:Y:S04]  /*301f0*/  LDL.LU R207, [R1+0x6d8] ;  /* 0x0006d80001cf7983 */ /* 0x000ee80000300800 */
[----:B------:R-:W3:Y:S04]  /*30200*/  LDL.LU R206, [R1+0x6dc] ;  /* 0x0006dc0001ce7983 */ /* 0x000ee80000300800 */
[----:B------:R-:W3:Y:S04]  /*30210*/  LDL.LU R205, [R1+0x6e0] ;  /* 0x0006e00001cd7983 */ /* 0x000ee80000300800 */
[----:B------:R0:W-:Y:S04]  /*30220*/  STL [R1+0x610], R0 ;  /* 0x0006100001007387 */ /* 0x0001e80000100800 */
[----:B------:R-:W3:Y:S04]  /*30230*/  LDL.LU R204, [R1+0x6e4] ;  /* 0x0006e40001cc7983 */ /* 0x000ee80000300800 */
[----:B------:R-:W3:Y:S04]  /*30240*/  LDL.LU R199, [R1+0x6e8] ;  /* 0x0006e80001c77983 */ /* 0x000ee80000300800 */
[----:B------:R-:W3:Y:S04]  /*30250*/  LDL.LU R198, [R1+0x6ec] ;  /* 0x0006ec0001c67983 */ /* 0x000ee80000300800 */
[----:B------:R-:W3:Y:S04]  /*30260*/  LDL.LU R197, [R1+0x6f0] ;  /* 0x0006f00001c57983 */ /* 0x000ee80000300800 */
[----:B------:R-:W3:Y:S01]  /*30270*/  LDL.LU R192, [R1+0x6f4] ;  /* 0x0006f40001c07983 */ /* 0x000ee20000300800 */
[----:B--2---:R-:W-:-:S02]  /*30280*/  F2FP.SATFINITE.E4M3.F32.PACK_AB_MERGE_C R2, R202, R203, RZ ;  /* 0x000000cbca02723e */ /* 0x004fc400048070ff */
[----:B----4-:R-:W-:Y:S01]  /*30290*/  F2FP.SATFINITE.E4M3.F32.PACK_AB_MERGE_C R3, R200, R201, RZ ;  /* 0x000000c9c803723e */ /* 0x010fe200048070ff */
[----:B0-----:R-:W-:Y:S01]  /*302a0*/  VIADD R0, R0, UR5 ;  /* 0x0000000500007c36 */ /* 0x001fe20008000000 */
[----:B------:R-:W-:Y:S01]  /*302b0*/  ULDC UR5, c[0x0][0x248] ;  /* 0x0000920000057ab9 */ /* 0x000fe20000000800 */
[----:B------:R0:W-:Y:S04]  /*302c0*/  STL [R1+0x804], R2 ;  /* 0x0008040201007387 */ /* 0x0001e80000100800 */
[----:B------:R-:W-:Y:S04]  /*302d0*/  STL [R1+0x808], R3 ;  /* 0x0008080301007387 */ /* 0x000fe80000100800 */
[----:B------:R-:W2:Y:S01]  /*302e0*/  LDL.LU R203, [R1+0x6f8] ;  /* 0x0006f80001cb7983 */ /* 0x000ea20000300800 */
[----:B0-----:R-:W-:-:S03]  /*302f0*/  F2FP.SATFINITE.E4M3.F32.PACK_AB_MERGE_C R2, R195, R196, RZ ;  /* 0x000000c4c302723e */ /* 0x001fc600048070ff */
        /* <DEDUP_REMOVED lines=9> */
[----:B------:R-:W-:Y:S01]  /*30390*/  ULDC UR5, c[0x0][0x248] ;  /* 0x0000920000057ab9 */ /* 0x000fe20000000800 */
[----:B------:R-:W-:-:S02]  /*303a0*/  F2FP.SATFINITE.E4M3.F32.PACK_AB_MERGE_C R3, R210, R212, RZ ;  /* 0x000000d4d203723e */ /* 0x000fc400048070ff */
[----:B------:R-:W-:Y:S04]  /*303b0*/  STL [R1+0x16bc], R232 ;  /* 0x0016bce801007387 */ /* 0x000fe80000100800 */
[----:B------:R-:W-:Y:S01]  /*303c0*/  STL [R1+0x6b4], R3 ;  /* 0x0006b40301007387 */ /* 0x000fe20000100800 */
[----:B------:R-:W-:-:S03]  /*303d0*/  F2FP.SATFINITE.E4M3.F32.PACK_AB_MERGE_C R2, R193, R194, RZ ;  /* 0x000000c2c102723e */ /* 0x000fc600048070ff */
[----:B------:R0:W-:Y:S04]  /*303e0*/  STL [R1+0x618], R0 ;  /* 0x0006180001007387 */ /* 0x0001e80000100800 */
[----:B------:R1:W-:Y:S04]  /*303f0*/  STL [R1+0x6b0], R2 ;  /* 0x0006b00201007387 */ /* 0x0003e80000100800 */
[----:B------:R-:W4:Y:S04]  /*30400*/  LDL.LU R194, [R1+0x710] ;  /* 0x0007100001c27983 */ /* 0x000f280000300800 */
[----:B------:R-:W4:Y:S01]  /*30410*/  LDL.LU R193, [R1+0x714] ;  /* 0x0007140001c17983 */ /* 0x000f220000300800 */
[----:B0-----:R-:W-:Y:S01]  /*30420*/  VIADD R0, R0, UR5 ;  /* 0x0000000500007c36 */ /* 0x001fe20008000000 */
[----:B-1----:R-:W-:Y:S01]  /*30430*/  F2FP.SATFINITE.E4M3.F32.PACK_AB_MERGE_C R2, R208, R209, RZ ;  /* 0x000000d1d002723e */ /* 0x002fe200048070ff */
[----:B------:R-:W-:-:S03]  /*30440*/  ULDC UR5, c[0x0][0x248] ;  /* 0x0000920000057ab9 */ /* 0x000fc60000000800 */
[----:B------:R0:W-:Y:S04]  /*30450*/  STL [R1+0x61c], R0 ;  /* 0x00061c0001007387 */ /* 0x0001e80000100800 */
[----:B------:R1:W-:Y:S01]  /*30460*/  STL [R1+0x6ac], R2 ;  /* 0x0006ac0201007387 */ /* 0x0003e20000100800 */
[----:B0-----:R-:W-:Y:S01]  /*30470*/  VIADD R0, R0, UR5 ;  /* 0x0000000500007c36 */ /* 0x001fe20008000000 */
[----:B------:R-:W-:Y:S01]  /*30480*/  ULDC UR5, c[0x0][0x248] ;  /* 0x0000920000057ab9 */ /* 0x000fe20000000800 */
[----:B---3--:R-:W-:-:S05]  /*30490*/  F2FP.SATFINITE.E4M3.F32.PACK_AB_MERGE_C R238, R206, R207, RZ ;  /* 0x000000cfceee723e */ /* 0x008fca00048070ff */
[----:B------:R-:W-:Y:S01]  /*304a0*/  STL [R1+0x16c0], R238 ;  /* 0x0016c0ee01007387 */ /* 0x000fe20000100800 */
[----:B------:R-:W-:-:S05]  /*304b0*/  F2FP.SATFINITE.E4M3.F32.PACK_AB_MERGE_C R3, R204, R205, RZ ;  /* 0x000000cdcc03723e */ /* 0x000fca00048070ff */
[----:B------:R-:W-:Y:S01]  /*304c0*/  STL [R1+0x6a4], R3 ;  /* 0x0006a40301007387 */ /* 0x000fe20000100800 */
[----:B-1----:R-:W-:-:S03]  /*304d0*/  F2FP.SATFINITE.E4M3.F32.PACK_AB_MERGE_C R2, R198, R199, RZ ;  /* 0x000000c7c602723e */ /* 0x002fc600048070ff */
[----:B------:R0:W-:Y:S04]  /*304e0*/  STL [R1+0x620], R0 ;  /* 0x0006200001007387 */ /* 0x0001e80000100800 */
[----:B------:R1:W-:Y:S04]  /*304f0*/  STL [R1+0x6a8], R2 ;  /* 0x0006a80201007387 */ /* 0x0003e80000100800 */
[----:B------:R-:W3:Y:S01]  /*30500*/  LDL.LU R199, [R1+0x718] ;  /* 0x0007180001c77983 */ /* 0x000ee20000300800 */
[----:B0-----:R-:W-:Y:S01]  /*30510*/  VIADD R0, R0, UR5 ;  /* 0x0000000500007c36 */ /* 0x001fe20008000000 */
[----:B------:R-:W-:-:S02]  /*30520*/  ULDC UR5, c[0x0][0x248] ;  /* 0x0000920000057ab9 */ /* 0x000fc40000000800 */
[----:B------:R-:W3:Y:S01]  /*30530*/  LDL.LU R198, [R1+0x71c] ;  /* 0x00071c0001c67983 */ /* 0x000ee20000300800 */
[----:B-1----:R-:W-:-:S05]  /*30540*/  F2FP.SATFINITE.E4M3.F32.PACK_AB_MERGE_C R2, R192, R197, RZ ;  /* 0x000000c5c002723e */ /* 0x002fca00048070ff */
[----:B------:R-:W-:Y:S04]  /*30550*/  STL [R1+0x6a0], R2 ;  /* 0x0006a00201007387 */ /* 0x000fe80000100800 */
[----:B------:R0:W-:Y:S04]  /*30560*/  STL [R1+0x624], R0 ;  /* 0x0006240001007387 */ /* 0x0001e80000100800 */
[----:B------:R-:W3:Y:S04]  /*30570*/  LDL.LU R197, [R1+0x720] ;  /* 0x0007200001c57983 */ /* 0x000ee80000300800 */
[----:B------:R-:W3:Y:S01]  /*30580*/  LDL.LU R192, [R1+0x724] ;  /* 0x0007240001c07983 */ /* 0x000ee20000300800 */
[----:B--2---:R-:W-:Y:S01]  /*30590*/  F2FP.SATFINITE.E4M3.F32.PACK_AB_MERGE_C R5, R202, R203, RZ ;  /* 0x000000cbca05723e */ /* 0x004fe200048070ff */
[----:B0-----:R-:W-:Y:S01]  /*305a0*/  VIADD R0, R0, UR5 ;  /* 0x0000000500007c36 */ /* 0x001fe20008000000 */
[----:B------:R-:W-:-:S03]  /*305b0*/  ULDC UR5, c[0x0][0x248] ;  /* 0x0000920000057ab9 */ /* 0x000fc60000000800 */
[----:B------:R-:W-:Y:S01]  /*305c0*/  STL [R1+0x16c4], R5 ;  /* 0x0016c40501007387 */ /* 0x000fe20000100800 */
[----:B----4-:R-:W-:-:S05]  /*305d0*/  F2FP.SATFINITE.E4M3.F32.PACK_AB_MERGE_C R3, R200, R201, RZ ;  /* 0x000000c9c803723e */ /* 0x010fca00048070ff */
[----:B------:R-:W-:Y:S01]  /*305e0*/  STL [R1+0x69c], R3 ;  /* 0x00069c0301007387 */ /* 0x000fe20000100800 */
[----:B------:R-:W-:-:S03]  /*305f0*/  F2FP.SATFINITE.E4M3.F32.PACK_AB_MERGE_C R2, R195, R196, RZ ;  /* 0x000000c4c302723e */ /* 0x000fc600048070ff */
[----:B------:R0:W-:Y:S04]  /*30600*/  STL [R1+0x628], R0 ;  /* 0x0006280001007387 */ /* 0x0001e80000100800 */
[----:B------:R-:W2:Y:S04]  /*30610*/  LDL.LU R216, [R1+0x728] ;  /* 0x0007280001d87983 */ /* 0x000ea80000300800 */
[----:B------:R1:W-:Y:S04]  /*30620*/  STL [R1+0x698], R2 ;  /* 0x0006980201007387 */ /* 0x0003e80000100800 */
[----:B------:R-:W2:Y:S04]  /*30630*/  LDL.LU R215, [R1+0x72c] ;  /* 0x00072c0001d77983 */ /* 0x000ea80000300800 */
[----:B------:R-:W4:Y:S04]  /*30640*/  LDL.LU R214, [R1+0x730] ;  /* 0x0007300001d67983 */ /* 0x000f280000300800 */
[----:B------:R-:W4:Y:S04]  /*30650*/  LDL.LU R213, [R1+0x734] ;  /* 0x0007340001d57983 */ /* 0x000f280000300800 */
[----:B------:R-:W4:Y:S04]  /*30660*/  LDL.LU R212, [R1+0x738] ;  /* 0x0007380001d47983 */ /* 0x000f280000300800 */
[----:B------:R-:W4:Y:S04]  /*30670*/  LDL.LU R210, [R1+0x73c] ;  /* 0x00073c0001d27983 */ /* 0x000f280000300800 */
[----:B------:R-:W4:Y:S04]  /*30680*/  LDL.LU R196, [R1+0x740] ;  /* 0x0007400001c47983 */ /* 0x000f280000300800 */
[----:B------:R-:W4:Y:S01]  /*30690*/  LDL.LU R195, [R1+0x744] ;  /* 0x0007440001c37983 */ /* 0x000f220000300800 */
[----:B0-----:R-:W-:Y:S01]  /*306a0*/  VIADD R0, R0, UR5 ;  /* 0x0000000500007c36 */ /* 0x001fe20008000000 */
[----:B-1----:R-:W-:Y:S01]  /*306b0*/  F2FP.SATFINITE.E4M3.F32.PACK_AB_MERGE_C R2, R193, R194, RZ ;  /* 0x000000c2c102723e */ /* 0x002fe200048070ff */
[----:B------:R-:W-:-:S03]  /*306c0*/  ULDC UR5, c[0x0][0x248] ;  /* 0x0000920000057ab9 */ /* 0x000fc60000000800 */
[----:B------:R0:W-:Y:S04]  /*306d0*/  STL [R1+0x62c], R0 ;  /* 0x00062c0001007387 */ /* 0x0001e80000100800 */
[----:B------:R-:W4:Y:S04]  /*306e0*/  LDL.LU R209, [R1+0x748] ;  /* 0x0007480001d17983 */ /* 0x000f280000300800 */
[----:B------:R1:W-:Y:S04]  /*306f0*/  STL [R1+0x694], R2 ;  /* 0x0006940201007387 */ /* 0x0003e80000100800 */
        /* <DEDUP_REMOVED lines=11> */
[----:B0-----:R-:W-:Y:S01]  /*307b0*/  VIADD R0, R0, UR5 ;  /* 0x0000000500007c36 */ /* 0x001fe20008000000 */
[----:B------:R-:W-:Y:S01]  /*307c0*/  ULDC UR5, c[0x0][0x248] ;  /* 0x0000920000057ab9 */ /* 0x000fe20000000800 */
[----:B---3--:R-:W-:-:S05]  /*307d0*/  F2FP.SATFINITE.E4M3.F32.PACK_AB_MERGE_C R6, R198, R199, RZ ;  /* 0x000000c7c606723e */ /* 0x008fca00048070ff */
[----:B------:R-:W-:Y:S04]  /*307e0*/  STL [R1+0x16c8], R6 ;  /* 0x0016c80601007387 */ /* 0x000fe80000100800 */
[----:B------:R-:W3:Y:S04]  /*307f0*/  LDL.LU R199, [R1+0x778] ;  /* 0x0007780001c77983 */ /* 0x000ee80000300800 */
[----:B------:R-:W3:Y:S01]  /*30800*/  LDL.LU R198, [R1+0x77c] ;  /* 0x00077c0001c67983 */ /* 0x000ee20000300800 */
[----:B-1----:R-:W-:-:S05]  /*30810*/  F2FP.SATFINITE.E4M3.F32.PACK_AB_MERGE_C R2, R192, R197, RZ ;  /* 0x000000c5c002723e */ /* 0x002fca00048070ff */
[----:B------:R0:W-:Y:S04]  /*30820*/  STL [R1+0x68c], R2 ;  /* 0x00068c0201007387 */ /* 0x0001e80000100800 */
[----:B------:R1:W-:Y:S04]  /*30830*/  STL [R1+0x630], R0 ;  /* 0x0006300001007387 */ /* 0x0003e80000100800 */
[----:B------:R-:W3:Y:S04]  /*30840*/  LDL.LU R197, [R1+0x780] ;  /* 0x0007800001c57983 */ /* 0x000ee80000300800 */
[----:B------:R-:W3:Y:S01]  /*30850*/  LDL.LU R192, [R1+0x784] ;  /* 0x0007840001c07983 */ /* 0x000ee20000300800 */
[----:B0-----:R-:W-:Y:S01]  /*30860*/  VIADD R2, R0, UR5 ;  /* 0x0000000500027c36 */ /* 0x001fe20008000000 */
[----:B------:R-:W-:Y:S01]  /*30870*/  ULDC UR5, c[0x0][0x248] ;  /* 0x0000920000057ab9 */ /* 0x000fe20000000800 */
[----:B--2---:R-:W-:-:S02]  /*30880*/  F2FP.SATFINITE.E4M3.F32.PACK_AB_MERGE_C R4, R215, R216, RZ ;  /* 0x000000d8d704723e */ /* 0x004fc400048070ff */
[----:B----4-:R-:W-:-:S03]  /*30890*/  F2FP.SATFINITE.E4M3.F32.PACK_AB_MERGE_C R3, R213, R214, RZ ;  /* 0x000000d6d503723e */ /* 0x010fc600048070ff */
[----:B------:R-:W-:Y:S04]  /*308a0*/  STL [R1+0x690], R4 ;  /* 0x0006900401007387 */ /* 0x000fe80000100800 */
[----:B------:R-:W-:Y:S01]  /*308b0*/  STL [R1+0x688], R3 ;  /* 0x0006880301007387 */ /* 0x000fe20000100800 */
[----:B-1----:R-:W-:-:S03]  /*308c0*/  F2FP.SATFINITE.E4M3.F32.PACK_AB_MERGE_C R0, R210, R212, RZ ;  /* 0x000000d4d200723e */ /* 0x002fc600048070ff */
[----:B------:R-:W-:Y:S04]  /*308d0*/  STL [R1+0x634], R2 ;  /* 0x0006340201007387 */ /* 0x000fe80000100800 */
[----:B------:R0:W-:Y:S02]  /*308e0*/  STL [R1+0x16cc], R0 ;  /* 0x0016cc0001007387 */ /* 0x0001e40000100800 */
[----:B0-----:R-:W-:Y:S02]  /*308f0*/  F2FP.SATFINITE.E4M3.F32.PACK_AB_MERGE_C R0, R195, R196, RZ ;  /* 0x000000c4c300723e */ /* 0x001fe400048070ff */
[----:B------:R-:W2:Y:S04]  /*30900*/  LDL.LU R196, [R1+0x788] ;  /* 0x0007880001c47983 */ /* 0x000ea80000300800 */
[----:B------:R-:W2:Y:S01]  /*30910*/  LDL.LU R195, [R1+0x78c] ;  /* 0x00078c0001c37983 */ /* 0x000ea20000300800 */
[----:B------:R-:W-:Y:S01]  /*30920*/  VIADD R2, R2, UR5 ;  /* 0x0000000502027c36 */ /* 0x000fe20008000000 */
[----:B------:R-:W-:-:S02]  /*30930*/  ULDC UR5, c[0x0][0x248] ;  /* 0x0000920000057ab9 */ /* 0x000fc40000000800 */
[----:B------:R0:W-:Y:S01]  /*30940*/  STL [R1+0x684], R0 ;  /* 0x0006840001007387 */ /* 0x0001e20000100800 */
[----:B------:R-:W-:-:S03]  /*30950*/  F2FP.SATFINITE.E4M3.F32.PACK_AB_MERGE_C R3, R208, R209, RZ ;  /* 0x000000d1d003723e */ /* 0x000fc600048070ff */
[----:B------:R1:W-:Y:S01]  /*30960*/  STL [R1+0x638], R2 ;  /* 0x0006380201007387 */ /* 0x0003e20000100800 */
[----:B0-----:R-:W-:-:S03]  /*30970*/  VIADD R0, R2, UR5 ;  /* 0x0000000502007c36 */ /* 0x001fc60008000000 */
[----:B------:R0:W-:Y:S01]  /*30980*/  STL [R1+0x680], R3 ;  /* 0x0006800301007387 */ /* 0x0001e20000100800 */
[----:B------:R-:W-:Y:S01]  /*30990*/  ULDC UR5, c[0x0][0x248] ;  /* 0x0000920000057ab9 */ /* 0x000fe20000000800 */
[----:B-1----:R-:W-:Y:S02]  /*309a0*/  F2FP.SATFINITE.E4M3.F32.PACK_AB_MERGE_C R2, R206, R207, RZ ;  /* 0x000000cfce02723e */ /* 0x002fe400048070ff */
[----:B------:R-:W-:-:S03]  /*309b0*/  F2FP.SATFINITE.E4M3.F32.PACK_AB_MERGE_C R7, R204, R205, RZ ;  /* 0x000000cdcc07723e */ /* 0x000fc600048070ff */
[----:B------:R-:W-:Y:S04]  /*309c0*/  STL [R1+0x67c], R2 ;  /* 0x00067c0201007387 */ /* 0x000fe80000100800 */
[----:B------:R1:W-:Y:S01]  /*309d0*/  STL [R1+0x63c], R0 ;  /* 0x00063c0001007387 */ /* 0x0003e20000100800 */
[----:B0-----:R-:W-:-:S03]  /*309e0*/  F2FP.SATFINITE.E4M3.F32.PACK_AB_MERGE_C R3, R202, R203, RZ ;  /* 0x000000cbca03723e */ /* 0x001fc600048070ff */
[----:B------:R-:W-:Y:S01]  /*309f0*/  STL [R1+0x16d0], R7 ;  /* 0x0016d00701007387 */ /* 0x000fe20000100800 */
[----:B-1----:R-:W-:Y:S01]  /*30a00*/  VIADD R0, R0, UR5 ;  /* 0x0000000500007c36 */ /* 0x002fe20008000000 */
[----:B------:R-:W-:Y:S02]  /*30a10*/  F2FP.SATFINITE.E4M3.F32.PACK_AB_MERGE_C R2, R200, R201, RZ ;  /* 0x000000c9c802723e */ /* 0x000fe400048070ff */
[----:B------:R-:W-:Y:S01]  /*30a20*/  STL [R1+0x674], R3 ;  /* 0x0006740301007387 */ /* 0x000fe20000100800 */
[----:B------:R-:W-:-:S03]  /*30a30*/  ULDC UR5, c[0x0][0x248] ;  /* 0x0000920000057ab9 */ /* 0x000fc60000000800 */
        /* <DEDUP_REMOVED lines=17> */
[----:B------:R-:W-:-:S05]  /*30b50*/  F2FP.SATFINITE.E4M3.F32.PACK_AB_MERGE_C R2, R192, R197, RZ ;  /* 0x000000c5c002723e */ /* 0x000fca00048070ff */
[----:B------:R-:W-:Y:S04]  /*30b60*/  STL [R1+0x66c], R2 ;  /* 0x00066c0201007387 */ /* 0x000fe80000100800 */
[----:B------:R0:W-:Y:S04]  /*30b70*/  STL [R1+0x648], R0 ;  /* 0x0006480001007387 */ /* 0x0001e80000100800 */
[----:B------:R-:W3:Y:S04]  /*30b80*/  LDL.LU R216, [R1+0x7a8] ;  /* 0x0007a80001d87983 */ /* 0x000ee80000300800 */
[----:B------:R-:W3:Y:S04]  /*30b90*/  LDL.LU R215, [R1+0x7ac] ;  /* 0x0007ac0001d77983 */ /* 0x000ee80000300800 */
[----:B------:R-:W3:Y:S04]  /*30ba0*/  LDL.LU R214, [R1+0x7b0] ;  /* 0x0007b00001d67983 */ /* 0x000ee80000300800 */
[----:B------:R-:W3:Y:S04]  /*30bb0*/  LDL.LU R213, [R1+0x7b4] ;  /* 0x0007b40001d57983 */ /* 0x000ee80000300800 */
[----:B------:R-:W3:Y:S04]  /*30bc0*/  LDL.LU R199, [R1+0x7b8] ;  /* 0x0007b80001c77983 */ /* 0x000ee80000300800 */
[----:B------:R-:W3:Y:S01]  /*30bd0*/  LDL.LU R192, [R1+0x7bc] ;  /* 0x0007bc0001c07983 */ /* 0x000ee20000300800 */
[----:B0-----:R-:W-:Y:S01]  /*30be0*/  VIADD R0, R0, UR5 ;  /* 0x0000000500007c36 */ /* 0x001fe20008000000 */
[----:B------:R-:W-:-:S02]  /*30bf0*/  ULDC UR5, c[0x0][0x248] ;  /* 0x0000920000057ab9 */ /* 0x000fc40000000800 */
        /* <DEDUP_REMOVED lines=9> */
[----:B--2---:R-:W-:-:S03]  /*30c90*/  F2FP.SATFINITE.E4M3.F32.PACK_AB_MERGE_C R252, R195, R196, RZ ;  /* 0x000000c4c3fc723e */ /* 0x004fc600048070ff */
[----:B------:R-:W2:Y:S04]  /*30ca0*/  LDL.LU R198, [R1+0x7e0] ;  /* 0x0007e00001c67983 */ /* 0x000ea80000300800 */
[----:B------:R-:W2:Y:S04]  /*30cb0*/  LDL.LU R197, [R1+0x7e4] ;  /* 0x0007e40001c57983 */ /* 0x000ea80000300800 */
[----:B------:R-:W2:Y:S04]  /*30cc0*/  LDL.LU R196, [R1+0x7e8] ;  /* 0x0007e80001c47983 */ /* 0x000ea80000300800 */
[----:B------:R-:W2:Y:S01]  /*30cd0*/  LDL.LU R195, [R1+0x7ec] ;  /* 0x0007ec0001c37983 */ /* 0x000ea20000300800 */
[----:B0-----:R-:W-:Y:S01]  /*30ce0*/  VIADD R0, R0, UR5 ;  /* 0x0000000500007c36 */ /* 0x001fe20008000000 */
[----:B------:R-:W-:-:S02]  /*30cf0*/  ULDC UR5, c[0x0][0x248] ;  /* 0x0000920000057ab9 */ /* 0x000fc40000000800 */
[----:B------:R-:W2:Y:S01]  /*30d00*/  LDL.LU R203, [R1+0x7f0] ;  /* 0x0007f00001cb7983 */ /* 0x000ea20000300800 */
[----:B----4-:R-:W-:Y:S02]  /*30d10*/  F2FP.SATFINITE.E4M3.F32.PACK_AB_MERGE_C R251, R200, R201, RZ ;  /* 0x000000c9c8fb723e */ /* 0x010fe400048070ff */
[----:B------:R-:W-:-:S05]  /*30d20*/  F2FP.SATFINITE.E4M3.F32.PACK_AB_MERGE_C R2, R193, R194, RZ ;  /* 0x000000c2c102723e */ /* 0x000fca00048070ff */
[----:B------:R-:W-:Y:S04]  /*30d30*/  STL [R1+0xd40], R2 ;  /* 0x000d400201007387 */ /* 0x000fe80000100800 */
[----:B------:R-:W4:Y:S04]  /*30d40*/  LDL.LU R202, [R1+0x7f4] ;  /* 0x0007f40001ca7983 */ /* 0x000f280000300800 */
[----:B------:R-:W4:Y:S04]  /*30d50*/  LDL.LU R201, [R1+0x7f8] ;  /* 0x0007f80001c97983 */ /* 0x000f280000300800 */
[----:B------:R0:W-:Y:S04]  /*30d60*/  STL [R1+0x650], R0 ;  /* 0x0006500001007387 */ /* 0x0001e80000100800 */
[----:B------:R-:W4:Y:S04]  /*30d70*/  LDL.LU R200, [R1+0x7fc] ;  /* 0x0007fc0001c87983 */ /* 0x000f280000300800 */
[----:B------:R-:W4:Y:S04]  /*30d80*/  LDL.LU R194, [R1+0x400] ;  /* 0x0004000001c27983 */ /* 0x000f280000300800 */
[----:B------:R-:W4:Y:S01]  /*30d90*/  LDL.LU R193, [R1+0x404] ;  /* 0x0004040001c17983 */ /* 0x000f220000300800 */
[----:B0-----:R-:W-:Y:S01]  /*30da0*/  VIADD R0, R0, UR5 ;  /* 0x0000000500007c36 */ /* 0x001fe20008000000 */
[----:B------:R-:W-:-:S04]  /*30db0*/  ULDC UR5, c[0x0][0x248] ;  /* 0x0000920000057ab9 */ /* 0x000fc80000000800 */
[----:B------:R0:W-:Y:S02]  /*30dc0*/  STL [R1+0x654], R0 ;  /* 0x0006540001007387 */ /* 0x0001e40000100800 */
[----:B0-----:R-:W-:Y:S01]  /*30dd0*/  VIADD R0, R0, UR5 ;  /* 0x0000000500007c36 */ /* 0x001fe20008000000 */
[----:B------:R-:W-:Y:S01]  /*30de0*/  ULDC UR5, c[0x0][0x248] ;  /* 0x0000920000057ab9 */ /* 0x000fe20000000800 */
[----:B---3--:R-:W-:-:S05]  /*30df0*/  F2FP.SATFINITE.E4M3.F32.PACK_AB_MERGE_C R2, R192, R199, RZ ;  /* 0x000000c7c002723e */ /* 0x008fca00048070ff */
[----:B------:R-:W-:Y:S04]  /*30e00*/  STL [R1+0xd3c], R2 ;  /* 0x000d3c0201007387 */ /* 0x000fe80000100800 */
[----:B------:R-:W3:Y:S04]  /*30e10*/  LDL.LU R199, [R1+0x408] ;  /* 0x0004080001c77983 */ /* 0x000ee80000300800 */
[----:B------:R-:W3:Y:S04]  /*30e20*/  LDL.LU R192, [R1+0x40c] ;  /* 0x00040c0001c07983 */ /* 0x000ee80000300800 */
[----:B------:R0:W-:Y:S02]  /*30e30*/  STL [R1+0x658], R0 ;  /* 0x0006580001007387 */ /* 0x0001e40000100800 */
[----:B0-----:R-:W-:Y:S01]  /*30e40*/  VIADD R0, R0, UR5 ;  /* 0x0000000500007c36 */ /* 0x001fe20008000000 */
[----:B------:R-:W-:-:S04]  /*30e50*/  ULDC UR5, c[0x0][0x248] ;  /* 0x0000920000057ab9 */ /* 0x000fc80000000800 */
[----:B------:R0:W-:Y:S01]  /*30e60*/  STL [R1+0x65c], R0 ;  /* 0x00065c0001007387 */ /* 0x0001e20000100800 */
[----:B------:R-:W-:-:S05]  /*30e70*/  F2FP.SATFINITE.E4M3.F32.PACK_AB_MERGE_C R2, R204, R205, RZ ;  /* 0x000000cdcc02723e */ /* 0x000fca00048070ff */
[----:B------:R1:W-:Y:S01]  /*30e80*/  STL [R1+0xd58], R2 ;  /* 0x000d580201007387 */ /* 0x0003e20000100800 */
[----:B0-----:R-:W-:Y:S01]  /*30e90*/  VIADD R0, R0, UR5 ;  /* 0x0000000500007c36 */ /* 0x001fe20008000000 */
[----:B------:R-:W-:Y:S01]  /*30ea0*/  ULDC UR5, c[0x0][0x248] ;  /* 0x0000920000057ab9 */ /* 0x000fe20000000800 */
[----:B--2---:R-:W-:-:S03]  /*30eb0*/  F2FP.SATFINITE.E4M3.F32.PACK_AB_MERGE_C R239, R197, R198, RZ ;  /* 0x000000c6c5ef723e */ /* 0x004fc600048070ff */
[----:B------:R0:W-:Y:S04]  /*30ec0*/  STL [R1+0x660], R0 ;  /* 0x0006600001007387 */ /* 0x0001e80000100800 */
[----:B------:R-:W2:Y:S01]  /*30ed0*/  LDL.LU R198, [R1+0x410] ;  /* 0x0004100001c67983 */ /* 0x000ea20000300800 */
[----:B-1----:R-:W-:-:S05]  /*30ee0*/  F2FP.SATFINITE.E4M3.F32.PACK_AB_MERGE_C R2, R195, R196, RZ ;  /* 0x000000c4c302723e */ /* 0x002fca00048070ff */
[----:B------:R-:W-:Y:S04]  /*30ef0*/  STL [R1+0xd4c], R2 ;  /* 0x000d4c0201007387 */ /* 0x000fe80000100800 */
[----:B------:R-:W2:Y:S04]  /*30f00*/  LDL.LU R197, [R1+0x414] ;  /* 0x0004140001c57983 */ /* 0x000ea80000300800 */
[----:B------:R-:W2:Y:S04]  /*30f10*/  LDL.LU R196, [R1+0x418] ;  /* 0x0004180001c47983 */ /* 0x000ea80000300800 */
[----:B------:R-:W2:Y:S01]  /*30f20*/  LDL.LU R195, [R1+0x41c] ;  /* 0x00041c0001c37983 */ /* 0x000ea20000300800 */
[----:B0-----:R-:W-:Y:S01]  /*30f30*/  VIADD R0, R0, UR5 ;  /* 0x0000000500007c36 */ /* 0x001fe20008000000 */
[----:B------:R-:W-:-:S04]  /*30f40*/  ULDC UR5, c[0x0][0x248] ;  /* 0x0000920000057ab9 */ /* 0x000fc80000000800 */
[----:B------:R0:W-:Y:S01]  /*30f50*/  STL [R1+0x664], R0 ;  /* 0x0006640001007387 */ /* 0x0001e20000100800 */
[----:B------:R-:W-:Y:S02]  /*30f60*/  F2FP.SATFINITE.E4M3.F32.PACK_AB_MERGE_C R248, R217, R218, RZ ;  /* 0x000000dad9f8723e */ /* 0x000fe400048070ff */
[----:B------:R-:W-:Y:S01]  /*30f70*/  F2FP.SATFINITE.E4M3.F32.PACK_AB_MERGE_C R249, R215, R216, RZ ;  /* 0x000000d8d7f9723e */ /* 0x000fe200048070ff */
[----:B0-----:R-:W-:Y:S01]  /*30f80*/  VIADD R0, R0, UR5 ;  /* 0x0000000500007c36 */ /* 0x001fe20008000000 */
[----:B------:R-:W-:Y:S01]  /*30f90*/  F2FP.SATFINITE.E4M3.F32.PACK_AB_MERGE_C R247, R213, R214, RZ ;  /* 0x000000d6d5f7723e */ /* 0x000fe200048070ff */
[----:B------:R-:W-:Y:S01]  /*30fa0*/  ULDC UR5, c[0x0][0x248] ;  /* 0x0000920000057ab9 */ /* 0x000fe20000000800 */
[----:B------:R-:W-:Y:S02]  /*30fb0*/  F2FP.SATFINITE.E4M3.F32.PACK_AB_MERGE_C R246, R210, R212, RZ ;  /* 0x000000d4d2f6723e */ /* 0x000fe400048070ff */
[----:B----4-:R-:W-:-:S05]  /*30fc0*/  F2FP.SATFINITE.E4M3.F32.PACK_AB_MERGE_C R2, R200, R201, RZ ;  /* 0x000000c9c802723e */ /* 0x010fca00048070ff */
[----:B------:R0:W-:Y:S04]  /*30fd0*/  STL [R1+0xd44], R2 ;  /* 0x000d440201007387 */ /* 0x0001e80000100800 */
[----:B------:R-:W4:Y:S04]  /*30fe0*/  LDL.LU R218, [R1+0x420] ;  /* 0x0004200001da7983 */ /* 0x000f280000300800 */
[----:B------:R-:W4:Y:S01]  /*30ff0*/  LDL.LU R217, [R1+0x424] ;  /* 0x0004240001d97983 */ /* 0x000f220000300800 */
[----:B0-----:R-:W-:-:S05]  /*31000*/  F2FP.SATFINITE.E4M3.F32.PACK_AB_MERGE_C R2, R193, R194, RZ ;  /* 0x000000c2c102723e */ /* 0x001fca00048070ff */
[----:B------:R-:W-:Y:S04]  /*31010*/  STL [R1+0x8ec], R2 ;  /* 0x0008ec0201007387 */ /* 0x000fe80000100800 */
[----:B------:R0:W-:Y:S04]  /*31020*/  STL [R1+0x668], R0 ;  /* 0x0006680001007387 */ /* 0x0001e80000100800 */
[----:B------:R-:W4:Y:S04]  /*31030*/  LDL.LU R216, [R1+0x428] ;  /* 0x0004280001d87983 */ /* 0x000f280000300800 */
[----:B------:R-:W4:Y:S04]  /*31040*/  LDL.LU R215, [R1+0x42c] ;  /* 0x00042c0001d77983 */ /* 0x000f280000300800 */
[----:B------:R-:W4:Y:S04]  /*31050*/  LDL.LU R214, [R1+0x430] ;  /* 0x0004300001d67983 */ /* 0x000f280000300800 */
[----:B------:R-:W4:Y:S04]  /*31060*/  LDL.LU R213, [R1+0x434] ;  /* 0x0004340001d57983 */ /* 0x000f280000300800 */
[----:B------:R-:W4:Y:S04]  /*31070*/  LDL.LU R212, [R1+0x438] ;  /* 0x0004380001d47983 */ /* 0x000f280000300800 */
[----:B------:R-:W4:Y:S04]  /*31080*/  LDL.LU R210, [R1+0x43c] ;  /* 0x00043c0001d27983 */ /* 0x000f280000300800 */
[----:B------:R-:W4:Y:S01]  /*31090*/  LDL.LU R194, [R1+0x440] ;  /* 0x0004400001c27983 */ /* 0x000f220000300800 */
[----:B------:R-:W-:-:S03]  /*310a0*/  F2FP.SATFINITE.E4M3.F32.PACK_AB_MERGE_C R242, R208, R209, RZ ;  /* 0x000000d1d0f2723e */ /* 0x000fc600048070ff */
[----:B------:R-:W4:Y:S01]  /*310b0*/  LDL.LU R193, [R1+0x444] ;  /* 0x0004440001c17983 */ /* 0x000f220000300800 */
[----:B0-----:R-:W-:Y:S01]  /*310c0*/  VIADD R0, R0, UR5 ;  /* 0x0000000500007c36 */ /* 0x001fe20008000000 */
[----:B------:R-:W-:Y:S01]  /*310d0*/  F2FP.SATFINITE.E4M3.F32.PACK_AB_MERGE_C R241, R206, R207, RZ ;  /* 0x000000cfcef1723e */ /* 0x000fe200048070ff */
[----:B------:R-:W-:Y:S01]  /*310e0*/  ULDC UR5, c[0x0][0x248] ;  /* 0x0000920000057ab9 */ /* 0x000fe20000000800 */
[----:B------:R-:W4:Y:S01]  /*310f0*/  LDL.LU R209, [R1+0x448] ;  /* 0x0004480001d17983 */ /* 0x000f220000300800 */
[----:B------:R-:W-:Y:S02]  /*31100*/  F2FP.SATFINITE.E4M3.F32.PACK_AB_MERGE_C R226, R202, R203, RZ ;  /* 0x000000cbcae2723e */ /* 0x000fe400048070ff */
[----:B---3--:R-:W-:-:S05]  /*31110*/  F2FP.SATFINITE.E4M3.F32.PACK_AB_MERGE_C R2, R192, R199, RZ ;  /* 0x000000c7c002723e */ /* 0x008fca00048070ff */
[----:B------:R-:W-:Y:S04]  /*31120*/  STL [R1+0x8f0], R2 ;  /* 0x0008f00201007387 */ /* 0x000fe80000100800 */
        /* <DEDUP_REMOVED lines=8> */
[----:B0-----:R-:W-:Y:S01]  /*311b0*/  VIADD R0, R0, UR5 ;  /* 0x0000000500007c36 */ /* 0x001fe20008000000 */
[----:B------:R-:W-:Y:S01]  /*311c0*/  ULDC UR5, c[0x0][0x248] ;  /* 0x0000920000057ab9 */ /* 0x000fe20000000800 */
[----:B--2---:R-:W-:-:S05]  /*311d0*/  F2FP.SATFINITE.E4M3.F32.PACK_AB_MERGE_C R3, R197, R198, RZ ;  /* 0x000000c6c503723e */ /* 0x004fca00048070ff */
[----:B------:R-:W-:Y:S01]  /*311e0*/  STL [R1+0x8e4], R3 ;  /* 0x0008e40301007387 */ /* 0x000fe20000100800 */
[----:B------:R-:W-:-:S03]  /*311f0*/  F2FP.SATFINITE.E4M3.F32.PACK_AB_MERGE_C R2, R195, R196, RZ ;  /* 0x000000c4c302723e */ /* 0x000fc600048070ff */
[----:B------:R-:W2:Y:S04]  /*31200*/  LDL.LU R205, [R1+0x468] ;  /* 0x0004680001cd7983 */ /* 0x000ea80000300800 */
[----:B------:R-:W-:Y:S04]  /*31210*/  STL [R1+0x8e8], R2 ;  /* 0x0008e80201007387 */ /* 0x000fe80000100800 */
[----:B------:R-:W2:Y:S04]  /*31220*/  LDL.LU R204, [R1+0x46c] ;  /* 0x00046c0001cc7983 */ /* 0x000ea80000300800 */
[----:B------:R-:W2:Y:S04]  /*31230*/  LDL.LU R203, [R1+0x470] ;  /* 0x0004700001cb7983 */ /* 0x000ea80000300800 */
[----:B------:R0:W-:Y:S04]  /*31240*/  STL [R1+0x404], R0 ;  /* 0x0004040001007387 */ /* 0x0001e80000100800 */
[----:B------:R-:W2:Y:S04]  /*31250*/  LDL.LU R202, [R1+0x474] ;  /* 0x0004740001ca7983 */ /* 0x000ea80000300800 */
[----:B------:R-:W2:Y:S04]  /*31260*/  LDL.LU R198, [R1+0x478] ;  /* 0x0004780001c67983 */ /* 0x000ea80000300800 */
[----:B------:R-:W2:Y:S04]  /*31270*/  LDL.LU R197, [R1+0x47c] ;  /* 0x00047c0001c57983 */ /* 0x000ea80000300800 */
[----:B------:R-:W2:Y:S04]  /*31280*/  LDL.LU R196, [R1+0x480] ;  /* 0x0004800001c47983 */ /* 0x000ea80000300800 */
[----:B------:R-:W2:Y:S01]  /*31290*/  LDL.LU R195, [R1+0x484] ;  /* 0x0004840001c37983 */ /* 0x000ea20000300800 */
[----:B0-----:R-:W-:Y:S01]  /*312a0*/  VIADD R0, R0, UR5 ;  /* 0x0000000500007c36 */ /* 0x001fe20008000000 */
[----:B------:R-:W-:Y:S01]  /*312b0*/  ULDC UR5, c[0x0][0x248] ;  /* 0x0000920000057ab9 */ /* 0x000fe20000000800 */
[----:B----4-:R-:W-:-:S05]  /*312c0*/  F2FP.SATFINITE.E4M3.F32.PACK_AB_MERGE_C R3, R217, R218, RZ ;  /* 0x000000dad903723e */ /* 0x010fca00048070ff */
[----:B------:R0:W-:Y:S01]  /*312d0*/  STL [R1+0x8dc], R3 ;  /* 0x0008dc0301007387 */ /* 0x0001e20000100800 */
[----:B------:R-:W-:-:S05]  /*312e0*/  F2FP.SATFINITE.E4M3.F32.PACK_AB_MERGE_C R2, R215, R216, RZ ;  /* 0x000000d8d702723e */ /* 0x000fca00048070ff */
[----:B------:R1:W-:Y:S01]  /*312f0*/  STL [R1+0x8e0], R2 ;  /* 0x0008e00201007387 */ /* 0x0003e20000100800 */
[----:B0-----:R-:W-:-:S05]  /*31300*/  F2FP.SATFINITE.E4M3.F32.PACK_AB_MERGE_C R3, R213, R214, RZ ;  /* 0x000000d6d503723e */ /* 0x001fca00048070ff */
[----:B------:R-:W-:Y:S01]  /*31310*/  STL [R1+0x8d8], R3 ;  /* 0x0008d80301007387 */ /* 0x000fe20000100800 */
[----:B-1----:R-:W-:-:S03]  /*31320*/  F2FP.SATFINITE.E4M3.F32.PACK_AB_MERGE_C R2, R210, R212, RZ ;  /* 0x000000d4d202723e */ /* 0x002fc600048070ff */
[----:B------:R-:W-:Y:S04]  /*31330*/  STL [R1+0x408], R0 ;  /* 0x0004080001007387 */ /* 0x000fe80000100800 */
[----:B------:R0:W-:Y:S02]  /*31340*/  STL [R1+0x8d4], R2 ;  /* 0x0008d40201007387 */ /* 0x0001e40000100800 */
[----:B0-----:R-:W-:Y:S02]  /*31350*/  F2FP.SATFINITE.E4M3.F32.PACK_AB_MERGE_C R2, R193, R194, RZ ;  /* 0x000000c2c102723e */ /* 0x001fe400048070ff */
[----:B------:R-:W4:Y:S01]  /*31360*/  LDL.LU R194, [R1+0x488] ;  /* 0x0004880001c27983 */ /* 0x000f220000300800 */
[----:B------:R-:W-:Y:S01]  /*31370*/  VIADD R0, R0, UR5 ;  /* 0x0000000500007c36 */ /* 0x000fe20008000000 */
[----:B------:R-:W-:-:S02]  /*31380*/  ULDC UR5, c[0x0][0x248] ;  /* 0x0000920000057ab9 */ /* 0x000fc40000000800 */
[----:B------:R-:W4:Y:S04]  /*31390*/  LDL.LU R193, [R1+0x48c] ;  /* 0x00048c0001c17983 */ /* 0x000f280000300800 */
[----:B------:R-:W-:Y:S04]  /*313a0*/  STL [R1+0x8d0], R2 ;  /* 0x0008d00201007387 */ /* 0x000fe80000100800 */
[----:B------:R0:W-:Y:S02]  /*313b0*/  STL [R1+0x40c], R0 ;  /* 0x00040c0001007387 */ /* 0x0001e40000100800 */
[----:B0-----:R-:W-:Y:S01]  /*313c0*/  VIADD R0, R0, UR5 ;  /* 0x0000000500007c36 */ /* 0x001fe20008000000 */
[----:B------:R-:W-:Y:S01]  /*313d0*/  ULDC UR5, c[0x0][0x248] ;  /* 0x0000920000057ab9 */ /* 0x000fe20000000800 */
[----:B---3--:R-:W-:-:S05]  /*313e0*/  F2FP.SATFINITE.E4M3.F32.PACK_AB_MERGE_C R2, R208, R209, RZ ;  /* 0x000000d1d002723e */ /* 0x008fca00048070ff */
[----:B------:R0:W-:Y:S01]  /*313f0*/  STL [R1+0x8cc], R2 ;  /* 0x0008cc0201007387 */ /* 0x0001e20000100800 */
[----:B------:R-:W-:-:S05]  /*31400*/  F2FP.SATFINITE.E4M3.F32.PACK_AB_MERGE_C R3, R206, R207, RZ ;  /* 0x000000cfce03723e */ /* 0x000fca00048070ff */
[----:B------:R-:W-:Y:S01]  /*31410*/  STL [R1+0x8c0], R3 ;  /* 0x0008c00301007387 */ /* 0x000fe20000100800 */
[----:B0-----:R-:W-:-:S03]  /*31420*/  F2FP.SATFINITE.E4M3.F32.PACK_AB_MERGE_C R2, R200, R201, RZ ;  /* 0x000000c9c802723e */ /* 0x001fc600048070ff */
[----:B------:R0:W-:Y:S04]  /*31430*/  STL [R1+0x410], R0 ;  /* 0x0004100001007387 */ /* 0x0001e80000100800 */
[----:B------:R1:W-:Y:S04]  /*31440*/  STL [R1+0x8c4], R2 ;  /* 0x0008c40201007387 */ /* 0x0003e80000100800 */
[----:B------:R-:W3:Y:S01]  /*31450*/  LDL.LU R201, [R1+0x490] ;  /* 0x0004900001c97983 */ /* 0x000ee20000300800 */
[----:B0-----:R-:W-:Y:S01]  /*31460*/  VIADD R0, R0, UR5 ;  /* 0x0000000500007c36 */ /* 0x001fe20008000000 */
[----:B------:R-:W-:-:S02]  /*31470*/  ULDC UR5, c[0x0][0x248] ;  /* 0x0000920000057ab9 */ /* 0x000fc40000000800 */
[----:B------:R-:W3:Y:S01]  /*31480*/  LDL.LU R200, [R1+0x494] ;  /* 0x0004940001c87983 */ /* 0x000ee20000300800 */
[----:B-1----:R-:W-:-:S05]  /*31490*/  F2FP.SATFINITE.E4M3.F32.PACK_AB_MERGE_C R2, R192, R199, RZ ;  /* 0x000000c7c002723e */ /* 0x002fca00048070ff */
[----:B------:R2:W-:Y:S04]  /*314a0*/  STL [R1+0x8b0], R2 ;  /* 0x0008b00201007387 */ /* 0x0005e80000100800 */
[----:B------:R0:W-:Y:S04]  /*314b0*/  STL [R1+0x414], R0 ;  /* 0x0004140001007387 */ /* 0x0001e80000100800 */
[----:B------:R-:W3:Y:S04]  /*314c0*/  LDL.LU R199, [R1+0x498] ;  /* 0x0004980001c77983 */ /* 0x000ee80000300800 */
[----:B------:R-:W3:Y:S01]  /*314d0*/  LDL.LU R192, [R1+0x49c] ;  /* 0x00049c0001c07983 */ /* 0x000ee20000300800 */
[----:B--2---:R-:W-:Y:S01]  /*314e0*/  F2FP.SATFINITE.E4M3.F32.PACK_AB_MERGE_C R2, R204, R205, RZ ;  /* 0x000000cdcc02723e */ /* 0x004fe200048070ff */
[----:B0-----:R-:W-:Y:S01]  /*314f0*/  VIADD R0, R0, UR5 ;  /* 0x0000000500007c36 */ /* 0x001fe20008000000 */
[----:B------:R-:W-:-:S03]  /*31500*/  ULDC UR5, c[0x0][0x248] ;  /* 0x0000920000057ab9 */ /* 0x000fc60000000800 */
[----:B------:R0:W-:Y:S01]  /*31510*/  STL [R1+0x8b8], R2 ;  /* 0x0008b80201007387 */ /* 0x0001e20000100800 */
[----:B------:R-:W-:-:S05]  /*31520*/  F2FP.SATFINITE.E4M3.F32.PACK_AB_MERGE_C R3, R202, R203, RZ ;  /* 0x000000cbca03723e */ /* 0x000fca00048070ff */
[----:B------:R-:W-:Y:S01]  /*31530*/  STL [R1+0x7fc], R3 ;  /* 0x0007fc0301007387 */ /* 0x000fe20000100800 */
[----:B0-----:R-:W-:-:S03]  /*31540*/  F2FP.SATFINITE.E4M3.F32.PACK_AB_MERGE_C R2, R197, R198, RZ ;  /* 0x000000c6c502723e */ /* 0x001fc600048070ff */
[----:B------:R0:W-:Y:S04]  /*31550*/  STL [R1+0x418], R0 ;  /* 0x0004180001007387 */ /* 0x0001e80000100800 */
[----:B------:R1:W-:Y:S04]  /*31560*/  STL [R1+0x7f4], R2 ;  /* 0x0007f40201007387 */ /* 0x0003e80000100800 */
[----:B------:R-:W2:Y:S01]  /*31570*/  LDL.LU R218, [R1+0x4a0] ;  /* 0x0004a00001da7983 */ /* 0x000ea20000300800 */
[----:B0-----:R-:W-:Y:S01]  /*31580*/  VIADD R0, R0, UR5 ;  /* 0x0000000500007c36 */ /* 0x001fe20008000000 */
[----:B------:R-:W-:-:S02]  /*31590*/  ULDC UR5, c[0x0][0x248] ;  /* 0x0000920000057ab9 */ /* 0x000fc40000000800 */
[----:B------:R-:W2:Y:S01]  /*315a0*/  LDL.LU R217, [R1+0x4a4] ;  /* 0x0004a40001d97983 */ /* 0x000ea20000300800 */
[----:B-1----:R-:W-:-:S05]  /*315b0*/  F2FP.SATFINITE.E4M3.F32.PACK_AB_MERGE_C R2, R195, R196, RZ ;  /* 0x000000c4c302723e */ /* 0x002fca00048070ff */
[----:B------:R-:W-:Y:S04]  /*315c0*/  STL [R1+0x7f0], R2 ;  /* 0x0007f00201007387 */ /* 0x000fe80000100800 */
[----:B------:R0:W-:Y:S04]  /*315d0*/  STL [R1+0x41c], R0 ;  /* 0x00041c0001007387 */ /* 0x0001e80000100800 */
[----:B------:R-:W2:Y:S04]  /*315e0*/  LDL.LU R216, [R1+0x4a8] ;  /* 0x0004a80001d87983 */ /* 0x000ea80000300800 */
[----:B------:R-:W2:Y:S04]  /*315f0*/  LDL.LU R215, [R1+0x4ac] ;  /* 0x0004ac0001d77983 */ /* 0x000ea80000300800 */
[----:B------:R-:W2:Y:S04]  /*31600*/  LDL.LU R214, [R1+0x4b0] ;  /* 0x0004b00001d67983 */ /* 0x000ea80000300800 */
[----:B------:R-:W2:Y:S04]  /*31610*/  LDL.LU R213, [R1+0x4b4] ;  /* 0x0004b40001d57983 */ /* 0x000ea80000300800 */
[----:B------:R-:W2:Y:S04]  /*31620*/  LDL.LU R197, [R1+0x4b8] ;  /* 0x0004b80001c57983 */ /* 0x000ea80000300800 */
[----:B------:R-:W2:Y:S01]  /*31630*/  LDL.LU R195, [R1+0x4bc] ;  /* 0x0004bc0001c37983 */ /* 0x000ea20000300800 */
[----:B0-----:R-:W-:Y:S01]  /*31640*/  VIADD R0, R0, UR5 ;  /* 0x0000000500007c36 */ /* 0x001fe20008000000 */
[----:B------:R-:W-:-:S02]  /*31650*/  ULDC UR5, c[0x0][0x248] ;  /* 0x0000920000057ab9 */ /* 0x000fc40000000800 */
[----:B------:R-:W2:Y:S01]  /*31660*/  LDL.LU R212, [R1+0x4c0] ;  /* 0x0004c00001d47983 */ /* 0x000ea20000300800 */
[----:B----4-:R-:W-:-:S05]  /*31670*/  F2FP.SATFINITE.E4M3.F32.PACK_AB_MERGE_C R2, R193, R194, RZ ;  /* 0x000000c2c102723e */ /* 0x010fca00048070ff */
[----:B------:R-:W-:Y:S04]  /*31680*/  STL [R1+0x7ec], R2 ;  /* 0x0007ec0201007387 */ /* 0x000fe80000100800 */
[----:B------:R-:W4:Y:S04]  /*31690*/  LDL.LU R210, [R1+0x4c4] ;  /* 0x0004c40001d27983 */ /* 0x000f280000300800 */
[----:B------:R-:W4:Y:S04]  /*316a0*/  LDL.LU R209, [R1+0x4c8] ;  /* 0x0004c80001d17983 */ /* 0x000f280000300800 */
[----:B------:R0:W-:Y:S04]  /*316b0*/  STL [R1+0x420], R0 ;  /* 0x0004200001007387 */ /* 0x0001e80000100800 */
        /* <DEDUP_REMOVED lines=8> */
[----:B------:R2:W-:Y:S04]  /*31740*/  STL [R1+0x7e4], R3 ;  /* 0x0007e40301007387 */ /* 0x0005e80000100800 */
[----:B------:R-:W3:Y:S01]  /*31750*/  LDL.LU R207, [R1+0x4e0] ;  /* 0x0004e00001cf7983 */ /* 0x000ee20000300800 */
[----:B------:R-:W-:-:S05]  /*31760*/  F2FP.SATFINITE.E4M3.F32.PACK_AB_MERGE_C R2, R192, R199, RZ ;  /* 0x000000c7c002723e */ /* 0x000fca00048070ff */
        /* <DEDUP_REMOVED lines=11> */
[----:B------:R-:W2:Y:S01]  /*31820*/  LDL.LU R192, [R1+0x504] ;  /* 0x0005040001c07983 */ /* 0x000ea20000300800 */
[----:B0-----:R-:W-:Y:S01]  /*31830*/  VIADD R0, R0, UR5 ;  /* 0x0000000500007c36 */ /* 0x001fe20008000000 */
[----:B------:R-:W-:Y:S02]  /*31840*/  ULDC UR5, c[0x0][0x248] ;  /* 0x0000920000057ab9 */ /* 0x000fe40000000800 */
[----:B------:R0:W-:Y:S01]  /*31850*/  STL [R1+0x7d8], R3 ;  /* 0x0007d80301007387 */ /* 0x0001e20000100800 */
[----:B------:R-:W-:-:S05]  /*31860*/  F2FP.SATFINITE.E4M3.F32.PACK_AB_MERGE_C R2, R215, R216, RZ ;  /* 0x000000d8d702723e */ /* 0x000fca00048070ff */
[----:B------:R1:W-:Y:S01]  /*31870*/  STL [R1+0x7e0], R2 ;  /* 0x0007e00201007387 */ /* 0x0003e20000100800 */
[----:B0-----:R-:W-:-:S05]  /*31880*/  F2FP.SATFINITE.E4M3.F32.PACK_AB_MERGE_C R3, R213, R214, RZ ;  /* 0x000000d6d503723e */ /* 0x001fca00048070ff */
[----:B------:R-:W-:Y:S01]  /*31890*/  STL [R1+0x7d4], R3 ;  /* 0x0007d40301007387 */ /* 0x000fe20000100800 */
[----:B-1----:R-:W-:-:S03]  /*318a0*/  F2FP.SATFINITE.E4M3.F32.PACK_AB_MERGE_C R2, R195, R197, RZ ;  /* 0x000000c5c302723e */ /* 0x002fc600048070ff */
[----:B------:R0:W-:Y:S04]  /*318b0*/  STL [R1+0x428], R0 ;  /* 0x0004280001007387 */ /* 0x0001e80000100800 */
[----:B------:R-:W2:Y:S04]  /*318c0*/  LDL.LU R197, [R1+0x508] ;  /* 0x0005080001c57983 */ /* 0x000ea80000300800 */
[----:B------:R1:W-:Y:S04]  /*318d0*/  STL [R1+0x7c8], R2 ;  /* 0x0007c80201007387 */ /* 0x0003e80000100800 */
[----:B------:R-:W2:Y:S01]  /*318e0*/  LDL.LU R195, [R1+0x50c] ;  /* 0x00050c0001c37983 */ /* 0x000ea20000300800 */
[----:B0-----:R-:W-:Y:S01]  /*318f0*/  VIADD R0, R0, UR5 ;  /* 0x0000000500007c36 */ /* 0x001fe20008000000 */
[----:B------:R-:W-:Y:S01]  /*31900*/  ULDC UR5, c[0x0][0x248] ;  /* 0x0000920000057ab9 */ /* 0x000fe20000000800 */
[----:B----4-:R-:W-:-:S05]  /*31910*/  F2FP.SATFINITE.E4M3.F32.PACK_AB_MERGE_C R3, R210, R212, RZ ;  /* 0x000000d4d203723e */ /* 0x010fca00048070ff */
[----:B------:R-:W-:Y:S04]  /*31920*/  STL [R1+0x7c0], R3 ;  /* 0x0007c00301007387 */ /* 0x000fe80000100800 */
[----:B------:R0:W-:Y:S01]  /*31930*/  STL [R1+0x42c], R0 ;  /* 0x00042c0001007387 */ /* 0x0001e20000100800 */
[----:B-1----:R-:W-:-:S05]  /*31940*/  F2FP.SATFINITE.E4M3.F32.PACK_AB_MERGE_C R2, R208, R209, RZ ;  /* 0x000000d1d002723e */ /* 0x002fca00048070ff */
[----:B------:R1:W-:Y:S01]  /*31950*/  STL [R1+0x7b0], R2 ;  /* 0x0007b00201007387 */ /* 0x0003e20000100800 */
[----:B0-----:R-:W-:Y:S01]  /*31960*/  VIADD R0, R0, UR5 ;  /* 0x0000000500007c36 */ /* 0x001fe20008000000 */
[----:B------:R-:W-:Y:S01]  /*31970*/  F2FP.SATFINITE.E4M3.F32.PACK_AB_MERGE_C R3, R196, R198, RZ ;  /* 0x000000c6c403723e */ /* 0x000fe200048070ff */
[----:B------:R-:W-:-:S04]  /*31980*/  ULDC UR5, c[0x0][0x248] ;  /* 0x0000920000057ab9 */ /* 0x000fc80000000800 */
[----:B------:R-:W-:Y:S01]  /*31990*/  STL [R1+0x7a8], R3 ;  /* 0x0007a80301007387 */ /* 0x000fe20000100800 */
[----:B-1----:R-:W-:-:S03]  /*319a0*/  F2FP.SATFINITE.E4M3.F32.PACK_AB_MERGE_C R2, R193, R194, RZ ;  /* 0x000000c2c102723e */ /* 0x002fc600048070ff */
[----:B------:R0:W-:Y:S04]  /*319b0*/  STL [R1+0x430], R0 ;  /* 0x0004300001007387 */ /* 0x0001e80000100800 */
[----:B------:R-:W4:Y:S04]  /*319c0*/  LDL.LU R198, [R1+0x510] ;  /* 0x0005100001c67983 */ /* 0x000f280000300800 */
[----:B------:R1:W-:Y:S04]  /*319d0*/  STL [R1+0x7ac], R2 ;  /* 0x0007ac0201007387 */ /* 0x0003e80000100800 */
[----:B------:R-:W4:Y:S04]  /*319e0*/  LDL.LU R196, [R1+0x514] ;  /* 0x0005140001c47983 */ /* 0x000f280000300800 */
[----:B------:R-:W4:Y:S04]  /*319f0*/  LDL.LU R194, [R1+0x518] ;  /* 0x0005180001c27983 */ /* 0x000f280000300800 */
[----:B------:R-:W4:Y:S01]  /*31a00*/  LDL.LU R193, [R1+0x51c] ;  /* 0x00051c0001c17983 */ /* 0x000f220000300800 */
[----:B0-----:R-:W-:Y:S01]  /*31a10*/  VIADD R0, R0, UR5 ;  /* 0x0000000500007c36 */ /* 0x001fe20008000000 */
[----:B------:R-:W-:Y:S01]  /*31a20*/  ULDC UR5, c[0x0][0x248] ;  /* 0x0000920000057ab9 */ /* 0x000fe20000000800 */
[----:B---3--:R-:W-:-:S05]  /*31a30*/  F2FP.SATFINITE.E4M3.F32.PACK_AB_MERGE_C R3, R206, R207, RZ ;  /* 0x000000cfce03723e */ /* 0x008fca00048070ff */
[----:B------:R0:W-:Y:S01]  /*31a40*/  STL [R1+0x4e4], R3 ;  /* 0x0004e40301007387 */ /* 0x0001e20000100800 */
[----:B-1----:R-:W-:-:S03]  /*31a50*/  F2FP.SATFINITE.E4M3.F32.PACK_AB_MERGE_C R2, R204, R205, RZ ;  /* 0x000000cdcc02723e */ /* 0x002fc600048070ff */
[----:B------:R1:W-:Y:S04]  /*31a60*/  STL [R1+0x434], R0 ;  /* 0x0004340001007387 */ /* 0x0003e80000100800 */
[----:B------:R3:W-:Y:S01]  /*31a70*/  STL [R1+0x4e8], R2 ;  /* 0x0004e80201007387 */ /* 0x0007e20000100800 */
[----:B0-----:R-:W-:Y:S01]  /*31a80*/  F2FP.SATFINITE.E4M3.F32.PACK_AB_MERGE_C R3, R202, R203, RZ ;  /* 0x000000cbca03723e */ /* 0x001fe200048070ff */
[----:B-1----:R-:W-:Y:S01]  /*31a90*/  VIADD R0, R0, UR5 ;  /* 0x0000000500007c36 */ /* 0x002fe20008000000 */
[----:B------:R-:W-:-:S03]  /*31aa0*/  ULDC UR5, c[0x0][0x248] ;  /* 0x0000920000057ab9 */ /* 0x000fc60000000800 */
[----:B------:R-:W-:Y:S01]  /*31ab0*/  STL [R1+0x4e0], R3 ;  /* 0x0004e00301007387 */ /* 0x000fe20000100800 */
[----:B---3--:R-:W-:-:S03]  /*31ac0*/  F2FP.SATFINITE.E4M3.F32.PACK_AB_MERGE_C R2, R200, R201, RZ ;  /* 0x000000c9c802723e */ /* 0x008fc600048070ff */
[----:B------:R0:W-:Y:S04]  /*31ad0*/  STL [R1+0x438], R0 ;  /* 0x0004380001007387 */ /* 0x0001e80000100800 */
[----:B------:R2:W-:Y:S04]  /*31ae0*/  STL [R1+0x4dc], R2 ;  /* 0x0004dc0201007387 */ /* 0x0005e80000100800 */
[----:B------:R-:W3:Y:S01]  /*31af0*/  LDL.LU R218, [R1+0x520] ;  /* 0x0005200001da7983 */ /* 0x000ee20000300800 */
[----:B0-----:R-:W-:Y:S01]  /*31b00*/  VIADD R0, R0, UR5 ;  /* 0x0000000500007c36 */ /* 0x001fe20008000000 */
[----:B------:R-:W-:-:S02]  /*31b10*/  ULDC UR5, c[0x0][0x248] ;  /* 0x0000920000057ab9 */ /* 0x000fc40000000800 */
[----:B------:R-:W3:Y:S01]  /*31b20*/  LDL.LU R217, [R1+0x524] ;  /* 0x0005240001d97983 */ /* 0x000ee20000300800 */
[----:B--2---:R-:W-:-:S05]  /*31b30*/  F2FP.SATFINITE.E4M3.F32.PACK_AB_MERGE_C R2, R192, R199, RZ ;  /* 0x000000c7c002723e */ /* 0x004fca00048070ff */
[----:B------:R-:W-:Y:S04]  /*31b40*/  STL [R1+0x4d8], R2 ;  /* 0x0004d80201007387 */ /* 0x000fe80000100800 */
[----:B------:R0:W-:Y:S04]  /*31b50*/  STL [R1+0x43c], R0 ;  /* 0x00043c0001007387 */ /* 0x0001e80000100800 */
[----:B------:R-:W2:Y:S04]  /*31b60*/  LDL.LU R216, [R1+0x528] ;  /* 0x0005280001d87983 */ /* 0x000ea80000300800 */
[----:B------:R-:W2:Y:S04]  /*31b70*/  LDL.LU R215, [R1+0x52c] ;  /* 0x00052c0001d77983 */ /* 0x000ea80000300800 */
[----:B------:R-:W2:Y:S04]  /*31b80*/  LDL.LU R201, [R1+0x530] ;  /* 0x0005300001c97983 */ /* 0x000ea80000300800 */
[----:B------:R-:W2:Y:S01]  /*31b90*/  LDL.LU R192, [R1+0x534] ;  /* 0x0005340001c07983 */ /* 0x000ea20000300800 */
[----:B0-----:R-:W-:Y:S01]  /*31ba0*/  VIADD R0, R0, UR5 ;  /* 0x0000000500007c36 */ /* 0x001fe20008000000 */
[----:B------:R-:W-:-:S02]  /*31bb0*/  ULDC UR5, c[0x0][0x248] ;  /* 0x0000920000057ab9 */ /* 0x000fc40000000800 */
[----:B------:R-:W2:Y:S01]  /*31bc0*/  LDL.LU R214, [R1+0x538] ;  /* 0x0005380001d67983 */ /* 0x000ea20000300800 */
[----:B------:R-:W-:-:S05]  /*31bd0*/  F2FP.SATFINITE.E4M3.F32.PACK_AB_MERGE_C R2, R195, R197, RZ ;  /* 0x000000c5c302723e */ /* 0x000fca00048070ff */
        /* <DEDUP_REMOVED lines=12> */
[----:B------:R-:W-:Y:S01]  /*31ca0*/  STL [R1+0x4c8], R3 ;  /* 0x0004c80301007387 */ /* 0x000fe20000100800 */
[----:B------:R-:W-:-:S03]  /*31cb0*/  F2FP.SATFINITE.E4M3.F32.PACK_AB_MERGE_C R2, R193, R194, RZ ;  /* 0x000000c2c102723e */ /* 0x000fc600048070ff */
[----:B------:R-:W4:Y:S04]  /*31cc0*/  LDL.LU R209, [R1+0x558] ;  /* 0x0005580001d17983 */ /* 0x000f280000300800 */
        /* <DEDUP_REMOVED lines=16> */
[----:B------:R0:W-:Y:S01]  /*31dd0*/  STL [R1+0x4c0], R2 ;  /* 0x0004c00201007387 */ /* 0x0001e20000100800 */
[----:B--2---:R-:W-:-:S05]  /*31de0*/  F2FP.SATFINITE.E4M3.F32.PACK_AB_MERGE_C R3, R215, R216, RZ ;  /* 0x000000d8d703723e */ /* 0x004fca00048070ff */
[----:B------:R-:W-:Y:S01]  /*31df0*/  STL [R1+0x4c4], R3 ;  /* 0x0004c40301007387 */ /* 0x000fe20000100800 */
[----:B0-----:R-:W-:-:S03]  /*31e00*/  F2FP.SATFINITE.E4M3.F32.PACK_AB_MERGE_C R2, R192, R201, RZ ;  /* 0x000000c9c002723e */ /* 0x001fc600048070ff */
[----:B------:R-:W2:Y:S04]  /*31e10*/  LDL.LU R201, [R1+0x588] ;  /* 0x0005880001c97983 */ /* 0x000ea80000300800 */
[----:B------:R-:W2:Y:S04]  /*31e20*/  LDL.LU R192, [R1+0x58c] ;  /* 0x00058c0001c07983 */ /* 0x000ea80000300800 */
[----:B------:R0:W-:Y:S04]  /*31e30*/  STL [R1+0x4b8], R2 ;  /* 0x0004b80201007387 */ /* 0x0001e80000100800 */
[----:B------:R1:W-:Y:S01]  /*31e40*/  STL [R1+0x448], R0 ;  /* 0x0004480001007387 */ /* 0x0003e20000100800 */
[----:B0-----:R-:W-:Y:S01]  /*31e50*/  F2FP.SATFINITE.E4M3.F32.PACK_AB_MERGE_C R2, R213, R214, RZ ;  /* 0x000000d6d502723e */ /* 0x001fe200048070ff */
[----:B-1----:R-:W-:-:S04]  /*31e60*/  VIADD R0, R0, UR5 ;  /* 0x0000000500007c36 */ /* 0x002fc80008000000 */
[----:B------:R0:W-:Y:S01]  /*31e70*/  STL [R1+0x4b4], R2 ;  /* 0x0004b40201007387 */ /* 0x0001e20000100800 */
[----:B------:R-:W-:Y:S01]  /*31e80*/  ULDC UR5, c[0x0][0x248] ;  /* 0x0000920000057ab9 */ /* 0x000fe20000000800 */
        /* <DEDUP_REMOVED lines=14> */
[----:B0-----:R-:W-:Y:S01]  /*31f70*/  VIADD R0, R0, UR5 ;  /* 0x0000000500007c36 */ /* 0x001fe20008000000 */
[----:B------:R-:W-:Y:S01]  /*31f80*/  ULDC UR5, c[0x0][0x248] ;  /* 0x0000920000057ab9 */ /* 0x000fe20000000800 */
[----:B----4-:R-:W-:-:S05]  /*31f90*/  F2FP.SATFINITE.E4M3.F32.PACK_AB_MERGE_C R2, R208, R209, RZ ;  /* 0x000000d1d002723e */ /* 0x010fca00048070ff */
[----:B------:R0:W-:Y:S01]  /*31fa0*/  STL [R1+0x4a8], R2 ;  /* 0x0004a80201007387 */ /* 0x0001e20000100800 */
[----:B------:R-:W-:-:S05]  /*31fb0*/  F2FP.SATFINITE.E4M3.F32.PACK_AB_MERGE_C R3, R206, R207, RZ ;  /* 0x000000cfce03723e */ /* 0x000fca00048070ff */
[----:B------:R1:W-:Y:S01]  /*31fc0*/  STL [R1+0x49c], R3 ;  /* 0x00049c0301007387 */ /* 0x0003e20000100800 */
[----:B0-----:R-:W-:-:S03]  /*31fd0*/  F2FP.SATFINITE.E4M3.F32.PACK_AB_MERGE_C R2, R204, R205, RZ ;  /* 0x000000cdcc02723e */ /* 0x001fc600048070ff */
[----:B------:R0:W-:Y:S04]  /*31fe0*/  STL [R1+0x454], R0 ;  /* 0x0004540001007387 */ /* 0x0001e80000100800 */
[----:B------:R4:W-:Y:S01]  /*31ff0*/  STL [R1+0x4a0], R2 ;  /* 0x0004a00201007387 */ /* 0x0009e20000100800 */
[----:B-1----:R-:W-:Y:S01]  /*32000*/  F2FP.SATFINITE.E4M3.F32.PACK_AB_MERGE_C R3, R202, R203, RZ ;  /* 0x000000cbca03723e */ /* 0x002fe200048070ff */
[----:B0-----:R-:W-:Y:S01]  /*32010*/  VIADD R0, R0, UR5 ;  /* 0x0000000500007c36 */ /* 0x001fe20008000000 */
[----:B------:R-:W-:-:S03]  /*32020*/  ULDC UR5, c[0x0][0x248] ;  /* 0x0000920000057ab9 */ /* 0x000fc60000000800 */
[----:B------:R-:W-:Y:S01]  /*32030*/  STL [R1+0x498], R3 ;  /* 0x0004980301007387 */ /* 0x000fe20000100800 */
[----:B----4-:R-:W-:-:S03]  /*32040*/  F2FP.SATFINITE.E4M3.F32.PACK_AB_MERGE_C R2, R196, R198, RZ ;  /* 0x000000c6c402723e */ /* 0x010fc600048070ff */
        /* <DEDUP_REMOVED lines=12> */
[----:B------:R-:W-:-:S02]  /*32110*/  ULDC UR5, c[0x0][0x248] ;  /* 0x0000920000057ab9 */ /* 0x000fc40000000800 */
[----:B------:R-:W4:Y:S01]  /*32120*/  LDL.LU R216, [R1+0x5b0] ;  /* 0x0005b00001d87983 */ /* 0x000f220000300800 */
[----:B--2---:R-:W-:-:S05]  /*32130*/  F2FP.SATFINITE.E4M3.F32.PACK_AB_MERGE_C R2, R192, R201, RZ ;  /* 0x000000c9c002723e */ /* 0x004fca00048070ff */
        /* <DEDUP_REMOVED lines=11> */
[----:B---3--:R-:W-:-:S05]  /*321f0*/  F2FP.SATFINITE.E4M3.F32.PACK_AB_MERGE_C R3, R199, R200, RZ ;  /* 0x000000c8c703723e */ /* 0x008fca00048070ff */
[----:B------:R-:W-:Y:S04]  /*32200*/  STL [R1+0x484], R3 ;  /* 0x0004840301007387 */ /* 0x000fe80000100800 */
        /* <DEDUP_REMOVED lines=10> */
[----:B------:R-:W3:Y:S04]  /*322b0*/  LDL.LU R204, [R1+0x5ec] ;  /* 0x0005ec0001cc7983 */ /* 0x000ee80000300800 */
[----:B------:R-:W3:Y:S04]  /*322c0*/  LDL.LU R200, [R1+0x5f0] ;  /* 0x0005f00001c87983 */ /* 0x000ee80000300800 */
[----:B------:R-:W3:Y:S04]  /*322d0*/  LDL.LU R199, [R1+0x5f4] ;  /* 0x0005f40001c77983 */ /* 0x000ee80000300800 */
[----:B------:R-:W3:Y:S04]  /*322e0*/  LDL.LU R197, [R1+0x5f8] ;  /* 0x0005f80001c57983 */ /* 0x000ee80000300800 */
[----:B------:R-:W3:Y:S01]  /*322f0*/  LDL.LU R195, [R1+0x5fc] ;  /* 0x0005fc0001c37983 */ /* 0x000ee20000300800 */
[----:B0-----:R-:W-:Y:S01]  /*32300*/  VIADD R0, R0, UR5 ;  /* 0x0000000500007c36 */ /* 0x001fe20008000000 */
[----:B------:R-:W-:Y:S01]  /*32310*/  ULDC UR5, c[0x0][0x248] ;  /* 0x0000920000057ab9 */ /* 0x000fe20000000800 */
[----:B----4-:R-:W-:-:S02]  /*32320*/  F2FP.SATFINITE.E4M3.F32.PACK_AB_MERGE_C R225, R196, R198, RZ ;  /* 0x000000c6c4e1723e */ /* 0x010fc400048070ff */
[----:B------:R-:W4:Y:S01]  /*32330*/  LDL.LU R198, [R1+0x200] ;  /* 0x0002000001c67983 */ /* 0x000f220000300800 */
[----:B------:R-:W-:-:S05]  /*32340*/  F2FP.SATFINITE.E4M3.F32.PACK_AB_MERGE_C R2, R193, R194, RZ ;  /* 0x000000c2c102723e */ /* 0x000fca00048070ff */
[----:B------:R-:W-:Y:S04]  /*32350*/  STL [R1+0x480], R2 ;  /* 0x0004800201007387 */ /* 0x000fe80000100800 */
[----:B------:R-:W4:Y:S04]  /*32360*/  LDL.LU R196, [R1+0x204] ;  /* 0x0002040001c47983 */ /* 0x000f280000300800 */
[----:B------:R-:W4:Y:S04]  /*32370*/  LDL.LU R194, [R1+0x208] ;  /* 0x0002080001c27983 */ /* 0x000f280000300800 */
[----:B------:R0:W-:Y:S04]  /*32380*/  STL [R1+0x468], R0 ;  /* 0x0004680001007387 */ /* 0x0001e80000100800 */
[----:B------:R-:W4:Y:S01]  /*32390*/  LDL.LU R193, [R1+0x20c] ;  /* 0x00020c0001c17983 */ /* 0x000f220000300800 */
[----:B0-----:R-:W-:Y:S01]  /*323a0*/  VIADD R0, R0, UR5 ;  /* 0x0000000500007c36 */ /* 0x001fe20008000000 */
[----:B------:R-:W-:-:S04]  /*323b0*/  ULDC UR5, c[0x0][0x248] ;  /* 0x0000920000057ab9 */ /* 0x000fc80000000800 */
[----:B------:R0:W-:Y:S02]  /*323c0*/  STL [R1+0x46c], R0 ;  /* 0x00046c0001007387 */ /* 0x0001e40000100800 */
[----:B0-----:R-:W-:Y:S01]  /*323d0*/  VIADD R0, R0, UR5 ;  /* 0x0000000500007c36 */ /* 0x001fe20008000000 */
[----:B------:R-:W-:Y:S01]  /*323e0*/  ULDC UR5, c[0x0][0x248] ;  /* 0x0000920000057ab9 */ /* 0x000fe20000000800 */
[----:B--2---:R-:W-:Y:S02]  /*323f0*/  F2FP.SATFINITE.E4M3.F32.PACK_AB_MERGE_C R220, R202, R203, RZ ;  /* 0x000000cbcadc723e */ /* 0x004fe400048070ff */
[----:B------:R-:W2:Y:S04]  /*32400*/  LDL.LU R203, [R1+0x210] ;  /* 0x0002100001cb7983 */ /* 0x000ea80000300800 */
[----:B------:R-:W2:Y:S01]  /*32410*/  LDL.LU R202, [R1+0x214] ;  /* 0x0002140001ca7983 */ /* 0x000ea20000300800 */
[----:B------:R-:W-:-:S03]  /*32420*/  F2FP.SATFINITE.E4M3.F32.PACK_AB_MERGE_C R218, R192, R201, RZ ;  /* 0x000000c9c0da723e */ /* 0x000fc600048070ff */
[----:B------:R-:W2:Y:S04]  /*32430*/  LDL.LU R201, [R1+0x218] ;  /* 0x0002180001c97983 */ /* 0x000ea80000300800 */
[----:B------:R0:W-:Y:S04]  /*32440*/  STL [R1+0x470], R0 ;  /* 0x0004700001007387 */ /* 0x0001e80000100800 */
[----:B------:R-:W2:Y:S01]  /*32450*/  LDL.LU R192, [R1+0x21c] ;  /* 0x00021c0001c07983 */ /* 0x000ea20000300800 */
[----:B0-----:R-:W-:Y:S01]  /*32460*/  VIADD R0, R0, UR5 ;  /* 0x0000000500007c36 */ /* 0x001fe20008000000 */
[----:B------:R-:W-:-:S04]  /*32470*/  ULDC UR5, c[0x0][0x248] ;  /* 0x0000920000057ab9 */ /* 0x000fc80000000800 */
[----:B------:R0:W-:Y:S01]  /*32480*/  STL [R1+0x474], R0 ;  /* 0x0004740001007387 */ /* 0x0001e20000100800 */
[----:B------:R-:W-:Y:S01]  /*32490*/  F2FP.SATFINITE.E4M3.F32.PACK_AB_MERGE_C R224, R215, R216, RZ ;  /* 0x000000d8d7e0723e */ /* 0x000fe200048070ff */
[----:B0-----:R-:W-:Y:S01]  /*324a0*/  VIADD R0, R0, UR5 ;  /* 0x0000000500007c36 */ /* 0x001fe20008000000 */
[----:B------:R-:W-:Y:S01]  /*324b0*/  ULDC UR5, c[0x0][0x248] ;  /* 0x0000920000057ab9 */ /* 0x000fe20000000800 */
[----:B---3--:R-:W-:-:S03]  /*324c0*/  F2FP.SATFINITE.E4M3.F32.PACK_AB_MERGE_C R217, R210, R212, RZ ;  /* 0x000000d4d2d9723e */ /* 0x008fc600048070ff */
[----:B------:R0:W-:Y:S02]  /*324d0*/  STL [R1+0x478], R0 ;  /* 0x0004780001007387 */ /* 0x0001e40000100800 */
[----:B0-----:R-:W-:Y:S01]  /*324e0*/  VIADD R0, R0, UR5 ;  /* 0x0000000500007c36 */ /* 0x001fe20008000000 */
[----:B------:R-:W-:Y:S01]  /*324f0*/  F2FP.SATFINITE.E4M3.F32.PACK_AB_MERGE_C R216, R208, R209, RZ ;  /* 0x000000d1d0d8723e */ /* 0x000fe200048070ff */
[----:B------:R-:W-:Y:S01]  /*32500*/  ULDC UR5, c[0x0][0x248] ;  /* 0x0000920000057ab9 */ /* 0x000fe20000000800 */
[----:B------:R-:W-:Y:S02]  /*32510*/  F2FP.SATFINITE.E4M3.F32.PACK_AB_MERGE_C R210, R199, R200, RZ ;  /* 0x000000c8c7d2723e */ /* 0x000fe400048070ff */
[----:B------:R-:W3:Y:S04]  /*32520*/  LDL.LU R200, [R1+0x220] ;  /* 0x0002200001c87983 */ /* 0x000ee80000300800 */
[----:B------:R-:W3:Y:S01]  /*32530*/  LDL.LU R199, [R1+0x224] ;  /* 0x0002240001c77983 */ /* 0x000ee20000300800 */
[----:B------:R-:W-:-:S03]  /*32540*/  F2FP.SATFINITE.E4M3.F32.PACK_AB_MERGE_C R209, R195, R197, RZ ;  /* 0x000000c5c3d1723e */ /* 0x000fc600048070ff */
[----:B------:R-:W3:Y:S04]  /*32550*/  LDL.LU R197, [R1+0x228] ;  /* 0x0002280001c57983 */ /* 0x000ee80000300800 */
[----:B------:R0:W-:Y:S04]  /*32560*/  STL [R1+0x47c], R0 ;  /* 0x00047c0001007387 */ /* 0x0001e80000100800 */
[----:B------:R-:W3:Y:S01]  /*32570*/  LDL.LU R195, [R1+0x22c] ;  /* 0x00022c0001c37983 */ /* 0x000ee20000300800 */
[----:B------:R-:W-:-:S03]  /*32580*/  F2FP.SATFINITE.E4M3.F32.PACK_AB_MERGE_C R222, R213, R214, RZ ;  /* 0x000000d6d5de723e */ /* 0x000fc600048070ff */
[----:B------:R-:W3:Y:S01]  /*32590*/  LDL.LU R227, [R1+0x230] ;  /* 0x0002300001e37983 */ /* 0x000ee20000300800 */
[----:B0-----:R-:W-:Y:S01]  /*325a0*/  VIADD R0, R0, UR5 ;  /* 0x0000000500007c36 */ /* 0x001fe20008000000 */
[----:B------:R-:W-:Y:S01]  /*325b0*/  F2FP.SATFINITE.E4M3.F32.PACK_AB_MERGE_C R214, R206, R207, RZ ;  /* 0x000000cfced6723e */ /* 0x000fe200048070ff */
[----:B------:R-:W-:Y:S01]  /*325c0*/  ULDC UR5, c[0x0][0x248] ;  /* 0x0000920000057ab9 */ /* 0x000fe20000000800 */
[----:B------:R-:W-:Y:S02]  /*325d0*/  F2FP.SATFINITE.E4M3.F32.PACK_AB_MERGE_C R212, R204, R205, RZ ;  /* 0x000000cdccd4723e */ /* 0x000fe400048070ff */
[----:B----4-:R-:W-:Y:S02]  /*325e0*/  F2FP.SATFINITE.E4M3.F32.PACK_AB_MERGE_C R208, R196, R198, RZ ;  /* 0x000000c6c4d0723e */ /* 0x010fe400048070ff */
[----:B------:R-:W4:Y:S04]  /*325f0*/  LDL.LU R198, [R1+0x234] ;  /* 0x0002340001c67983 */ /* 0x000f280000300800 */
[----:B------:R-:W4:Y:S04]  /*32600*/  LDL.LU R223, [R1+0x238] ;  /* 0x0002380001df7983 */ /* 0x000f280000300800 */
[----:B------:R0:W-:Y:S01]  /*32610*/  STL [R1+0x200], R0 ;  /* 0x0002000001007387 */ /* 0x0001e20000100800 */
[----:B------:R-:W-:-:S03]  /*32620*/  F2FP.SATFINITE.E4M3.F32.PACK_AB_MERGE_C R206, R193, R194, RZ ;  /* 0x000000c2c1ce723e */ /* 0x000fc600048070ff */
[----:B------:R-:W4:Y:S04]  /*32630*/  LDL.LU R196, [R1+0x23c] ;  /* 0x00023c0001c47983 */ /* 0x000f280000300800 */
[----:B------:R-:W4:Y:S04]  /*32640*/  LDL.LU R221, [R1+0x240] ;  /* 0x0002400001dd7983 */ /* 0x000f280000300800 */
[----:B------:R-:W4:Y:S01]  /*32650*/  LDL.LU R194, [R1+0x244] ;  /* 0x0002440001c27983 */ /* 0x000f220000300800 */
[----:B0-----:R-:W-:Y:S01]  /*32660*/  VIADD R0, R0, UR5 ;  /* 0x0000000500007c36 */ /* 0x001fe20008000000 */
[----:B------:R-:W-:-:S02]  /*32670*/  ULDC UR5, c[0x0][0x248] ;  /* 0x0000920000057ab9 */ /* 0x000fc40000000800 */
[----:B------:R-:W4:Y:S04]  /*32680*/  LDL.LU R219, [R1+0x248] ;  /* 0x0002480001db7983 */ /* 0x000f280000300800 */
[----:B------:R-:W4:Y:S04]  /*32690*/  LDL.LU R193, [R1+0x24c] ;  /* 0x00024c0001c17983 */ /* 0x000f280000300800 */
[----:B------:R-:W4:Y:S01]  /*326a0*/  LDL.LU R136, [R1+0x250] ;  /* 0x0002500001887983 */ /* 0x000f220000300800 */
[----:B--2---:R-:W-:Y:S02]  /*326b0*/  F2FP.SATFINITE.E4M3.F32.PACK_AB_MERGE_C R204, R202, R203, RZ ;  /* 0x000000cbcacc723e */ /* 0x004fe400048070ff */
[----:B------:R-:W-:-:S02]  /*326c0*/  F2FP.SATFINITE.E4M3.F32.PACK_AB_MERGE_C R202, R192, R201, RZ ;  /* 0x000000c9c0ca723e */ /* 0x000fc400048070ff */
[----:B------:R-:W2:Y:S04]  /*326d0*/  LDL.LU R192, [R1+0x254] ;  /* 0x0002540001c07983 */ /* 0x000ea80000300800 */
[----:B------:R-:W2:Y:S04]  /*326e0*/  LDL.LU R211, [R1+0x258] ;  /* 0x0002580001d37983 */ /* 0x000ea80000300800 */
        /* <DEDUP_REMOVED lines=13> */
[----:B---3--:R-:W-:-:S03]  /*327c0*/  F2FP.SATFINITE.E4M3.F32.PACK_AB_MERGE_C R201, R199, R200, RZ ;  /* 0x000000c8c7c9723e */ /* 0x008fc600048070ff */
[----:B------:R-:W3:Y:S01]  /*327d0*/  LDL.LU R199, [R1+0x284] ;  /* 0x0002840001c77983 */ /* 0x000ee20000300800 */
[----:B------:R-:W-:-:S03]  /*327e0*/  F2FP.SATFINITE.E4M3.F32.PACK_AB_MERGE_C R200, R195, R197, RZ ;  /* 0x000000c5c3c8723e */ /* 0x000fc600048070ff */
[----:B------:R-:W3:Y:S04]  /*327f0*/  LDL.LU R197, [R1+0x288] ;  /* 0x0002880001c57983 */ /* 0x000ee80000300800 */
[----:B------:R0:W-:Y:S04]  /*32800*/  STL [R1+0x208], R0 ;  /* 0x0002080001007387 */ /* 0x0001e80000100800 */
[----:B------:R-:W3:Y:S01]  /*32810*/  LDL.LU R195, [R1+0x28c] ;  /* 0x00028c0001c37983 */ /* 0x000ee20000300800 */
[----:B0-----:R-:W-:Y:S01]  /*32820*/  VIADD R0, R0, UR5 ;  /* 0x0000000500007c36 */ /* 0x001fe20008000000 */
[----:B------:R-:W-:-:S04]  /*32830*/  ULDC UR5, c[0x0][0x248] ;  /* 0x0000920000057ab9 */ /* 0x000fc80000000800 */
[----:B------:R0:W-:Y:S02]  /*32840*/  STL [R1+0x20c], R0 ;  /* 0x00020c0001007387 */ /* 0x0001e40000100800 */
[----:B0-----:R-:W-:Y:S01]  /*32850*/  VIADD R0, R0, UR5 ;  /* 0x0000000500007c36 */ /* 0x001fe20008000000 */
[----:B------:R-:W-:Y:S01]  /*32860*/  ULDC UR5, c[0x0][0x248] ;  /* 0x0000920000057ab9 */ /* 0x000fe20000000800 */
[----:B----4-:R-:W-:Y:S02]  /*32870*/  F2FP.SATFINITE.E4M3.F32.PACK_AB_MERGE_C R198, R198, R227, RZ ;  /* 0x000000e3c6c6723e */ /* 0x010fe400048070ff */
[----:B------:R-:W4:Y:S01]  /*32880*/  LDL.LU R227, [R1+0x290] ;  /* 0x0002900001e37983 */ /* 0x000f220000300800 */
[----:B------:R-:W-:-:S03]  /*32890*/  F2FP.SATFINITE.E4M3.F32.PACK_AB_MERGE_C R196, R196, R223, RZ ;  /* 0x000000dfc4c4723e */ /* 0x000fc600048070ff */
[----:B------:R-:W4:Y:S01]  /*328a0*/  LDL.LU R223, [R1+0x294] ;  /* 0x0002940001df7983 */ /* 0x000f220000300800 */
[----:B------:R-:W-:-:S03]  /*328b0*/  F2FP.SATFINITE.E4M3.F32.PACK_AB_MERGE_C R194, R194, R221, RZ ;  /* 0x000000ddc2c2723e */ /* 0x000fc600048070ff */
[----:B------:R-:W4:Y:S04]  /*328c0*/  LDL.LU R221, [R1+0x298] ;  /* 0x0002980001dd7983 */ /* 0x000f280000300800 */
[----:B------:R0:W-:Y:S01]  /*328d0*/  STL [R1+0x210], R0 ;  /* 0x0002100001007387 */ /* 0x0001e20000100800 */
[----:B------:R-:W-:-:S03]  /*328e0*/  F2FP.SATFINITE.E4M3.F32.PACK_AB_MERGE_C R193, R193, R219, RZ ;  /* 0x000000dbc1c1723e */ /* 0x000fc600048070ff */
[----:B------:R-:W4:Y:S01]  /*328f0*/  LDL.LU R219, [R1+0x29c] ;  /* 0x00029c0001db7983 */ /* 0x000f220000300800 */
[----:B0-----:R-:W-:Y:S01]  /*32900*/  VIADD R0, R0, UR5 ;  /* 0x0000000500007c36 */ /* 0x001fe20008000000 */
[----:B------:R-:W-:-:S04]  /*32910*/  ULDC UR5, c[0x0][0x248] ;  /* 0x0000920000057ab9 */ /* 0x000fc80000000800 */
[----:B------:R0:W-:Y:S02]  /*32920*/  STL [R1+0x214], R0 ;  /* 0x0002140001007387 */ /* 0x0001e40000100800 */
        /* <DEDUP_REMOVED lines=11> */
[----:B------:R-:W2:Y:S04]  /*329e0*/  LDL.LU R205, [R1+0x2ac] ;  /* 0x0002ac0001cd7983 */ /* 0x000ea80000300800 */
[----:B------:R-:W2:Y:S01]  /*329f0*/  LDL.LU R141, [R1+0x2b0] ;  /* 0x0002b000018d7983 */ /* 0x000ea20000300800 */
[----:B0-----:R-:W-:Y:S01]  /*32a00*/  VIADD R0, R0, UR5 ;  /* 0x0000000500007c36 */ /* 0x001fe20008000000 */
[----:B------:R-:W-:-:S02]  /*32a10*/  ULDC UR5, c[0x0][0x248] ;  /* 0x0000920000057ab9 */ /* 0x000fc40000000800 */
[----:B------:R-:W2:Y:S04]  /*32a20*/  LDL.LU R140, [R1+0x2b4] ;  /* 0x0002b400018c7983 */ /* 0x000ea80000300800 */
[----:B------:R-:W2:Y:S01]  /*32a30*/  LDL.LU R139, [R1+0x2b8] ;  /* 0x0002b800018b7983 */ /* 0x000ea20000300800 */
[----:B---3--:R-:W-:-:S03]  /*32a40*/  F2FP.SATFINITE.E4M3.F32.PACK_AB_MERGE_C R183, R199, R203, RZ ;  /* 0x000000cbc7b7723e */ /* 0x008fc600048070ff */
[----:B------:R0:W-:Y:S04]  /*32a50*/  STL [R1+0x220], R0 ;  /* 0x0002200001007387 */ /* 0x0001e80000100800 */
[----:B------:R-:W3:Y:S04]  /*32a60*/  LDL.LU R138, [R1+0x2bc] ;  /* 0x0002bc00018a7983 */ /* 0x000ee80000300800 */
[----:B------:R-:W3:Y:S04]  /*32a70*/  LDL.LU R203, [R1+0x2c0] ;  /* 0x0002c00001cb7983 */ /* 0x000ee80000300800 */
[----:B------:R-:W3:Y:S01]  /*32a80*/  LDL.LU R199, [R1+0x2c4] ;  /* 0x0002c40001c77983 */ /* 0x000ee20000300800 */
[----:B------:R-:W-:-:S03]  /*32a90*/  F2FP.SATFINITE.E4M3.F32.PACK_AB_MERGE_C R182, R195, R197, RZ ;  /* 0x000000c5c3b6723e */ /* 0x000fc600048070ff */
[----:B------:R-:W3:Y:S04]  /*32aa0*/  LDL.LU R197, [R1+0x2c8] ;  /* 0x0002c80001c57983 */ /* 0x000ee80000300800 */
[----:B------:R-:W3:Y:S01]  /*32ab0*/  LDL.LU R195, [R1+0x2cc] ;  /* 0x0002cc0001c37983 */ /* 0x000ee20000300800 */
[----:B0-----:R-:W-:Y:S01]  /*32ac0*/  VIADD R0, R0, UR5 ;  /* 0x0000000500007c36 */ /* 0x001fe20008000000 */
[----:B------:R-:W-:Y:S01]  /*32ad0*/  F2FP.SATFINITE.E4M3.F32.PACK_AB_MERGE_C R192, R192, R136, RZ ;  /* 0x00000088c0c0723e */ /* 0x000fe200048070ff */
[----:B------:R-:W-:Y:S01]  /*32ae0*/  ULDC UR5, c[0x0][0x248] ;  /* 0x0000920000057ab9 */ /* 0x000fe20000000800 */
[----:B------:R-:W3:Y:S01]  /*32af0*/  LDL.LU R137, [R1+0x2d0] ;  /* 0x0002d00001897983 */ /* 0x000ee20000300800 */
[----:B------:R-:W-:-:S03]  /*32b00*/  F2FP.SATFINITE.E4M3.F32.PACK_AB_MERGE_C R190, R245, R211, RZ ;  /* 0x000000d3f5be723e */ /* 0x000fc600048070ff */
[----:B------:R-:W3:Y:S01]  /*32b10*/  LDL.LU R136, [R1+0x2d4] ;  /* 0x0002d40001887983 */ /* 0x000ee20000300800 */
[----:B------:R-:W-:-:S03]  /*32b20*/  F2FP.SATFINITE.E4M3.F32.PACK_AB_MERGE_C R188, R243, R244, RZ ;  /* 0x000000f4f3bc723e */ /* 0x000fc600048070ff */
[----:B------:R-:W3:Y:S01]  /*32b30*/  LDL.LU R211, [R1+0x2d8] ;  /* 0x0002d80001d37983 */ /* 0x000ee20000300800 */
[----:B------:R-:W-:-:S03]  /*32b40*/  F2FP.SATFINITE.E4M3.F32.PACK_AB_MERGE_C R186, R237, R240, RZ ;  /* 0x000000f0edba723e */ /* 0x000fc600048070ff */
[----:B------:R0:W-:Y:S04]  /*32b50*/  STL [R1+0x224], R0 ;  /* 0x0002240001007387 */ /* 0x0001e80000100800 */
[----:B------:R-:W3:Y:S04]  /*32b60*/  LDL.LU R245, [R1+0x2dc] ;  /* 0x0002dc0001f57983 */ /* 0x000ee80000300800 */
[----:B------:R-:W3:Y:S04]  /*32b70*/  LDL.LU R244, [R1+0x2e0] ;  /* 0x0002e00001f47983 */ /* 0x000ee80000300800 */
[----:B------:R-:W3:Y:S04]  /*32b80*/  LDL.LU R243, [R1+0x2e4] ;  /* 0x0002e40001f37983 */ /* 0x000ee80000300800 */
[----:B------:R-:W3:Y:S04]  /*32b90*/  LDL.LU R240, [R1+0x2e8] ;  /* 0x0002e80001f07983 */ /* 0x000ee80000300800 */
[----:B------:R-:W3:Y:S01]  /*32ba0*/  LDL.LU R237, [R1+0x2ec] ;  /* 0x0002ec0001ed7983 */ /* 0x000ee20000300800 */
[----:B----4-:R-:W-:-:S03]  /*32bb0*/  F2FP.SATFINITE.E4M3.F32.PACK_AB_MERGE_C R181, R223, R227, RZ ;  /* 0x000000e3dfb5723e */ /* 0x010fc600048070ff */
[----:B------:R-:W4:Y:S04]  /*32bc0*/  LDL.LU R227, [R1+0x2f0] ;  /* 0x0002f00001e37983 */ /* 0x000f280000300800 */
[----:B------:R-:W4:Y:S01]  /*32bd0*/  LDL.LU R223, [R1+0x2f4] ;  /* 0x0002f40001df7983 */ /* 0x000f220000300800 */
[----:B0-----:R-:W-:Y:S01]  /*32be0*/  VIADD R0, R0, UR5 ;  /* 0x0000000500007c36 */ /* 0x001fe20008000000 */
[----:B------:R-:W-:Y:S01]  /*32bf0*/  ULDC UR5, c[0x0][0x248] ;  /* 0x0000920000057ab9 */ /* 0x000fe20000000800 */
[----:B------:R-:W-:Y:S02]  /*32c00*/  F2FP.SATFINITE.E4M3.F32.PACK_AB_MERGE_C R180, R219, R221, RZ ;  /* 0x000000dddbb4723e */ /* 0x000fe400048070ff */
[----:B------:R-:W4:Y:S04]  /*32c10*/  LDL.LU R221, [R1+0x2f8] ;  /* 0x0002f80001dd7983 */ /* 0x000f280000300800 */
[----:B------:R-:W4:Y:S01]  /*32c20*/  LDL.LU R219, [R1+0x2fc] ;  /* 0x0002fc0001db7983 */ /* 0x000f220000300800 */
[----:B--2---:R-:W-:-:S03]  /*32c30*/  F2FP.SATFINITE.E4M3.F32.PACK_AB_MERGE_C R179, R213, R215, RZ ;  /* 0x000000d7d5b3723e */ /* 0x004fc600048070ff */
        /* <DEDUP_REMOVED lines=9> */
[----:B---3--:R-:W-:-:S03]  /*32cd0*/  F2FP.SATFINITE.E4M3.F32.PACK_AB_MERGE_C R175, R199, R203, RZ ;  /* 0x000000cbc7af723e */ /* 0x008fc600048070ff */
[----:B------:R-:W3:Y:S01]  /*32ce0*/  LDL.LU R203, [R1+0x310] ;  /* 0x0003100001cb7983 */ /* 0x000ee20000300800 */
[----:B0-----:R-:W-:Y:S01]  /*32cf0*/  VIADD R0, R0, UR5 ;  /* 0x0000000500007c36 */ /* 0x001fe20008000000 */
[----:B------:R-:W-:Y:S02]  /*32d00*/  ULDC UR5, c[0x0][0x248] ;  /* 0x0000920000057ab9 */ /* 0x000fe40000000800 */
        /* <DEDUP_REMOVED lines=9> */
[----:B------:R-:W-:-:S04]  /*32da0*/  ULDC UR5, c[0x0][0x248] ;  /* 0x0000920000057ab9 */ /* 0x000fc80000000800 */
[----:B------:R0:W-:Y:S01]  /*32db0*/  STL [R1+0x238], R0 ;  /* 0x0002380001007387 */ /* 0x0001e20000100800 */
[----:B------:R-:W-:Y:S01]  /*32dc0*/  F2FP.SATFINITE.E4M3.F32.PACK_AB_MERGE_C R177, R140, R141, RZ ;  /* 0x0000008d8cb1723e */ /* 0x000fe200048070ff */
[----:B0-----:R-:W-:Y:S01]  /*32dd0*/  VIADD R0, R0, UR5 ;  /* 0x0000000500007c36 */ /* 0x001fe20008000000 */
[----:B------:R-:W-:Y:S01]  /*32de0*/  ULDC UR5, c[0x0][0x248] ;  /* 0x0000920000057ab9 */ /* 0x000fe20000000800 */
[----:B----4-:R-:W-:Y:S02]  /*32df0*/  F2FP.SATFINITE.E4M3.F32.PACK_AB_MERGE_C R169, R223, R227, RZ ;  /* 0x000000e3dfa9723e */ /* 0x010fe400048070ff */
[----:B------:R-:W4:Y:S04]  /*32e00*/  LDL.LU R227, [R1+0x320] ;  /* 0x0003200001e37983 */ /* 0x000f280000300800 */
[----:B------:R-:W4:Y:S01]  /*32e10*/  LDL.LU R223, [R1+0x324] ;  /* 0x0003240001df7983 */ /* 0x000f220000300800 */
[----:B------:R-:W-:-:S02]  /*32e20*/  F2FP.SATFINITE.E4M3.F32.PACK_AB_MERGE_C R176, R138, R139, RZ ;  /* 0x0000008b8ab0723e */ /* 0x000fc400048070ff */
[----:B------:R-:W-:Y:S02]  /*32e30*/  F2FP.SATFINITE.E4M3.F32.PACK_AB_MERGE_C R168, R219, R221, RZ ;  /* 0x000000dddba8723e */ /* 0x000fe400048070ff */
[----:B------:R-:W4:Y:S04]  /*32e40*/  LDL.LU R221, [R1+0x328] ;  /* 0x0003280001dd7983 */ /* 0x000f280000300800 */
[----:B------:R0:W-:Y:S04]  /*32e50*/  STL [R1+0x23c], R0 ;  /* 0x00023c0001007387 */ /* 0x0001e80000100800 */
[----:B------:R-:W4:Y:S04]  /*32e60*/  LDL.LU R219, [R1+0x32c] ;  /* 0x00032c0001db7983 */ /* 0x000f280000300800 */
[----:B------:R-:W4:Y:S01]  /*32e70*/  LDL.LU R141, [R1+0x330] ;  /* 0x00033000018d7983 */ /* 0x000f220000300800 */
[----:B0-----:R-:W-:Y:S01]  /*32e80*/  VIADD R0, R0, UR5 ;  /* 0x0000000500007c36 */ /* 0x001fe20008000000 */
[----:B------:R-:W-:-:S02]  /*32e90*/  ULDC UR5, c[0x0][0x248] ;  /* 0x0000920000057ab9 */ /* 0x000fc40000000800 */
[----:B------:R-:W4:Y:S04]  /*32ea0*/  LDL.LU R140, [R1+0x334] ;  /* 0x00033400018c7983 */ /* 0x000f280000300800 */
[----:B------:R-:W4:Y:S04]  /*32eb0*/  LDL.LU R139, [R1+0x338] ;  /* 0x00033800018b7983 */ /* 0x000f280000300800 */
[----:B------:R0:W-:Y:S04]  /*32ec0*/  STL [R1+0x240], R0 ;  /* 0x0002400001007387 */ /* 0x0001e80000100800 */
[----:B------:R-:W4:Y:S01]  /*32ed0*/  LDL.LU R138, [R1+0x33c] ;  /* 0x00033c00018a7983 */ /* 0x000f220000300800 */
[----:B------:R-:W-:-:S02]  /*32ee0*/  F2FP.SATFINITE.E4M3.F32.PACK_AB_MERGE_C R173, R136, R137, RZ ;  /* 0x0000008988ad723e */ /* 0x000fc400048070ff */
[----:B------:R-:W-:Y:S01]  /*32ef0*/  F2FP.SATFINITE.E4M3.F32.PACK_AB_MERGE_C R172, R245, R211, RZ ;  /* 0x000000d3f5ac723e */ /* 0x000fe200048070ff */
[----:B0-----:R-:W-:Y:S01]  /*32f00*/  VIADD R0, R0, UR5 ;  /* 0x0000000500007c36 */ /* 0x001fe20008000000 */
[----:B------:R-:W-:Y:S01]  /*32f10*/  F2FP.SATFINITE.E4M3.F32.PACK_AB_MERGE_C R171, R243, R244, RZ ;  /* 0x000000f4f3ab723e */ /* 0x000fe200048070ff */
[----:B------:R-:W-:Y:S01]  /*32f20*/  ULDC UR5, c[0x0][0x248] ;  /* 0x0000920000057ab9 */ /* 0x000fe20000000800 */
[----:B------:R-:W-:Y:S02]  /*32f30*/  F2FP.SATFINITE.E4M3.F32.PACK_AB_MERGE_C R170, R237, R240, RZ ;  /* 0x000000f0edaa723e */ /* 0x000fe400048070ff */
[----:B--2---:R-:W-:Y:S02]  /*32f40*/  F2FP.SATFINITE.E4M3.F32.PACK_AB_MERGE_C R167, R213, R215, RZ ;  /* 0x000000d7d5a7723e */ /* 0x004fe400048070ff */
[----:B------:R-:W2:Y:S04]  /*32f50*/  LDL.LU R215, [R1+0x340] ;  /* 0x0003400001d77983 */ /* 0x000ea80000300800 */
[----:B------:R-:W2:Y:S01]  /*32f60*/  LDL.LU R213, [R1+0x344] ;  /* 0x0003440001d57983 */ /* 0x000ea20000300800 */
[----:B------:R-:W-:-:S03]  /*32f70*/  F2FP.SATFINITE.E4M3.F32.PACK_AB_MERGE_C R166, R205, R207, RZ ;  /* 0x000000cfcda6723e */ /* 0x000fc600048070ff */
[----:B------:R-:W2:Y:S04]  /*32f80*/  LDL.LU R207, [R1+0x348] ;  /* 0x0003480001cf7983 */ /* 0x000ea80000300800 */
[----:B------:R-:W2:Y:S04]  /*32f90*/  LDL.LU R205, [R1+0x34c] ;  /* 0x00034c0001cd7983 */ /* 0x000ea80000300800 */
[----:B------:R-:W2:Y:S04]  /*32fa0*/  LDL.LU R137, [R1+0x350] ;  /* 0x0003500001897983 */ /* 0x000ea80000300800 */
[----:B------:R-:W2:Y:S04]  /*32fb0*/  LDL.LU R136, [R1+0x354] ;  /* 0x0003540001887983 */ /* 0x000ea80000300800 */
[----:B------:R-:W2:Y:S04]  /*32fc0*/  LDL.LU R211, [R1+0x358] ;  /* 0x0003580001d37983 */ /* 0x000ea80000300800 */
[----:B------:R0:W-:Y:S04]  /*32fd0*/  STL [R1+0x244], R0 ;  /* 0x0002440001007387 */ /* 0x0001e80000100800 */
[----:B------:R-:W2:Y:S01]  /*32fe0*/  LDL.LU R245, [R1+0x35c] ;  /* 0x00035c0001f57983 */ /* 0x000ea20000300800 */
[----:B---3--:R-:W-:-:S03]  /*32ff0*/  F2FP.SATFINITE.E4M3.F32.PACK_AB_MERGE_C R165, R199, R203, RZ ;  /* 0x000000cbc7a5723e */ /* 0x008fc600048070ff */
[----:B------:R-:W3:Y:S04]  /*33000*/  LDL.LU R244, [R1+0x360] ;  /* 0x0003600001f47983 */ /* 0x000ee80000300800 */
[----:B------:R-:W3:Y:S04]  /*33010*/  LDL.LU R243, [R1+0x364] ;  /* 0x0003640001f37983 */ /* 0x000ee80000300800 */
[----:B------:R-:W3:Y:S01]  /*33020*/  LDL.LU R240, [R1+0x368] ;  /* 0x0003680001f07983 */ /* 0x000ee20000300800 */
[----:B------:R-:W-:-:S03]  /*33030*/  F2FP.SATFINITE.E4M3.F32.PACK_AB_MERGE_C R164, R195, R197, RZ ;  /* 0x000000c5c3a4723e */ /* 0x000fc600048070ff */
        /* <DEDUP_REMOVED lines=8> */
[----:B------:R-:W4:Y:S04]  /*330c0*/  LDL.LU R227, [R1+0x380] ;  /* 0x0003800001e37983 */ /* 0x000f280000300800 */
[----:B------:R-:W4:Y:S01]  /*330d0*/  LDL.LU R223, [R1+0x384] ;  /* 0x0003840001df7983 */ /* 0x000f220000300800 */
[----:B------:R-:W-:-:S03]  /*330e0*/  F2FP.SATFINITE.E4M3.F32.PACK_AB_MERGE_C R162, R219, R221, RZ ;  /* 0x000000dddba2723e */ /* 0x000fc600048070ff */
        /* <DEDUP_REMOVED lines=17> */
[----:B------:R0:W-:Y:S02]  /*33200*/  STL [R1+0x254], R0 ;  /* 0x0002540001007387 */ /* 0x0001e40000100800 */
[----:B0-----:R-:W-:Y:S01]  /*33210*/  VIADD R0, R0, UR5 ;  /* 0x0000000500007c36 */ /* 0x001fe20008000000 */
[----:B------:R-:W-:-:S04]  /*33220*/  ULDC UR5, c[0x0][0x248] ;  /* 0x0000920000057ab9 */ /* 0x000fc80000000800 */
[----:B------:R0:W-:Y:S01]  /*33230*/  STL [R1+0x258], R0 ;  /* 0x0002580001007387 */ /* 0x0001e20000100800 */
[----:B---3--:R-:W-:Y:S01]  /*33240*/  F2FP.SATFINITE.E4M3.F32.PACK_AB_MERGE_C R153, R199, R203, RZ ;  /* 0x000000cbc799723e */ /* 0x008fe200048070ff */
[----:B0-----:R-:W-:Y:S02]  /*33250*/  VIADD R0, R0, UR5 ;  /* 0x0000000500007c36 */ /* 0x001fe40008000000 */
[----:B------:R-:W3:Y:S01]  /*33260*/  LDL.LU R203, [R1+0x3a0] ;  /* 0x0003a00001cb7983 */ /* 0x000ee20000300800 */
[----:B------:R-:W-:-:S03]  /*33270*/  ULDC UR5, c[0x0][0x248] ;  /* 0x0000920000057ab9 */ /* 0x000fc60000000800 */
        /* <DEDUP_REMOVED lines=8> */
[----:B------:R-:W-:Y:S02]  /*33300*/  F2FP.SATFINITE.E4M3.F32.PACK_AB_MERGE_C R160, R138, R139, RZ ;  /* 0x0000008b8aa0723e */ /* 0x000fe400048070ff */
[----:B------:R-:W3:Y:S01]  /*33310*/  LDL.LU R140, [R1+0x3b4] ;  /* 0x0003b400018c7983 */ /* 0x000ee20000300800 */
[----:B------:R-:W-:Y:S01]  /*33320*/  ULDC UR5, c[0x0][0x248] ;  /* 0x0000920000057ab9 */ /* 0x000fe20000000800 */
[----:B----4-:R-:W-:Y:S02]  /*33330*/  F2FP.SATFINITE.E4M3.F32.PACK_AB_MERGE_C R23, R223, R227, RZ ;  /* 0x000000e3df17723e */ /* 0x010fe400048070ff */
[----:B------:R-:W4:Y:S04]  /*33340*/  LDL.LU R227, [R1+0x3b8] ;  /* 0x0003b80001e37983 */ /* 0x000f280000300800 */
[----:B------:R0:W-:Y:S04]  /*33350*/  STL [R1+0x260], R0 ;  /* 0x0002600001007387 */ /* 0x0001e80000100800 */
[----:B------:R-:W4:Y:S04]  /*33360*/  LDL.LU R223, [R1+0x3bc] ;  /* 0x0003bc0001df7983 */ /* 0x000f280000300800 */
[----:B------:R-:W4:Y:S04]  /*33370*/  LDL.LU R139, [R1+0x3c0] ;  /* 0x0003c000018b7983 */ /* 0x000f280000300800 */
[----:B------:R-:W4:Y:S01]  /*33380*/  LDL.LU R138, [R1+0x3c4] ;  /* 0x0003c400018a7983 */ /* 0x000f220000300800 */
[----:B0-----:R-:W-:Y:S01]  /*33390*/  VIADD R0, R0, UR5 ;  /* 0x0000000500007c36 */ /* 0x001fe20008000000 */
[----:B------:R-:W-:Y:S01]  /*333a0*/  F2FP.SATFINITE.E4M3.F32.PACK_AB_MERGE_C R157, R136, R137, RZ ;  /* 0x00000089889d723e */ /* 0x000fe200048070ff */
[----:B------:R-:W-:Y:S01]  /*333b0*/  ULDC UR5, c[0x0][0x248] ;  /* 0x0000920000057ab9 */ /* 0x000fe20000000800 */
[----:B------:R-:W-:-:S02]  /*333c0*/  F2FP.SATFINITE.E4M3.F32.PACK_AB_MERGE_C R22, R219, R221, RZ ;  /* 0x000000dddb16723e */ /* 0x000fc400048070ff */
[----:B------:R-:W4:Y:S04]  /*333d0*/  LDL.LU R221, [R1+0x3c8] ;  /* 0x0003c80001dd7983 */ /* 0x000f280000300800 */
[----:B------:R-:W4:Y:S01]  /*333e0*/  LDL.LU R219, [R1+0x3cc] ;  /* 0x0003cc0001db7983 */ /* 0x000f220000300800 */
[----:B------:R-:W-:-:S03]  /*333f0*/  F2FP.SATFINITE.E4M3.F32.PACK_AB_MERGE_C R156, R245, R211, RZ ;  /* 0x000000d3f59c723e */ /* 0x000fc600048070ff */
[----:B------:R-:W4:Y:S01]  /*33400*/  LDL.LU R137, [R1+0x3d0] ;  /* 0x0003d00001897983 */ /* 0x000f220000300800 */
[----:B------:R-:W-:-:S03]  /*33410*/  F2FP.SATFINITE.E4M3.F32.PACK_AB_MERGE_C R155, R243, R244, RZ ;  /* 0x000000f4f39b723e */ /* 0x000fc600048070ff */
[----:B------:R-:W4:Y:S04]  /*33420*/  LDL.LU R136, [R1+0x3d4] ;  /* 0x0003d40001887983 */ /* 0x000f280000300800 */
[----:B------:R-:W4:Y:S01]  /*33430*/  LDL.LU R211, [R1+0x3d8] ;  /* 0x0003d80001d37983 */ /* 0x000f220000300800 */
[----:B------:R-:W-:-:S03]  /*33440*/  F2FP.SATFINITE.E4M3.F32.PACK_AB_MERGE_C R154, R237, R240, RZ ;  /* 0x000000f0ed9a723e */ /* 0x000fc600048070ff */
[----:B------:R0:W-:Y:S04]  /*33450*/  STL [R1+0x264], R0 ;  /* 0x0002640001007387 */ /* 0x0001e80000100800 */
[----:B------:R-:W4:Y:S04]  /*33460*/  LDL.LU R245, [R1+0x3dc] ;  /* 0x0003dc0001f57983 */ /* 0x000f280000300800 */
[----:B------:R-:W4:Y:S04]  /*33470*/  LDL.LU R244, [R1+0x3e0] ;  /* 0x0003e00001f47983 */ /* 0x000f280000300800 */
[----:B------:R-:W4:Y:S04]  /*33480*/  LDL.LU R243, [R1+0x3e4] ;  /* 0x0003e40001f37983 */ /* 0x000f280000300800 */
[----:B------:R-:W4:Y:S01]  /*33490*/  LDL.LU R240, [R1+0x3e8] ;  /* 0x0003e80001f07983 */ /* 0x000f220000300800 */
[----:B0-----:R-:W-:Y:S01]  /*334a0*/  VIADD R0, R0, UR5 ;  /* 0x0000000500007c36 */ /* 0x001fe20008000000 */
[----:B------:R-:W-:-:S02]  /*334b0*/  ULDC UR5, c[0x0][0x248] ;  /* 0x0000920000057ab9 */ /* 0x000fc40000000800 */
[----:B------:R-:W4:Y:S01]  /*334c0*/  LDL.LU R237, [R1+0x3ec] ;  /* 0x0003ec0001ed7983 */ /* 0x000f220000300800 */
[----:B--2---:R-:W-:-:S03]  /*334d0*/  F2FP.SATFINITE.E4M3.F32.PACK_AB_MERGE_C R21, R213, R215, RZ ;  /* 0x000000d7d515723e */ /* 0x004fc600048070ff */
[----:B------:R-:W2:Y:S04]  /*334e0*/  LDL.LU R215, [R1+0x3f0] ;  /* 0x0003f00001d77983 */ /* 0x000ea80000300800 */
[----:B------:R-:W2:Y:S01]  /*334f0*/  LDL.LU R213, [R1+0x3f4] ;  /* 0x0003f40001d57983 */ /* 0x000ea20000300800 */
[----:B------:R-:W-:-:S03]  /*33500*/  F2FP.SATFINITE.E4M3.F32.PACK_AB_MERGE_C R20, R205, R207, RZ ;  /* 0x000000cfcd14723e */ /* 0x000fc600048070ff */
[----:B------:R-:W2:Y:S04]  /*33510*/  LDL.LU R207, [R1+0x3f8] ;  /* 0x0003f80001cf7983 */ /* 0x000ea80000300800 */
[----:B------:R-:W2:Y:S01]  /*33520*/  LDL.LU R205, [R1+0x3fc] ;  /* 0x0003fc0001cd7983 */ /* 0x000ea20000300800 */
[----:B---3--:R-:W-:-:S03]  /*33530*/  F2FP.SATFINITE.E4M3.F32.PACK_AB_MERGE_C R19, R199, R203, RZ ;  /* 0x000000cbc713723e */ /* 0x008fc600048070ff */
[----:B------:R-:W3:Y:S04]  /*33540*/  LDL.LU R203, [R1] ;  /* 0x0000000001cb7983 */ /* 0x000ee80000300800 */
[----:B------:R-:W3:Y:S01]  /*33550*/  LDL.LU R199, [R1+0x4] ;  /* 0x0000040001c77983 */ /* 0x000ee20000300800 */
[----:B------:R-:W-:-:S03]  /*33560*/  F2FP.SATFINITE.E4M3.F32.PACK_AB_MERGE_C R18, R195, R197, RZ ;  /* 0x000000c5c312723e */ /* 0x000fc600048070ff */
[----:B------:R-:W3:Y:S04]  /*33570*/  LDL.LU R197, [R1+0x8] ;  /* 0x0000080001c57983 */ /* 0x000ee80000300800 */
[----:B------:R0:W-:Y:S04]  /*33580*/  STL [R1+0x268], R0 ;  /* 0x0002680001007387 */ /* 0x0001e80000100800 */
[----:B------:R-:W3:Y:S01]  /*33590*/  LDL.LU R195, [R1+0xc] ;  /* 0x00000c0001c37983 */ /* 0x000ee20000300800 */
[----:B0-----:R-:W-:Y:S01]  /*335a0*/  VIADD R0, R0, UR5 ;  /* 0x0000000500007c36 */ /* 0x001fe20008000000 */
[----:B------:R-:W-:Y:S01]  /*335b0*/  ULDC UR5, c[0x0][0x248] ;  /* 0x0000920000057ab9 */ /* 0x000fe20000000800 */
[----:B----4-:R-:W-:-:S02]  /*335c0*/  F2FP.SATFINITE.E4M3.F32.PACK_AB_MERGE_C R16, R223, R227, RZ ;  /* 0x000000e3df10723e */ /* 0x010fc400048070ff */
[----:B------:R-:W4:Y:S04]  /*335d0*/  LDL.LU R227, [R1+0x10] ;  /* 0x0000100001e37983 */ /* 0x000f280000300800 */
[----:B------:R-:W4:Y:S04]  /*335e0*/  LDL.LU R223, [R1+0x14] ;  /* 0x0000140001df7983 */ /* 0x000f280000300800 */
[----:B------:R0:W-:Y:S02]  /*335f0*/  STL [R1+0x26c], R0 ;  /* 0x00026c0001007387 */ /* 0x0001e40000100800 */
[----:B0-----:R-:W-:Y:S01]  /*33600*/  VIADD R0, R0, UR5 ;  /* 0x0000000500007c36 */ /* 0x001fe20008000000 */
[----:B------:R-:W-:Y:S01]  /*33610*/  F2FP.SATFINITE.E4M3.F32.PACK_AB_MERGE_C R14, R219, R221, RZ ;  /* 0x000000dddb0e723e */ /* 0x000fe200048070ff */
[----:B------:R-:W-:Y:S01]  /*33620*/  ULDC UR5, c[0x0][0x248] ;  /* 0x0000920000057ab9 */ /* 0x000fe20000000800 */
[----:B------:R-:W4:Y:S04]  /*33630*/  LDL.LU R221, [R1+0x18] ;  /* 0x0000180001dd7983 */ /* 0x000f280000300800 */
[----:B------:R-:W4:Y:S04]  /*33640*/  LDL.LU R219, [R1+0x1c] ;  /* 0x00001c0001db7983 */ /* 0x000f280000300800 */
[----:B------:R0:W-:Y:S02]  /*33650*/  STL [R1+0x270], R0 ;  /* 0x0002700001007387 */ /* 0x0001e40000100800 */
[----:B0-----:R-:W-:Y:S01]  /*33660*/  VIADD R0, R0, UR5 ;  /* 0x0000000500007c36 */ /* 0x001fe20008000000 */
[----:B------:R-:W-:-:S04]  /*33670*/  ULDC UR5, c[0x0][0x248] ;  /* 0x0000920000057ab9 */ /* 0x000fc80000000800 */
[----:B------:R0:W-:Y:S02]  /*33680*/  STL [R1+0x274], R0 ;  /* 0x0002740001007387 */ /* 0x0001e40000100800 */
[----:B0-----:R-:W-:Y:S01]  /*33690*/  VIADD R0, R0, UR5 ;  /* 0x0000000500007c36 */ /* 0x001fe20008000000 */
[----:B------:R-:W-:-:S04]  /*336a0*/  ULDC UR5, c[0x0][0x248] ;  /* 0x0000920000057ab9 */ /* 0x000fc80000000800 */
[----:B------:R-:W-:Y:S01]  /*336b0*/  STL [R1+0x278], R0 ;  /* 0x0002780001007387 */ /* 0x000fe20000100800 */
[----:B------:R-:W-:Y:S01]  /*336c0*/  VIADD R2, R0, UR5 ;  /* 0x0000000500027c36 */ /* 0x000fe20008000000 */
[----:B------:R-:W-:Y:S01]  /*336d0*/  ULDC UR5, c[0x0][0x248] ;  /* 0x0000920000057ab9 */ /* 0x000fe20000000800 */
[----:B--2---:R-:W-:Y:S02]  /*336e0*/  F2FP.SATFINITE.E4M3.F32.PACK_AB_MERGE_C R9, R213, R215, RZ ;  /* 0x000000d7d509723e */ /* 0x004fe400048070ff */
[----:B------:R-:W2:Y:S04]  /*336f0*/  LDL.LU R215, [R1+0x20] ;  /* 0x0000200001d77983 */ /* 0x000ea80000300800 */
[----:B------:R-:W2:Y:S01]  /*33700*/  LDL.LU R213, [R1+0x24] ;  /* 0x0000240001d57983 */ /* 0x000ea20000300800 */
[----:B------:R-:W-:-:S03]  /*33710*/  F2FP.SATFINITE.E4M3.F32.PACK_AB_MERGE_C R8, R205, R207, RZ ;  /* 0x000000cfcd08723e */ /* 0x000fc600048070ff */
[----:B------:R-:W2:Y:S04]  /*33720*/  LDL.LU R207, [R1+0x28] ;  /* 0x0000280001cf7983 */ /* 0x000ea80000300800 */
[----:B------:R-:W2:Y:S04]  /*33730*/  LDL.LU R205, [R1+0x2c] ;  /* 0x00002c0001cd7983 */ /* 0x000ea80000300800 */
[----:B------:R0:W-:Y:S02]  /*33740*/  STL [R1+0x27c], R2 ;  /* 0x00027c0201007387 */ /* 0x0001e40000100800 */
[----:B0-----:R-:W-:Y:S01]  /*33750*/  VIADD R2, R2, UR5 ;  /* 0x0000000502027c36 */ /* 0x001fe20008000000 */
[----:B------:R-:W-:Y:S01]  /*33760*/  ULDC UR5, c[0x0][0x248] ;  /* 0x0000920000057ab9 */ /* 0x000fe20000000800 */
[----:B---3--:R-:W-:-:S05]  /*33770*/  F2FP.SATFINITE.E4M3.F32.PACK_AB_MERGE_C R7, R199, R203, RZ ;  /* 0x000000cbc707723e */ /* 0x008fca00048070ff */
[----:B------:R-:W-:Y:S01]  /*33780*/  STL [R1+0x16d4], R7 ;  /* 0x0016d40701007387 */ /* 0x000fe20000100800 */
[----:B------:R-:W-:-:S05]  /*33790*/  F2FP.SATFINITE.E4M3.F32.PACK_AB_MERGE_C R0, R195, R197, RZ ;  /* 0x000000c5c300723e */ /* 0x000fca00048070ff */
[----:B------:R4:W-:Y:S04]  /*337a0*/  STL [R1+0x16d8], R0 ;  /* 0x0016d80001007387 */ /* 0x0009e80000100800 */
[----:B------:R-:W3:Y:S04]  /*337b0*/  LDL.LU R203, [R1+0x30] ;  /* 0x0000300001cb7983 */ /* 0x000ee80000300800 */
[----:B------:R-:W3:Y:S04]  /*337c0*/  LDL.LU R199, [R1+0x34] ;  /* 0x0000340001c77983 */ /* 0x000ee80000300800 */
[----:B------:R-:W3:Y:S04]  /*337d0*/  LDL.LU R197, [R1+0x38] ;  /* 0x0000380001c57983 */ /* 0x000ee80000300800 */
[----:B------:R0:W-:Y:S04]  /*337e0*/  STL [R1+0x280], R2 ;  /* 0x0002800201007387 */ /* 0x0001e80000100800 */
[----:B------:R-:W3:Y:S01]  /*337f0*/  LDL.LU R195, [R1+0x3c] ;  /* 0x00003c0001c37983 */ /* 0x000ee20000300800 */
[----:B----4-:R-:W-:-:S02]  /*33800*/  F2FP.SATFINITE.E4M3.F32.PACK_AB_MERGE_C R0, R223, R227, RZ ;  /* 0x000000e3df00723e */ /* 0x010fc400048070ff */
[----:B------:R-:W-:Y:S01]  /*33810*/  F2FP.SATFINITE.E4M3.F32.PACK_AB_MERGE_C R13, R136, R137, RZ ;  /* 0x00000089880d723e */ /* 0x000fe200048070ff */
[----:B0-----:R-:W-:Y:S02]  /*33820*/  VIADD R2, R2, UR5 ;  /* 0x0000000502027c36 */ /* 0x001fe40008000000 */
[----:B------:R-:W-:Y:S01]  /*33830*/  STL [R1+0x16dc], R0 ;  /* 0x0016dc0001007387 */ /* 0x000fe20000100800 */
[----:B------:R-:W-:Y:S01]  /*33840*/  F2FP.SATFINITE.E4M3.F32.PACK_AB_MERGE_C R12, R245, R211, RZ ;  /* 0x000000d3f50c723e */ /* 0x000fe200048070ff */
[----:B------:R-:W-:Y:S01]  /*33850*/  ULDC UR5, c[0x0][0x248] ;  /* 0x0000920000057ab9 */ /* 0x000fe20000000800 */
[----:B------:R-:W-:Y:S02]  /*33860*/  F2FP.SATFINITE.E4M3.F32.PACK_AB_MERGE_C R11, R243, R244, RZ ;  /* 0x000000f4f30b723e */ /* 0x000fe400048070ff */
[----:B------:R-:W-:-:S05]  /*33870*/  F2FP.SATFINITE.E4M3.F32.PACK_AB_MERGE_C R7, R219, R221, RZ ;  /* 0x000000dddb07723e */ /* 0x000fca00048070ff */
[----:B------:R-:W-:Y:S04]  /*33880*/  STL [R1+0x16e0], R7 ;  /* 0x0016e00701007387 */ /* 0x000fe80000100800 */
[----:B------:R-:W4:Y:S04]  /*33890*/  LDL.LU R137, [R1+0x40] ;  /* 0x0000400001897983 */ /* 0x000f280000300800 */
[----:B------:R-:W4:Y:S04]  /*338a0*/  LDL.LU R136, [R1+0x44] ;  /* 0x0000440001887983 */ /* 0x000f280000300800 */
[----:B------:R-:W4:Y:S04]  /*338b0*/  LDL.LU R211, [R1+0x48] ;  /* 0x0000480001d37983 */ /* 0x000f280000300800 */
[----:B------:R0:W-:Y:S01]  /*338c0*/  STL [R1+0x284], R2 ;  /* 0x0002840201007387 */ /* 0x0001e20000100800 */
[----:B------:R-:W-:-:S03]  /*338d0*/  F2FP.SATFINITE.E4M3.F32.PACK_AB_MERGE_C R10, R237, R240, RZ ;  /* 0x000000f0ed0a723e */ /* 0x000fc600048070ff */
[----:B------:R-:W4:Y:S04]  /*338e0*/  LDL.LU R245, [R1+0x4c] ;  /* 0x00004c0001f57983 */ /* 0x000f280000300800 */
        /* <DEDUP_REMOVED lines=8> */
[----:B--2---:R-:W-:-:S05]  /*33970*/  F2FP.SATFINITE.E4M3.F32.PACK_AB_MERGE_C R7, R213, R215, RZ ;  /* 0x000000d7d507723e */ /* 0x004fca00048070ff */
[----:B------:R-:W-:Y:S01]  /*33980*/  STL [R1+0x16e4], R7 ;  /* 0x0016e40701007387 */ /* 0x000fe20000100800 */
[----:B------:R-:W-:-:S05]  /*33990*/  F2FP.SATFINITE.E4M3.F32.PACK_AB_MERGE_C R0, R205, R207, RZ ;  /* 0x000000cfcd00723e */ /* 0x000fca00048070ff */
[----:B------:R-:W-:Y:S04]  /*339a0*/  STL [R1+0x16e8], R0 ;  /* 0x0016e80001007387 */ /* 0x000fe80000100800 */
[----:B------:R-:W2:Y:S04]  /*339b0*/  LDL.LU R221, [R1+0x68] ;  /* 0x0000680001dd7983 */ /* 0x000ea80000300800 */
[----:B------:R-:W2:Y:S04]  /*339c0*/  LDL.LU R219, [R1+0x6c] ;  /* 0x00006c0001db7983 */ /* 0x000ea80000300800 */
[----:B------:R-:W2:Y:S04]  /*339d0*/  LDL.LU R215, [R1+0x70] ;  /* 0x0000700001d77983 */ /* 0x000ea80000300800 */
[----:B------:R0:W-:Y:S04]  /*339e0*/  STL [R1+0x288], R2 ;  /* 0x0002880201007387 */ /* 0x0001e80000100800 */
[----:B------:R-:W2:Y:S04]  /*339f0*/  LDL.LU R213, [R1+0x74] ;  /* 0x0000740001d57983 */ /* 0x000ea80000300800 */
[----:B------:R-:W2:Y:S04]  /*33a00*/  LDL.LU R207, [R1+0x78] ;  /* 0x0000780001cf7983 */ /* 0x000ea80000300800 */
[----:B------:R-:W2:Y:S01]  /*33a10*/  LDL.LU R205, [R1+0x7c] ;  /* 0x00007c0001cd7983 */ /* 0x000ea20000300800 */
[----:B0-----:R-:W-:Y:S01]  /*33a20*/  VIADD R2, R2, UR5 ;  /* 0x0000000502027c36 */ /* 0x001fe20008000000 */
[----:B------:R-:W-:Y:S01]  /*33a30*/  ULDC UR5, c[0x0][0x248] ;  /* 0x0000920000057ab9 */ /* 0x000fe20000000800 */
[----:B---3--:R-:W-:-:S05]  /*33a40*/  F2FP.SATFINITE.E4M3.F32.PACK_AB_MERGE_C R7, R199, R203, RZ ;  /* 0x000000cbc707723e */ /* 0x008fca00048070ff */
[----:B------:R-:W-:Y:S01]  /*33a50*/  STL [R1+0x16ec], R7 ;  /* 0x0016ec0701007387 */ /* 0x000fe20000100800 */
[----:B------:R-:W-:-:S05]  /*33a60*/  F2FP.SATFINITE.E4M3.F32.PACK_AB_MERGE_C R6, R195, R197, RZ ;  /* 0x000000c5c306723e */ /* 0x000fca00048070ff */
[----:B------:R-:W-:Y:S04]  /*33a70*/  STL [R1+0x16f0], R6 ;  /* 0x0016f00601007387 */ /* 0x000fe80000100800 */
[----:B------:R-:W3:Y:S04]  /*33a80*/  LDL.LU R203, [R1+0x80] ;  /* 0x0000800001cb7983 */ /* 0x000ee80000300800 */
[----:B------:R-:W3:Y:S04]  /*33a90*/  LDL.LU R199, [R1+0x84] ;  /* 0x0000840001c77983 */ /* 0x000ee80000300800 */
[----:B------:R-:W3:Y:S04]  /*33aa0*/  LDL.LU R197, [R1+0x88] ;  /* 0x0000880001c57983 */ /* 0x000ee80000300800 */
[----:B------:R0:W-:Y:S04]  /*33ab0*/  STL [R1+0x28c], R2 ;  /* 0x00028c0201007387 */ /* 0x0001e80000100800 */
[----:B------:R-:W3:Y:S01]  /*33ac0*/  LDL.LU R195, [R1+0x8c] ;  /* 0x00008c0001c37983 */ /* 0x000ee20000300800 */
[----:B0-----:R-:W-:Y:S01]  /*33ad0*/  VIADD R2, R2, UR5 ;  /* 0x0000000502027c36 */ /* 0x001fe20008000000 */
[----:B------:R-:W-:Y:S01]  /*33ae0*/  ULDC UR5, c[0x0][0x248] ;  /* 0x0000920000057ab9 */ /* 0x000fe20000000800 */
[----:B----4-:R-:W-:-:S05]  /*33af0*/  F2FP.SATFINITE.E4M3.F32.PACK_AB_MERGE_C R7, R136, R137, RZ ;  /* 0x000000898807723e */ /* 0x010fca00048070ff */
[----:B------:R-:W-:Y:S01]  /*33b00*/  STL [R1+0x16f4], R7 ;  /* 0x0016f40701007387 */ /* 0x000fe20000100800 */
[----:B------:R-:W-:Y:S02]  /*33b10*/  F2FP.SATFINITE.E4M3.F32.PACK_AB_MERGE_C R0, R245, R211, RZ ;  /* 0x000000d3f500723e */ /* 0x000fe400048070ff */
[----:B------:R-:W-:-:S03]  /*33b20*/  F2FP.SATFINITE.E4M3.F32.PACK_AB_MERGE_C R6, R243, R244, RZ ;  /* 0x000000f4f306723e */ /* 0x000fc600048070ff */
[----:B------:R0:W-:Y:S04]  /*33b30*/  STL [R1+0x16f8], R0 ;  /* 0x0016f80001007387 */ /* 0x0001e80000100800 */
[----:B------:R-:W-:Y:S01]  /*33b40*/  STL [R1+0x16fc], R6 ;  /* 0x0016fc0601007387 */ /* 0x000fe20000100800 */
[----:B------:R-:W-:-:S03]  /*33b50*/  F2FP.SATFINITE.E4M3.F32.PACK_AB_MERGE_C R5, R237, R240, RZ ;  /* 0x000000f0ed05723e */ /* 0x000fc600048070ff */
[----:B------:R1:W-:Y:S01]  /*33b60*/  STL [R1+0x290], R2 ;  /* 0x0002900201007387 */ /* 0x0003e20000100800 */
[----:B0-----:R-:W-:Y:S01]  /*33b70*/  F2FP.SATFINITE.E4M3.F32.PACK_AB_MERGE_C R0, R223, R227, RZ ;  /* 0x000000e3df00723e */ /* 0x001fe200048070ff */
[----:B-1----:R-:W-:Y:S02]  /*33b80*/  VIADD R2, R2, UR5 ;  /* 0x0000000502027c36 */ /* 0x002fe40008000000 */
[----:B------:R-:W-:Y:S01]  /*33b90*/  STL [R1+0x1700], R5 ;  /* 0x0017000501007387 */ /* 0x000fe20000100800 */
[----:B------:R-:W-:-:S03]  /*33ba0*/  ULDC UR5, c[0x0][0x248] ;  /* 0x0000920000057ab9 */ /* 0x000fc60000000800 */
[----:B------:R-:W-:Y:S04]  /*33bb0*/  STL [R1+0x1704], R0 ;  /* 0x0017040001007387 */ /* 0x000fe80000100800 */
[----:B------:R0:W-:Y:S02]  /*33bc0*/  STL [R1+0x294], R2 ;  /* 0x0002940201007387 */ /* 0x0001e40000100800 */
[----:B0-----:R-:W-:Y:S01]  /*33bd0*/  VIADD R2, R2, UR5 ;  /* 0x0000000502027c36 */ /* 0x001fe20008000000 */
[----:B------:R-:W-:Y:S01]  /*33be0*/  ULDC UR5, c[0x0][0x248] ;  /* 0x0000920000057ab9 */ /* 0x000fe20000000800 */
[----:B------:R-:W-:Y:S02]  /*33bf0*/  F2FP.SATFINITE.E4M3.F32.PACK_AB_MERGE_C R17, R140, R141, RZ ;  /* 0x0000008d8c11723e */ /* 0x000fe400048070ff */
[----:B------:R-:W-:-:S02]  /*33c00*/  F2FP.SATFINITE.E4M3.F32.PACK_AB_MERGE_C R15, R138, R139, RZ ;  /* 0x0000008b8a0f723e */ /* 0x000fc400048070ff */
[----:B--2---:R-:W-:-:S05]  /*33c10*/  F2FP.SATFINITE.E4M3.F32.PACK_AB_MERGE_C R7, R219, R221, RZ ;  /* 0x000000dddb07723e */ /* 0x004fca00048070ff */
[----:B------:R-:W-:Y:S01]  /*33c20*/  STL [R1+0x1708], R7 ;  /* 0x0017080701007387 */ /* 0x000fe20000100800 */
[----:B------:R-:W-:-:S05]  /*33c30*/  F2FP.SATFINITE.E4M3.F32.PACK_AB_MERGE_C R6, R213, R215, RZ ;  /* 0x000000d7d506723e */ /* 0x000fca00048070ff */
[----:B------:R-:W-:Y:S01]  /*33c40*/  STL [R1+0x170c], R6 ;  /* 0x00170c0601007387 */ /* 0x000fe20000100800 */
[----:B------:R-:W-:-:S03]  /*33c50*/  F2FP.SATFINITE.E4M3.F32.PACK_AB_MERGE_C R238, R205, R207, RZ ;  /* 0x000000cfcdee723e */ /* 0x000fc600048070ff */
[----:B------:R0:W-:Y:S04]  /*33c60*/  STL [R1+0x298], R2 ;  /* 0x0002980201007387 */ /* 0x0001e80000100800 */
[----:B------:R-:W-:Y:S04]  /*33c70*/  STL [R1+0x1710], R238 ;  /* 0x001710ee01007387 */ /* 0x000fe80000100800 */
[----:B------:R-:W2:Y:S01]  /*33c80*/  LDL.LU R145, [R1+0x90] ;  /* 0x0000900001917983 */ /* 0x000ea20000300800 */
[----:B0-----:R-:W-:Y:S01]  /*33c90*/  VIADD R2, R2, UR5 ;  /* 0x0000000502027c36 */ /* 0x001fe20008000000 */
[----:B------:R-:W-:-:S02]  /*33ca0*/  ULDC UR5, c[0x0][0x248] ;  /* 0x0000920000057ab9 */ /* 0x000fc40000000800 */
[----:B------:R-:W2:Y:S04]  /*33cb0*/  LDL.LU R144, [R1+0x94] ;  /* 0x0000940001907983 */ /* 0x000ea80000300800 */
[----:B------:R-:W4:Y:S04]  /*33cc0*/  LDL.LU R142, [R1+0x98] ;  /* 0x00009800018e7983 */ /* 0x000f280000300800 */
[----:B------:R0:W-:Y:S04]  /*33cd0*/  STL [R1+0x29c], R2 ;  /* 0x00029c0201007387 */ /* 0x0001e80000100800 */
[----:B------:R-:W4:Y:S04]  /*33ce0*/  LDL.LU R143, [R1+0x9c] ;  /* 0x00009c00018f7983 */ /* 0x000f280000300800 */
[----:B------:R-:W4:Y:S01]  /*33cf0*/  LDL.LU R141, [R1+0xa0] ;  /* 0x0000a000018d7983 */ /* 0x000f220000300800 */
[----:B0-----:R-:W-:Y:S01]  /*33d00*/  VIADD R2, R2, UR5 ;  /* 0x0000000502027c36 */ /* 0x001fe20008000000 */
[----:B------:R-:W-:-:S02]  /*33d10*/  ULDC UR5, c[0x0][0x248] ;  /* 0x0000920000057ab9 */ /* 0x000fc40000000800 */
[----:B------:R-:W4:Y:S01]  /*33d20*/  LDL.LU R140, [R1+0xa4] ;  /* 0x0000a400018c7983 */ /* 0x000f220000300800 */
[----:B---3--:R-:W-:-:S05]  /*33d30*/  F2FP.SATFINITE.E4M3.F32.PACK_AB_MERGE_C R0, R199, R203, RZ ;  /* 0x000000cbc700723e */ /* 0x008fca00048070ff */
[----:B------:R0:W-:Y:S01]  /*33d40*/  STL [R1+0x1714], R0 ;  /* 0x0017140001007387 */ /* 0x0001e20000100800 */
[----:B------:R-:W-:-:S05]  /*33d50*/  F2FP.SATFINITE.E4M3.F32.PACK_AB_MERGE_C R5, R195, R197, RZ ;  /* 0x000000c5c305723e */ /* 0x000fca00048070ff */
        /* <DEDUP_REMOVED lines=25> */
[----:B------:R-:W-:-:S03]  /*33ef0*/  ULDC UR5, c[0x0][0x248] ;  /* 0x0000920000057ab9 */ /* 0x000fc60000000800 */
[----:B-1----:R-:W-:Y:S01]  /*33f00*/  VIADD R2, R0, UR5 ;  /* 0x0000000500027c36 */ /* 0x002fe20008000000 */
[----:B------:R-:W-:Y:S01]  /*33f10*/  ULDC UR5, c[0x0][0x248] ;  /* 0x0000920000057ab9 */ /* 0x000fe20000000800 */
[----:B--2---:R-:W-:-:S05]  /*33f20*/  F2FP.SATFINITE.E4M3.F32.PACK_AB_MERGE_C R7, R144, R145, RZ ;  /* 0x000000919007723e */ /* 0x004fca00048070ff */
[----:B------:R-:W-:Y:S01]  /*33f30*/  STL [R1+0x171c], R7 ;  /* 0x00171c0701007387 */ /* 0x000fe20000100800 */
[----:B----4-:R-:W-:Y:S02]  /*33f40*/  F2FP.SATFINITE.E4M3.F32.PACK_AB_MERGE_C R232, R143, R142, RZ ;  /* 0x0000008e8fe8723e */ /* 0x010fe400048070ff */
[----:B------:R-:W-:-:S03]  /*33f50*/  F2FP.SATFINITE.E4M3.F32.PACK_AB_MERGE_C R238, R140, R141, RZ ;  /* 0x0000008d8cee723e */ /* 0x000fc600048070ff */
[----:B------:R-:W-:Y:S04]  /*33f60*/  STL [R1+0x1720], R232 ;  /* 0x001720e801007387 */ /* 0x000fe80000100800 */
[----:B------:R-:W-:Y:S04]  /*33f70*/  STL [R1+0x1724], R238 ;  /* 0x001724ee01007387 */ /* 0x000fe80000100800 */
[----:B------:R0:W-:Y:S01]  /*33f80*/  STL [R1+0x2a4], R0 ;  /* 0x0002a40001007387 */ /* 0x0001e20000100800 */
[----:B---3--:R-:W-:-:S05]  /*33f90*/  F2FP.SATFINITE.E4M3.F32.PACK_AB_MERGE_C R6, R138, R139, RZ ;  /* 0x0000008b8a06723e */ /* 0x008fca00048070ff */
[----:B------:R-:W-:Y:S01]  /*33fa0*/  STL [R1+0x1728], R6 ;  /* 0x0017280601007387 */ /* 0x000fe20000100800 */
[----:B0-----:R-:W-:-:S05]  /*33fb0*/  F2FP.SATFINITE.E4M3.F32.PACK_AB_MERGE_C R0, R136, R137, RZ ;  /* 0x000000898800723e */ /* 0x001fca00048070ff */
[----:B------:R-:W-:Y:S01]  /*33fc0*/  STL [R1+0x172c], R0 ;  /* 0x00172c0001007387 */ /* 0x000fe20000100800 */
[----:B------:R-:W-:-:S03]  /*33fd0*/  F2FP.SATFINITE.E4M3.F32.PACK_AB_MERGE_C R231, R245, R211, RZ ;  /* 0x000000d3f5e7723e */ /* 0x000fc600048070ff */
[----:B------:R0:W-:Y:S01]  /*33fe0*/  STL [R1+0x2a8], R2 ;  /* 0x0002a80201007387 */ /* 0x0001e20000100800 */
[----:B------:R-:W-:Y:S01]  /*33ff0*/  F2FP.SATFINITE.E4M3.F32.PACK_AB_MERGE_C R7, R243, R244, RZ ;  /* 0x000000f4f307723e */ /* 0x000fe200048070ff */
[----:B0-----:R-:W-:Y:S01]  /*34000*/  VIADD R2, R2, UR5 ;  /* 0x0000000502027c36 */ /* 0x001fe20008000000 */
[----:B------:R-:W-:Y:S01]  /*34010*/  ULDC UR5, c[0x0][0x248] ;  /* 0x0000920000057ab9 */ /* 0x000fe20000000800 */
[----:B------:R-:W-:Y:S02]  /*34020*/  STL [R1+0x1730], R231 ;  /* 0x001730e701007387 */ /* 0x000fe40000100800 */
[----:B------:R-:W-:Y:S01]  /*34030*/  VIADD R0, R2, UR5 ;  /* 0x0000000502007c36 */ /* 0x000fe20008000000 */
[----:B------:R-:W-:Y:S01]  /*34040*/  F2FP.SATFINITE.E4M3.F32.PACK_AB_MERGE_C R5, R237, R240, RZ ;  /* 0x000000f0ed05723e */ /* 0x000fe200048070ff */
[----:B------:R-:W-:Y:S01]  /*34050*/  STL [R1+0x1734], R7 ;  /* 0x0017340701007387 */ /* 0x000fe20000100800 */
[----:B------:R-:W-:-:S03]  /*34060*/  ULDC UR5, c[0x0][0x248] ;  /* 0x0000920000057ab9 */ /* 0x000fc60000000800 */
[----:B------:R-:W-:Y:S04]  /*34070*/  STL [R1+0x2ac], R2 ;  /* 0x0002ac0201007387 */ /* 0x000fe80000100800 */
[----:B------:R-:W-:Y:S04]  /*34080*/  STL [R1+0x1738], R5 ;  /* 0x0017380501007387 */ /* 0x000fe80000100800 */
[----:B------:R0:W-:Y:S02]  /*34090*/  STL [R1+0x2b0], R0 ;  /* 0x0002b00001007387 */ /* 0x0001e40000100800 */
[----:B0-----:R-:W-:Y:S01]  /*340a0*/  VIADD R0, R0, UR5 ;  /* 0x0000000500007c36 */ /* 0x001fe20008000000 */
[----:B------:R-:W-:-:S03]  /*340b0*/  ULDC UR5, c[0x0][0x248] ;  /* 0x0000920000057ab9 */ /* 0x000fc60000000800 */
[----:B------:R-:W-:Y:S01]  /*340c0*/  VIADD R2, R0, UR5 ;  /* 0x0000000500027c36 */ /* 0x000fe20008000000 */
[----:B------:R-:W-:Y:S01]  /*340d0*/  STL [R1+0x2b4], R0 ;  /* 0x0002b40001007387 */ /* 0x000fe20000100800 */
[----:B------:R-:W-:-:S03]  /*340e0*/  ULDC UR5, c[0x0][0x248] ;  /* 0x0000920000057ab9 */ /* 0x000fc60000000800 */
[----:B------:R0:W-:Y:S04]  /*340f0*/  STL [R1+0x2b8], R2 ;  /* 0x0002b80201007387 */ /* 0x0001e80000100800 */
[----:B------:R-:W2:Y:S04]  /*34100*/  LDL.LU R149, [R1+0x100] ;  /* 0x0001000001957983 */ /* 0x000ea80000300800 */
[----:B------:R-:W2:Y:S01]  /*34110*/  LDL.LU R148, [R1+0x104] ;  /* 0x0001040001947983 */ /* 0x000ea20000300800 */
[----:B0-----:R-:W-:Y:S01]  /*34120*/  VIADD R2, R2, UR5 ;  /* 0x0000000502027c36 */ /* 0x001fe20008000000 */
[----:B------:R-:W-:-:S02]  /*34130*/  F2FP.SATFINITE.E4M3.F32.PACK_AB_MERGE_C R0, R199, R203, RZ ;  /* 0x000000cbc700723e */ /* 0x000fc400048070ff */
[----:B------:R-:W3:Y:S01]  /*34140*/  LDL.LU R146, [R1+0x108] ;  /* 0x0001080001927983 */ /* 0x000ee20000300800 */
[----:B------:R-:W-:-:S03]  /*34150*/  F2FP.SATFINITE.E4M3.F32.PACK_AB_MERGE_C R233, R195, R197, RZ ;  /* 0x000000c5c3e9723e */ /* 0x000fc600048070ff */
[----:B------:R-:W3:Y:S01]  /*34160*/  LDL.LU R147, [R1+0x10c] ;  /* 0x00010c0001937983 */ /* 0x000ee20000300800 */
[----:B------:R-:W-:Y:S01]  /*34170*/  F2FP.SATFINITE.E4M3.F32.PACK_AB_MERGE_C R232, R223, R227, RZ ;  /* 0x000000e3dfe8723e */ /* 0x000fe200048070ff */
[----:B------:R-:W-:Y:S02]  /*34180*/  ULDC UR5, c[0x0][0x248] ;  /* 0x0000920000057ab9 */ /* 0x000fe40000000800 */
[----:B------:R-:W4:Y:S04]  /*34190*/  LDL.LU R145, [R1+0x110] ;  /* 0x0001100001917983 */ /* 0x000f280000300800 */
        /* <DEDUP_REMOVED lines=20> */
[----:B------:R-:W-:-:S03]  /*342e0*/  F2FP.SATFINITE.E4M3.F32.PACK_AB_MERGE_C R238, R205, R207, RZ ;  /* 0x000000cfcdee723e */ /* 0x000fc600048070ff */
[----:B------:R-:W4:Y:S04]  /*342f0*/  LDL.LU R227, [R1+0x15c] ;  /* 0x00015c0001e37983 */ /* 0x000f280000300800 */
[----:B------:R-:W4:Y:S04]  /*34300*/  LDL.LU R223, [R1+0x160] ;  /* 0x0001600001df7983 */ /* 0x000f280000300800 */
[----:B------:R-:W4:Y:S01]  /*34310*/  LDL.LU R203, [R1+0x164] ;  /* 0x0001640001cb7983 */ /* 0x000f220000300800 */
[----:B------:R-:W-:-:S03]  /*34320*/  F2FP.SATFINITE.E4M3.F32.PACK_AB_MERGE_C R6, R213, R215, RZ ;  /* 0x000000d7d506723e */ /* 0x000fc600048070ff */
[----:B------:R-:W4:Y:S04]  /*34330*/  LDL.LU R221, [R1+0x168] ;  /* 0x0001680001dd7983 */ /* 0x000f280000300800 */
[----:B------:R-:W4:Y:S04]  /*34340*/  LDL.LU R205, [R1+0x16c] ;  /* 0x00016c0001cd7983 */ /* 0x000f280000300800 */
[----:B------:R-:W4:Y:S04]  /*34350*/  LDL.LU R219, [R1+0x170] ;  /* 0x0001700001db7983 */ /* 0x000f280000300800 */
[----:B------:R-:W4:Y:S04]  /*34360*/  LDL.LU R207, [R1+0x174] ;  /* 0x0001740001cf7983 */ /* 0x000f280000300800 */
[----:B------:R-:W4:Y:S04]  /*34370*/  LDL.LU R215, [R1+0x178] ;  /* 0x0001780001d77983 */ /* 0x000f280000300800 */
        /* <DEDUP_REMOVED lines=18> */
[----:B------:R-:W-:Y:S01]  /*344a0*/  STL [R1+0x134], R2 ;  /* 0x0001340201007387 */ /* 0x000fe20000100800 */
[----:B--2---:R-:W-:Y:S02]  /*344b0*/  F2FP.SATFINITE.E4M3.F32.PACK_AB_MERGE_C R7, R148, R149, RZ ;  /* 0x000000959407723e */ /* 0x004fe400048070ff */
[----:B---3--:R-:W-:Y:S02]  /*344c0*/  F2FP.SATFINITE.E4M3.F32.PACK_AB_MERGE_C R231, R147, R146, RZ ;  /* 0x0000009293e7723e */ /* 0x008fe400048070ff */
[----:B----4-:R-:W-:Y:S02]  /*344d0*/  F2FP.SATFINITE.E4M3.F32.PACK_AB_MERGE_C R5, R144, R145, RZ ;  /* 0x000000919005723e */ /* 0x010fe400048070ff */
[----:B------:R-:W-:Y:S02]  /*344e0*/  F2FP.SATFINITE.E4M3.F32.PACK_AB_MERGE_C R229, R143, R142, RZ ;  /* 0x0000008e8fe5723e */ /* 0x000fe400048070ff */
[----:B------:R-:W-:Y:S01]  /*344f0*/  F2FP.SATFINITE.E4M3.F32.PACK_AB_MERGE_C R191, R136, R137, RZ ;  /* 0x0000008988bf723e */ /* 0x000fe200048070ff */
[----:B------:R-:W-:Y:S01]  /*34500*/  VIADD R136, R2, UR5 ;  /* 0x0000000502887c36 */ /* 0x000fe20008000000 */
[----:B------:R-:W-:-:S03]  /*34510*/  ULDC UR5, c[0x0][0x248] ;  /* 0x0000920000057ab9 */ /* 0x000fc60000000800 */
[----:B------:R-:W-:Y:S01]  /*34520*/  VIADD R250, R136, UR5 ;  /* 0x0000000588fa7c36 */ /* 0x000fe20008000000 */
[----:B------:R0:W-:Y:S01]  /*34530*/  STL [R1+0x138], R136 ;  /* 0x0001388801007387 */ /* 0x0001e20000100800 */
[----:B------:R-:W-:Y:S01]  /*34540*/  F2FP.SATFINITE.E4M3.F32.PACK_AB_MERGE_C R189, R138, R139, RZ ;  /* 0x0000008b8abd723e */ /* 0x000fe200048070ff */
[----:B------:R-:W-:Y:S01]  /*34550*/  ULDC UR5, c[0x0][0x248] ;  /* 0x0000920000057ab9 */ /* 0x000fe20000000800 */
[----:B------:R-:W-:Y:S01]  /*34560*/  F2FP.SATFINITE.E4M3.F32.PACK_AB_MERGE_C R3, R245, R211, RZ ;  /* 0x000000d3f503723e */ /* 0x000fe200048070ff */
[----:B0-----:R-:W2:Y:S04]  /*34570*/  LDL.LU R136, [R1+0x180] ;  /* 0x0001800001887983 */ /* 0x001ea80000300800 */
[----:B------:R-:W2:Y:S04]  /*34580*/  LDL.LU R211, [R1+0x184] ;  /* 0x0001840001d37983 */ /* 0x000ea80000300800 */
[----:B------:R-:W3:Y:S01]  /*34590*/  LDL.LU R137, [R1+0x188] ;  /* 0x0001880001897983 */ /* 0x000ee20000300800 */
[----:B------:R-:W-:-:S02]  /*345a0*/  F2FP.SATFINITE.E4M3.F32.PACK_AB_MERGE_C R187, R140, R141, RZ ;  /* 0x0000008d8cbb723e */ /* 0x000fc400048070ff */
[----:B------:R-:W-:Y:S02]  /*345b0*/  F2FP.SATFINITE.E4M3.F32.PACK_AB_MERGE_C R199, R199, R240, RZ ;  /* 0x000000f0c7c7723e */ /* 0x000fe400048070ff */
[----:B------:R-:W-:Y:S02]  /*345c0*/  F2FP.SATFINITE.E4M3.F32.PACK_AB_MERGE_C R4, R227, R237, RZ ;  /* 0x000000ede304723e */ /* 0x000fe400048070ff */
[----:B------:R-:W-:Y:S02]  /*345d0*/  F2FP.SATFINITE.E4M3.F32.PACK_AB_MERGE_C R203, R203, R223, RZ ;  /* 0x000000dfcbcb723e */ /* 0x000fe400048070ff */
[----:B------:R-:W-:Y:S02]  /*345e0*/  F2FP.SATFINITE.E4M3.F32.PACK_AB_MERGE_C R205, R205, R221, RZ ;  /* 0x000000ddcdcd723e */ /* 0x000fe400048070ff */
[----:B------:R-:W-:Y:S02]  /*345f0*/  F2FP.SATFINITE.E4M3.F32.PACK_AB_MERGE_C R2, R213, R215, RZ ;  /* 0x000000d7d502723e */ /* 0x000fe400048070ff */
[----:B------:R-:W3:Y:S04]  /*34600*/  LDL.LU R213, [R1+0x18c] ;  /* 0x00018c0001d57983 */ /* 0x000ee80000300800 */
        /* <DEDUP_REMOVED lines=34> */
[----:B--2---:R-:W-:-:S02]  /*34830*/  F2FP.SATFINITE.E4M3.F32.PACK_AB_MERGE_C R211, R211, R136, RZ ;  /* 0x00000088d3d3723e */ /* 0x004fc400048070ff */
[----:B------:R-:W2:Y:S01]  /*34840*/  LDL.LU R136, [R1+0x1778] ;  /* 0x0017780001887983 */ /* 0x000ea20000300800 */
[----:B---3--:R-:W-:-:S03]  /*34850*/  F2FP.SATFINITE.E4M3.F32.PACK_AB_MERGE_C R213, R213, R137, RZ ;  /* 0x00000089d5d5723e */ /* 0x008fc600048070ff */
[----:B------:R-:W2:Y:S01]  /*34860*/  LDL.LU R137, [R1+0x1774] ;  /* 0x0017740001897983 */ /* 0x000ea20000300800 */
[----:B----4-:R-:W-:-:S03]  /*34870*/  F2FP.SATFINITE.E4M3.F32.PACK_AB_MERGE_C R215, R215, R138, RZ ;  /* 0x0000008ad7d7723e */ /* 0x010fc600048070ff */
[----:B------:R-:W3:Y:S01]  /*34880*/  LDL.LU R138, [R1+0x1770] ;  /* 0x00177000018a7983 */ /* 0x000ee20000300800 */
[----:B------:R-:W-:-:S03]  /*34890*/  F2FP.SATFINITE.E4M3.F32.PACK_AB_MERGE_C R228, R228, R139, RZ ;  /* 0x0000008be4e4723e */ /* 0x000fc600048070ff */
[----:B------:R-:W3:Y:S04]  /*348a0*/  LDL.LU R139, [R1+0x176c] ;  /* 0x00176c00018b7983 */ /* 0x000ee80000300800 */
[----:B------:R0:W-:Y:S01]  /*348b0*/  STL [R1+0x144], R250 ;  /* 0x000144fa01007387 */ /* 0x0001e20000100800 */
[----:B------:R-:W-:-:S03]  /*348c0*/  F2FP.SATFINITE.E4M3.F32.PACK_AB_MERGE_C R219, R219, R140, RZ ;  /* 0x0000008cdbdb723e */ /* 0x000fc600048070ff */
[----:B------:R-:W4:Y:S01]  /*348d0*/  LDL.LU R140, [R1+0x1768] ;  /* 0x00176800018c7983 */ /* 0x000f220000300800 */
[----:B0-----:R-:W-:Y:S01]  /*348e0*/  VIADD R250, R250, UR5 ;  /* 0x00000005fafa7c36 */ /* 0x001fe20008000000 */
[----:B------:R-:W-:Y:S01]  /*348f0*/  F2FP.SATFINITE.E4M3.F32.PACK_AB_MERGE_C R221, R221, R141, RZ ;  /* 0x0000008ddddd723e */ /* 0x000fe200048070ff */
[----:B------:R-:W-:Y:S01]  /*34900*/  ULDC UR5, c[0x0][0x248] ;  /* 0x0000920000057ab9 */ /* 0x000fe20000000800 */
[----:B------:R-:W4:Y:S04]  /*34910*/  LDL.LU R141, [R1+0x1764] ;  /* 0x00176400018d7983 */ /* 0x000f280000300800 */
[----:B------:R0:W-:Y:S01]  /*34920*/  STL [R1+0x14c], R250 ;  /* 0x00014cfa01007387 */ /* 0x0001e20000100800 */
[----:B------:R-:W-:-:S03]  /*34930*/  F2FP.SATFINITE.E4M3.F32.PACK_AB_MERGE_C R223, R223, R143, RZ ;  /* 0x0000008fdfdf723e */ /* 0x000fc600048070ff */
[----:B------:R-:W2:Y:S01]  /*34940*/  LDL.LU R143, [R1+0x1760] ;  /* 0x00176000018f7983 */ /* 0x000ea20000300800 */
[----:B0-----:R-:W-:Y:S01]  /*34950*/  VIADD R250, R250, UR5 ;  /* 0x00000005fafa7c36 */ /* 0x001fe20008000000 */
[----:B------:R-:W-:Y:S01]  /*34960*/  F2FP.SATFINITE.E4M3.F32.PACK_AB_MERGE_C R234, R234, R142, RZ ;  /* 0x0000008eeaea723e */ /* 0x000fe200048070ff */
[----:B------:R-:W-:Y:S01]  /*34970*/  ULDC UR5, c[0x0][0x248] ;  /* 0x0000920000057ab9 */ /* 0x000fe20000000800 */
[----:B------:R-:W2:Y:S04]  /*34980*/  LDL.LU R142, [R1+0x175c] ;  /* 0x00175c00018e7983 */ /* 0x000ea80000300800 */
[----:B------:R0:W-:Y:S01]  /*34990*/  STL [R1+0x150], R250 ;  /* 0x000150fa01007387 */ /* 0x0001e20000100800 */
[----:B------:R-:W-:-:S03]  /*349a0*/  F2FP.SATFINITE.E4M3.F32.PACK_AB_MERGE_C R227, R227, R144, RZ ;  /* 0x00000090e3e3723e */ /* 0x000fc600048070ff */
[----:B------:R-:W3:Y:S01]  /*349b0*/  LDL.LU R144, [R1+0x1758] ;  /* 0x0017580001907983 */ /* 0x000ee20000300800 */
[----:B0-----:R-:W-:Y:S01]  /*349c0*/  VIADD R250, R250, UR5 ;  /* 0x00000005fafa7c36 */ /* 0x001fe20008000000 */
[----:B------:R-:W-:Y:S01]  /*349d0*/  F2FP.SATFINITE.E4M3.F32.PACK_AB_MERGE_C R237, R237, R145, RZ ;  /* 0x00000091eded723e */ /* 0x000fe200048070ff */
[----:B------:R-:W-:Y:S01]  /*349e0*/  ULDC UR5, c[0x0][0x248] ;  /* 0x0000920000057ab9 */ /* 0x000fe20000000800 */
[----:B------:R-:W3:Y:S04]  /*349f0*/  LDL.LU R145, [R1+0x1754] ;  /* 0x0017540001917983 */ /* 0x000ee80000300800 */
[----:B------:R0:W-:Y:S01]  /*34a00*/  STL [R1+0x158], R250 ;  /* 0x000158fa01007387 */ /* 0x0001e20000100800 */
[----:B------:R-:W-:-:S03]  /*34a10*/  F2FP.SATFINITE.E4M3.F32.PACK_AB_MERGE_C R240, R240, R147, RZ ;  /* 0x00000093f0f0723e */ /* 0x000fc600048070ff */
[----:B------:R-:W4:Y:S01]  /*34a20*/  LDL.LU R147, [R1+0x1750] ;  /* 0x0017500001937983 */ /* 0x000f220000300800 */
[----:B------:R-:W-:-:S03]  /*34a30*/  F2FP.SATFINITE.E4M3.F32.PACK_AB_MERGE_C R236, R236, R146, RZ ;  /* 0x00000092ecec723e */ /* 0x000fc600048070ff */
[----:B------:R-:W4:Y:S01]  /*34a40*/  LDL.LU R146, [R1+0x174c] ;  /* 0x00174c0001927983 */ /* 0x000f220000300800 */
[----:B0-----:R-:W-:Y:S01]  /*34a50*/  VIADD R250, R250, UR5 ;  /* 0x00000005fafa7c36 */ /* 0x001fe20008000000 */
[----:B------:R-:W-:-:S04]  /*34a60*/  ULDC UR5, c[0x0][0x248] ;  /* 0x0000920000057ab9 */ /* 0x000fc80000000800 */
        /* <DEDUP_REMOVED lines=9> */
[----:B------:R-:W3:Y:S01]  /*34b00*/  LDL.LU R151, [R1+0x1740] ;  /* 0x0017400001977983 */ /* 0x000ee20000300800 */
[----:B------:R-:W-:-:S03]  /*34b10*/  F2FP.SATFINITE.E4M3.F32.PACK_AB_MERGE_C R235, R235, R150, RZ ;  /* 0x00000096ebeb723e */ /* 0x000fc600048070ff */
[----:B------:R-:W3:Y:S01]  /*34b20*/  LDL.LU R150, [R1+0x173c] ;  /* 0x00173c0001967983 */ /* 0x000ee20000300800 */
[----:B0-----:R-:W-:Y:S01]  /*34b30*/  VIADD R250, R250, UR5 ;  /* 0x00000005fafa7c36 */ /* 0x001fe20008000000 */
[----:B------:R-:W-:-:S04]  /*34b40*/  ULDC UR5, c[0x0][0x248] ;  /* 0x0000920000057ab9 */ /* 0x000fc80000000800 */
[----:B------:R0:W-:Y:S02]  /*34b50*/  STL [R1+0x170], R250 ;  /* 0x000170fa01007387 */ /* 0x0001e40000100800 */
[----:B0-----:R-:W-:Y:S01]  /*34b60*/  VIADD R250, R250, UR5 ;  /* 0x00000005fafa7c36 */ /* 0x001fe20008000000 */
[----:B------:R-:W-:-:S03]  /*34b70*/  ULDC UR5, c[0x0][0x248] ;  /* 0x0000920000057ab9 */ /* 0x000fc60000000800 */
[----:B------:R-:W-:Y:S01]  /*34b80*/  VIADD R25, R250, UR5 ;  /* 0x00000005fa197c36 */ /* 0x000fe20008000000 */
[----:B------:R-:W-:Y:S01]  /*34b90*/  STL [R1+0x17c], R250 ;  /* 0x00017cfa01007387 */ /* 0x000fe20000100800 */
[----:B------:R-:W-:-:S03]  /*34ba0*/  ULDC UR5, c[0x0][0x248] ;  /* 0x0000920000057ab9 */ /* 0x000fc60000000800 */
        /* <DEDUP_REMOVED lines=66> */
[----:B------:R0:W-:Y:S04]  /*34fd0*/  STL [R1+0x6c4], R25 ;  /* 0x0006c41901007387 */ /* 0x0001e80000100800 */
[----:B------:R1:W-:Y:S01]  /*34fe0*/  STL [R1+0xb84], R27 ;  /* 0x000b841b01007387 */ /* 0x0003e20000100800 */
[----:B0-----:R-:W-:Y:S01]  /*34ff0*/  VIADD R25, R25, UR5 ;  /* 0x0000000519197c36 */ /* 0x001fe20008000000 */
[----:B------:R-:W-:-:S03]  /*35000*/  ULDC UR5, c[0x0][0x248] ;  /* 0x0000920000057ab9 */ /* 0x000fc60000000800 */
[----:B-1----:R-:W-:Y:S01]  /*35010*/  VIADD R27, R25, UR5 ;  /* 0x00000005191b7c36 */ /* 0x002fe20008000000 */
[----:B------:R0:W-:Y:S01]  /*35020*/  STL [R1+0x6d0], R25 ;  /* 0x0006d01901007387 */ /* 0x0001e20000100800 */
[----:B------:R-:W-:-:S03]  /*35030*/  ULDC UR5, c[0x0][0x248] ;  /* 0x0000920000057ab9 */ /* 0x000fc60000000800 */
[----:B0-----:R-:W3:Y:S04]  /*35040*/  LDL.LU R25, [R1+0xa00] ;  /* 0x000a000001197983 */ /* 0x001ee80000300800 */
[----:B------:R0:W-:Y:S04]  /*35050*/  STL [R1+0x6e0], R27 ;  /* 0x0006e01b01007387 */ /* 0x0001e80000100800 */
[----:B------:R1:W-:Y:S01]  /*35060*/  STL [R1+0x348], R29 ;  /* 0x0003481d01007387 */ /* 0x0003e20000100800 */
[----:B0-----:R-:W-:Y:S01]  /*35070*/  VIADD R27, R27, UR5 ;  /* 0x000000051b1b7c36 */ /* 0x001fe20008000000 */
[----:B------:R-:W-:-:S04]  /*35080*/  ULDC UR5, c[0x0][0x248] ;  /* 0x0000920000057ab9 */ /* 0x000fc80000000800 */
[----:B------:R0:W-:Y:S01]  /*35090*/  STL [R1+0x6f0], R27 ;  /* 0x0006f01b01007387 */ /* 0x0001e20000100800 */
[----:B-1----:R-:W-:Y:S01]  /*350a0*/  F2FP.SATFINITE.E4M3.F32.PACK_AB_MERGE_C R29, R135, R134, RZ ;  /* 0x00000086871d723e */ /* 0x002fe200048070ff */
[----:B0-----:R-:W-:Y:S01]  /*350b0*/  VIADD R27, R27, UR5 ;  /* 0x000000051b1b7c36 */ /* 0x001fe20008000000 */
[----:B------:R-:W-:-:S04]  /*350c0*/  ULDC UR5, c[0x0][0x248] ;  /* 0x0000920000057ab9 */ /* 0x000fc80000000800 */
[----:B------:R0:W-:Y:S01]  /*350d0*/  STL [R1+0x700], R27 ;  /* 0x0007001b01007387 */ /* 0x0001e20000100800 */
[----:B------:R-:W-:-:S03]  /*350e0*/  F2FP.SATFINITE.E4M3.F32.PACK_AB_MERGE_C R250, R31, R30, RZ ;  /* 0x0000001e1ffa723e */ /* 0x000fc600048070ff */
[----:B------:R2:W-:Y:S01]  /*350f0*/  STL [R1+0x330], R29 ;  /* 0x0003301d01007387 */ /* 0x0005e20000100800 */
[----:B0-----:R-:W-:Y:S01]  /*35100*/  VIADD R27, R27, UR5 ;  /* 0x000000051b1b7c36 */ /* 0x001fe20008000000 */
[----:B------:R-:W-:-:S04]  /*35110*/  ULDC UR5, c[0x0][0x248] ;  /* 0x0000920000057ab9 */ /* 0x000fc80000000800 */
[----:B------:R0:W-:Y:S04]  /*35120*/  STL [R1+0x710], R27 ;  /* 0x0007101b01007387 */ /* 0x0001e80000100800 */
[----:B------:R-:W3:Y:S01]  /*35130*/  LDL.LU R30, [R1+0xa04] ;  /* 0x000a0400011e7983 */ /* 0x000ee20000300800 */
[----:B--2---:R-:W-:Y:S01]  /*35140*/  F2FP.SATFINITE.E4M3.F32.PACK_AB_MERGE_C R29, R143, R142, RZ ;  /* 0x0000008e8f1d723e */ /* 0x004fe200048070ff */
[----:B0-----:R-:W-:Y:S01]  /*35150*/  VIADD R27, R27, UR5 ;  /* 0x000000051b1b7c36 */ /* 0x001fe20008000000 */
[----:B------:R-:W-:-:S04]  /*35160*/  ULDC UR5, c[0x0][0x248] ;  /* 0x0000920000057ab9 */ /* 0x000fc80000000800 */
[----:B------:R0:W-:Y:S04]  /*35170*/  STL [R1+0x720], R27 ;  /* 0x0007201b01007387 */ /* 0x0001e80000100800 */
[----:B------:R4:W-:Y:S01]  /*35180*/  STL [R1+0xb8c], R29 ;  /* 0x000b8c1d01007387 */ /* 0x0009e20000100800 */
[----:B0-----:R-:W-:Y:S01]  /*35190*/  VIADD R27, R27, UR5 ;  /* 0x000000051b1b7c36 */ /* 0x001fe20008000000 */
[----:B------:R-:W-:Y:S01]  /*351a0*/  ULDC UR5, c[0x0][0x248] ;  /* 0x0000920000057ab9 */ /* 0x000fe20000000800 */
[----:B----4-:R-:W-:-:S03]  /*351b0*/  F2FP.SATFINITE.E4M3.F32.PACK_AB_MERGE_C R29, R147, R146, RZ ;  /* 0x00000092931d723e */ /* 0x010fc600048070ff */
[----:B------:R0:W-:Y:S04]  /*351c0*/  STL [R1+0x730], R27 ;  /* 0x0007301b01007387 */ /* 0x0001e80000100800 */
[----:B------:R3:W-:Y:S01]  /*351d0*/  STL [R1+0xb88], R29 ;  /* 0x000b881d01007387 */ /* 0x0007e20000100800 */
[----:B0-----:R-:W-:Y:S01]  /*351e0*/  VIADD R27, R27, UR5 ;  /* 0x000000051b1b7c36 */ /* 0x001fe20008000000 */
[----:B------:R-:W-:-:S04]  /*351f0*/  ULDC UR5, c[0x0][0x248] ;  /* 0x0000920000057ab9 */ /* 0x000fc80000000800 */
[----:B------:R0:W-:Y:S01]  /*35200*/  STL [R1+0x740], R27 ;  /* 0x0007401b01007387 */ /* 0x0001e20000100800 */
[----:B---3--:R-:W-:Y:S01]  /*35210*/  F2FP.SATFINITE.E4M3.F32.PACK_AB_MERGE_C R29, R151, R150, RZ ;  /* 0x00000096971d723e */ /* 0x008fe200048070ff */
[----:B0-----:R-:W-:Y:S01]  /*35220*/  VIADD R27, R27, UR5 ;  /* 0x000000051b1b7c36 */ /* 0x001fe20008000000 */
[----:B------:R-:W-:-:S03]  /*35230*/  ULDC UR5, c[0x0][0x248] ;  /* 0x0000920000057ab9 */ /* 0x000fc60000000800 */
[----:B------:R-:W-:Y:S01]  /*35240*/  VIADD R31, R27, UR5 ;  /* 0x000000051b1f7c36 */ /* 0x000fe20008000000 */
[----:B------:R-:W-:Y:S01]  /*35250*/  STL [R1+0x36c], R29 ;  /* 0x00036c1d01007387 */ /* 0x000fe20000100800 */
[----:B------:R-:W-:-:S03]  /*35260*/  ULDC UR5, c[0x0][0x248] ;  /* 0x0000920000057ab9 */ /* 0x000fc60000000800 */
[----:B------:R-:W-:Y:S04]  /*35270*/  STL [R1+0x750], R27 ;  /* 0x0007501b01007387 */ /* 0x000fe80000100800 */
[----:B------:R0:W-:Y:S04]  /*35280*/  STL [R1+0x768], R31 ;  /* 0x0007681f01007387 */ /* 0x0001e80000100800 */
[----:B------:R-:W2:Y:S01]  /*35290*/  LDL.LU R33, [R1+0xa0c] ;  /* 0x000a0c0001217983 */ /* 0x000ea20000300800 */
[----:B------:R-:W-:Y:S01]  /*352a0*/  VIADD R35, R31, UR5 ;  /* 0x000000051f237c36 */ /* 0x000fe20008000000 */
[----:B------:R-:W-:Y:S01]  /*352b0*/  LOP3.LUT R9, R9, 0xffff, RZ, 0xc0, !PT ;  /* 0x0000ffff09097812 */ /* 0x000fe200078ec0ff */
[----:B------:R-:W-:Y:S01]  /*352c0*/  ULDC UR5, c[0x0][0x248] ;  /* 0x0000920000057ab9 */ /* 0x000fe20000000800 */
[----:B0-----:R-:W3:Y:S02]  /*352d0*/  LDL.LU R31, [R1+0xa08] ;  /* 0x000a0800011f7983 */ /* 0x001ee40000300800 */
[----:B------:R-:W-:-:S04]  /*352e0*/  SHF.R.U32.HI R27, RZ, 0x8, R9 ;  /* 0x00000008ff1b7819 */ /* 0x000fc80000011609 */
[----:B------:R-:W-:Y:S01]  /*352f0*/  LOP3.LUT R27, R27, 0xffff, RZ, 0xc0, !PT ;  /* 0x0000ffff1b1b7812 */ /* 0x000fe200078ec0ff */
[----:B------:R0:W-:Y:S01]  /*35300*/  STL [R1+0x788], R35 ;  /* 0x0007882301007387 */ /* 0x0001e20000100800 */
[----:B------:R-:W-:Y:S01]  /*35310*/  LOP3.LUT R8, R8, 0xffff, RZ, 0xc0, !PT ;  /* 0x0000ffff08087812 */ /* 0x000fe200078ec0ff */
[----:B0-----:R-:W-:Y:S01]  /*35320*/  VIADD R35, R35, UR5 ;  /* 0x0000000523237c36 */ /* 0x001fe20008000000 */
[----:B------:R-:W-:Y:S01]  /*35330*/  ULDC UR5, c[0x0][0x248] ;  /* 0x0000920000057ab9 */ /* 0x000fe20000000800 */
[----:B------:R-:W-:-:S04]  /*35340*/  LOP3.LUT R25, R25, 0xffff, RZ, 0xc0, !PT ;  /* 0x0000ffff19197812 */ /* 0x000fc800078ec0ff */
[----:B------:R-:W-:Y:S02]  /*35350*/  SHF.R.U32.HI R29, RZ, 0x8, R25 ;  /* 0x00000008ff1d7819 */ /* 0x000fe40000011619 */
[----:B------:R-:W-:Y:S02]  /*35360*/  PRMT R25, R25, 0x3340, R9 ;  /* 0x0000334019197816 */ /* 0x000fe40000000009 */
[----:B------:R-:W-:-:S04]  /*35370*/  LOP3.LUT R29, R29, 0xffff, RZ, 0xc0, !PT ;  /* 0x0000ffff1d1d7812 */ /* 0x000fc800078ec0ff */
[----:B------:R-:W-:Y:S01]  /*35380*/  PRMT R9, R29, 0x3340, R27 ;  /* 0x000033401d097816 */ /* 0x000fe2000000001b */
[----:B------:R-:W-:Y:S04]  /*35390*/  STL [R1+0x1150], R25 ;  /* 0x0011501901007387 */ /* 0x000fe80000100800 */
[----:B------:R0:W-:Y:S04]  /*353a0*/  STL [R1+0x79c], R35 ;  /* 0x00079c2301007387 */ /* 0x0001e80000100800 */
[----:B------:R1:W-:Y:S01]  /*353b0*/  STL [R1+0x1050], R9 ;  /* 0x0010500901007387 */ /* 0x0003e20000100800 */
[----:B0-----:R-:W-:Y:S01]  /*353c0*/  VIADD R35, R35, UR5 ;  /* 0x0000000523237c36 */ /* 0x001fe20008000000 */
[----:B------:R-:W-:Y:S01]  /*353d0*/  F2FP.SATFINITE.E4M3.F32.PACK_AB_MERGE_C R148, R149, R148, RZ ;  /* 0x000000949594723e */ /* 0x000fe200048070ff */
[----:B------:R-:W-:-:S03]  /*353e0*/  ULDC UR5, c[0x0][0x248] ;  /* 0x0000920000057ab9 */ /* 0x000fc60000000800 */
[----:B------:R-:W-:Y:S01]  /*353f0*/  STL [R1+0x7a4], R35 ;  /* 0x0007a42301007387 */ /* 0x000fe20000100800 */
[----:B-1----:R-:W-:-:S04]  /*35400*/  LOP3.LUT R9, R30, 0xffff, RZ, 0xc0, !PT ;  /* 0x0000ffff1e097812 */ /* 0x002fc800078ec0ff */
[----:B------:R-:W-:-:S05]  /*35410*/  PRMT R27, R9, 0x3340, R8 ;  /* 0x00003340091b7816 */ /* 0x000fca0000000008 */
[----:B------:R0:W-:Y:S04]  /*35420*/  STL [R1+0x114c], R27 ;  /* 0x00114c1b01007387 */ /* 0x0001e80000100800 */
[----:B------:R-:W4:Y:S01]  /*35430*/  LDL.LU R30, [R1+0xa10] ;  /* 0x000a1000011e7983 */ /* 0x000f220000300800 */
[----:B------:R-:W-:Y:S02]  /*35440*/  LOP3.LUT R226, R226, 0xffff, RZ, 0xc0, !PT ;  /* 0x0000ffffe2e27812 */ /* 0x000fe400078ec0ff */
[----:B------:R-:W-:Y:S02]  /*35450*/  LOP3.LUT R148, R148, 0xffff, RZ, 0xc0, !PT ;  /* 0x0000ffff94947812 */ /* 0x000fe400078ec0ff */
[----:B------:R-:W-:Y:S02]  /*35460*/  SHF.R.U32.HI R25, RZ, 0x8, R9 ;  /* 0x00000008ff197819 */ /* 0x000fe40000011609 */
[----:B------:R-:W-:-:S02]  /*35470*/  SHF.R.U32.HI R8, RZ, 0x8, R8 ;  /* 0x00000008ff087819 */ /* 0x000fc40000011608 */
[----:B0-----:R-:W-:Y:S02]  /*35480*/  PRMT R27, R226, 0x3340, R148 ;  /* 0x00003340e21b7816 */ /* 0x001fe40000000094 */
[----:B------:R-:W-:Y:S02]  /*35490*/  SHF.R.U32.HI R9, RZ, 0x8, R226 ;  /* 0x00000008ff097819 */ /* 0x000fe400000116e2 */
[----:B------:R-:W-:Y:S02]  /*354a0*/  SHF.R.U32.HI R148, RZ, 0x8, R148 ;  /* 0x00000008ff947819 */ /* 0x000fe40000011694 */
[----:B------:R-:W-:Y:S02]  /*354b0*/  LOP3.LUT R25, R25, 0xffff, RZ, 0xc0, !PT ;  /* 0x0000ffff19197812 */ /* 0x000fe400078ec0ff */
[----:B------:R-:W-:Y:S02]  /*354c0*/  LOP3.LUT R8, R8, 0xffff, RZ, 0xc0, !PT ;  /* 0x0000ffff08087812 */ /* 0x000fe400078ec0ff */
[----:B------:R-:W-:-:S02]  /*354d0*/  LOP3.LUT R9, R9, 0xffff, RZ, 0xc0, !PT ;  /* 0x0000ffff09097812 */ /* 0x000fc400078ec0ff */
[----:B------:R-:W-:Y:S01]  /*354e0*/  LOP3.LUT R148, R148, 0xffff, RZ, 0xc0, !PT ;  /* 0x0000ffff94947812 */ /* 0x000fe200078ec0ff */
[----:B------:R0:W-:Y:S01]  /*354f0*/  STL [R1+0x1148], R27 ;  /* 0x0011481b01007387 */ /* 0x0001e20000100800 */
[----:B------:R-:W-:Y:S02]  /*35500*/  PRMT R25, R25, 0x3340, R8 ;  /* 0x0000334019197816 */ /* 0x000fe40000000008 */
[----:B------:R-:W-:-:S03]  /*35510*/  PRMT R8, R9, 0x3340, R148 ;  /* 0x0000334009087816 */ /* 0x000fc60000000094 */
[----:B------:R-:W-:Y:S01]  /*35520*/  STL [R1+0x1044], R25 ;  /* 0x0010441901007387 */ /* 0x000fe20000100800 */
[----:B0-----:R-:W-:Y:S01]  /*35530*/  VIADD R27, R35, UR5 ;  /* 0x00000005231b7c36 */ /* 0x001fe20008000000 */
[----:B------:R-:W-:Y:S01]  /*35540*/  LOP3.LUT R11, R11, 0xffff, RZ, 0xc0, !PT ;  /* 0x0000ffff0b0b7812 */ /* 0x000fe200078ec0ff */
[----:B------:R-:W-:-:S03]  /*35550*/  ULDC UR5, c[0x0][0x248] ;  /* 0x0000920000057ab9 */ /* 0x000fc60000000800 */
[----:B------:R0:W-:Y:S04]  /*35560*/  STL [R1+0x794], R27 ;  /* 0x0007941b01007387 */ /* 0x0001e80000100800 */
[----:B------:R2:W-:Y:S01]  /*35570*/  STL [R1+0x1040], R8 ;  /* 0x0010400801007387 */ /* 0x0005e20000100800 */
[----:B0-----:R-:W-:Y:S01]  /*35580*/  VIADD R27, R27, UR5 ;  /* 0x000000051b1b7c36 */ /* 0x001fe20008000000 */
[----:B------:R-:W-:Y:S01]  /*35590*/  LOP3.LUT R10, R10, 0xffff, RZ, 0xc0, !PT ;  /* 0x0000ffff0a0a7812 */ /* 0x000fe200078ec0ff */
[----:B------:R-:W-:Y:S01]  /*355a0*/  ULDC UR5, c[0x0][0x248] ;  /* 0x0000920000057ab9 */ /* 0x000fe20000000800 */
[----:B--2---:R-:W-:-:S04]  /*355b0*/  LOP3.LUT R8, R33, 0xffff, RZ, 0xc0, !PT ;  /* 0x0000ffff21087812 */ /* 0x004fc800078ec0ff */
[----:B------:R-:W-:Y:S01]  /*355c0*/  PRMT R29, R8, 0x3340, R11 ;  /* 0x00003340081d7816 */ /* 0x000fe2000000000b */
[----:B------:R0:W-:Y:S04]  /*355d0*/  STL [R1+0x7a0], R27 ;  /* 0x0007a01b01007387 */ /* 0x0001e80000100800 */
[----:B------:R-:W-:Y:S01]  /*355e0*/  STL [R1+0x1144], R29 ;  /* 0x0011441d01007387 */ /* 0x000fe20000100800 */
[----:B---3--:R-:W-:-:S03]  /*355f0*/  LOP3.LUT R9, R31, 0xffff, RZ, 0xc0, !PT ;  /* 0x0000ffff1f097812 */ /* 0x008fc600078ec0ff */
[----:B------:R-:W2:Y:S01]  /*35600*/  LDL.LU R33, [R1+0xa14] ;  /* 0x000a140001217983 */ /* 0x000ea20000300800 */
[----:B------:R-:W-:Y:S02]  /*35610*/  SHF.R.U32.HI R25, RZ, 0x8, R8 ;  /* 0x00000008ff197819 */ /* 0x000fe40000011608 */
[----:B------:R-:W-:Y:S02]  /*35620*/  SHF.R.U32.HI R11, RZ, 0x8, R11 ;  /* 0x00000008ff0b7819 */ /* 0x000fe4000001160b */
[----:B------:R-:W-:Y:S02]  /*35630*/  SHF.R.U32.HI R8, RZ, 0x8, R9 ;  /* 0x00000008ff087819 */ /* 0x000fe40000011609 */
[--C-:B------:R-:W-:Y:S02]  /*35640*/  PRMT R9, R9, 0x3340, R10.reuse ;  /* 0x0000334009097816 */ /* 0x100fe4000000000a */
[----:B------:R-:W-:Y:S02]  /*35650*/  SHF.R.U32.HI R10, RZ, 0x8, R10 ;  /* 0x00000008ff0a7819 */ /* 0x000fe4000001160a */
[----:B------:R-:W-:-:S02]  /*35660*/  F2FP.SATFINITE.E4M3.F32.PACK_AB_MERGE_C R144, R145, R144, RZ ;  /* 0x000000909190723e */ /* 0x000fc400048070ff */
[----:B------:R-:W-:Y:S02]  /*35670*/  LOP3.LUT R25, R25, 0xffff, RZ, 0xc0, !PT ;  /* 0x0000ffff19197812 */ /* 0x000fe400078ec0ff */
[----:B------:R-:W-:Y:S01]  /*35680*/  LOP3.LUT R11, R11, 0xffff, RZ, 0xc0, !PT ;  /* 0x0000ffff0b0b7812 */ /* 0x000fe200078ec0ff */
[----:B------:R1:W-:Y:S01]  /*35690*/  STL [R1+0x1140], R9 ;  /* 0x0011400901007387 */ /* 0x0003e20000100800 */
[----:B------:R-:W-:Y:S01]  /*356a0*/  LOP3.LUT R8, R8, 0xffff, RZ, 0xc0, !PT ;  /* 0x0000ffff08087812 */ /* 0x000fe200078ec0ff */
[----:B0-----:R-:W-:Y:S01]  /*356b0*/  VIADD R27, R27, UR5 ;  /* 0x000000051b1b7c36 */ /* 0x001fe20008000000 */
[----:B------:R-:W-:Y:S01]  /*356c0*/  LOP3.LUT R10, R10, 0xffff, RZ, 0xc0, !PT ;  /* 0x0000ffff0a0a7812 */ /* 0x000fe200078ec0ff */
[----:B------:R-:W-:Y:S01]  /*356d0*/  ULDC UR5, c[0x0][0x248] ;  /* 0x0000920000057ab9 */ /* 0x000fe20000000800 */
[----:B------:R-:W-:Y:S02]  /*356e0*/  LOP3.LUT R239, R239, 0xffff, RZ, 0xc0, !PT ;  /* 0x0000ffffefef7812 */ /* 0x000fe400078ec0ff */
[----:B------:R-:W-:-:S02]  /*356f0*/  LOP3.LUT R144, R144, 0xffff, RZ, 0xc0, !PT ;  /* 0x0000ffff90907812 */ /* 0x000fc400078ec0ff */
[----:B-1----:R-:W-:Y:S01]  /*35700*/  PRMT R9, R25, 0x3340, R11 ;  /* 0x0000334019097816 */ /* 0x002fe2000000000b */
[----:B------:R-:W-:Y:S01]  /*35710*/  VIADD R11, R27, UR5 ;  /* 0x000000051b0b7c36 */ /* 0x000fe20008000000 */
[----:B------:R-:W-:Y:S01]  /*35720*/  PRMT R8, R8, 0x3340, R10 ;  /* 0x0000334008087816 */ /* 0x000fe2000000000a */
[----:B------:R-:W-:Y:S01]  /*35730*/  ULDC UR5, c[0x0][0x248] ;  /* 0x0000920000057ab9 */ /* 0x000fe20000000800 */
[----:B------:R-:W-:Y:S01]  /*35740*/  PRMT R25, R239, 0x3340, R144 ;  /* 0x00003340ef197816 */ /* 0x000fe20000000090 */
[----:B------:R-:W-:Y:S04]  /*35750*/  STL [R1+0x103c], R9 ;  /* 0x00103c0901007387 */ /* 0x000fe80000100800 */
[----:B------:R-:W-:Y:S04]  /*35760*/  STL [R1+0x78c], R27 ;  /* 0x00078c1b01007387 */ /* 0x000fe80000100800 */
[----:B------:R4:W-:Y:S04]  /*35770*/  STL [R1+0x1038], R8 ;  /* 0x0010380801007387 */ /* 0x0009e80000100800 */
[----:B------:R0:W-:Y:S04]  /*35780*/  STL [R1+0x798], R11 ;  /* 0x0007980b01007387 */ /* 0x0001e80000100800 */
[----:B------:R-:W-:Y:S04]  /*35790*/  STL [R1+0x113c], R25 ;  /* 0x00113c1901007387 */ /* 0x000fe80000100800 */
[----:B------:R-:W3:Y:S01]  /*357a0*/  LDL.LU R31, [R1+0xa1c] ;  /* 0x000a1c00011f7983 */ /* 0x000ee20000300800 */
[----:B----4-:R-:W-:-:S03]  /*357b0*/  LOP3.LUT R8, R30, 0xffff, RZ, 0xc0, !PT ;  /* 0x0000ffff1e087812 */ /* 0x010fc600078ec0ff */
[----:B------:R-:W4:Y:S01]  /*357c0*/  LDL.LU R30, [R1+0xa18] ;  /* 0x000a1800011e7983 */ /* 0x000f220000300800 */
[----:B------:R-:W-:Y:S02]  /*357d0*/  LOP3.LUT R13, R13, 0xffff, RZ, 0xc0, !PT ;  /* 0x0000ffff0d0d7812 */ /* 0x000fe400078ec0ff */
[----:B------:R-:W-:Y:S02]  /*357e0*/  SHF.R.U32.HI R9, RZ, 0x8, R239 ;  /* 0x00000008ff097819 */ /* 0x000fe400000116ef */
[----:B------:R-:W-:Y:S02]  /*357f0*/  SHF.R.U32.HI R144, RZ, 0x8, R144 ;  /* 0x00000008ff907819 */ /* 0x000fe40000011690 */
[----:B------:R-:W-:Y:S02]  /*35800*/  SHF.R.U32.HI R10, RZ, 0x8, R8 ;  /* 0x00000008ff0a7819 */ /* 0x000fe40000011608 */
[--C-:B------:R-:W-:Y:S02]  /*35810*/  PRMT R8, R8, 0x3340, R13.reuse ;  /* 0x0000334008087816 */ /* 0x100fe4000000000d */
[----:B------:R-:W-:-:S02]  /*35820*/  SHF.R.U32.HI R13, RZ, 0x8, R13 ;  /* 0x00000008ff0d7819 */ /* 0x000fc4000001160d */
[----:B------:R-:W-:Y:S02]  /*35830*/  LOP3.LUT R9, R9, 0xffff, RZ, 0xc0, !PT ;  /* 0x0000ffff09097812 */ /* 0x000fe400078ec0ff */
[----:B------:R-:W-:Y:S02]  /*35840*/  LOP3.LUT R144, R144, 0xffff, RZ, 0xc0, !PT ;  /* 0x0000ffff90907812 */ /* 0x000fe400078ec0ff */
[----:B------:R-:W-:Y:S02]  /*35850*/  LOP3.LUT R10, R10, 0xffff, RZ, 0xc0, !PT ;  /* 0x0000ffff0a0a7812 */ /* 0x000fe400078ec0ff */
[----:B------:R-:W-:Y:S01]  /*35860*/  LOP3.LUT R13, R13, 0xffff, RZ, 0xc0, !PT ;  /* 0x0000ffff0d0d7812 */ /* 0x000fe200078ec0ff */
[----:B------:R1:W-:Y:S01]  /*35870*/  STL [R1+0x1138], R8 ;  /* 0x0011380801007387 */ /* 0x0003e20000100800 */
[----:B------:R-:W-:Y:S01]  /*35880*/  PRMT R9, R9, 0x3340, R144 ;  /* 0x0000334009097816 */ /* 0x000fe20000000090 */
[----:B0-----:R-:W-:Y:S01]  /*35890*/  VIADD R11, R11, UR5 ;  /* 0x000000050b0b7c36 */ /* 0x001fe20008000000 */
[----:B------:R-:W-:Y:S01]  /*358a0*/  LOP3.LUT R12, R12, 0xffff, RZ, 0xc0, !PT ;  /* 0x0000ffff0c0c7812 */ /* 0x000fe200078ec0ff */
[----:B------:R-:W-:-:S02]  /*358b0*/  ULDC UR5, c[0x0][0x248] ;  /* 0x0000920000057ab9 */ /* 0x000fc40000000800 */
[----:B------:R-:W-:Y:S01]  /*358c0*/  STL [R1+0x102c], R9 ;  /* 0x00102c0901007387 */ /* 0x000fe20000100800 */
[----:B-1----:R-:W-:-:S03]  /*358d0*/  PRMT R8, R10, 0x3340, R13 ;  /* 0x000033400a087816 */ /* 0x002fc6000000000d */
[----:B------:R0:W-:Y:S01]  /*358e0*/  STL [R1+0x780], R11 ;  /* 0x0007800b01007387 */ /* 0x0001e20000100800 */
[----:B------:R-:W-:-:S03]  /*358f0*/  F2FP.SATFINITE.E4M3.F32.PACK_AB_MERGE_C R140, R141, R140, RZ ;  /* 0x0000008c8d8c723e */ /* 0x000fc600048070ff */
[----:B------:R2:W-:Y:S01]  /*35900*/  STL [R1+0x1028], R8 ;  /* 0x0010280801007387 */ /* 0x0005e20000100800 */
[----:B------:R-:W-:Y:S02]  /*35910*/  LOP3.LUT R241, R241, 0xffff, RZ, 0xc0, !PT ;  /* 0x0000fffff1f17812 */ /* 0x000fe400078ec0ff */
[----:B------:R-:W-:Y:S01]  /*35920*/  LOP3.LUT R140, R140, 0xffff, RZ, 0xc0, !PT ;  /* 0x0000ffff8c8c7812 */ /* 0x000fe200078ec0ff */
[----:B0-----:R-:W-:Y:S01]  /*35930*/  VIADD R11, R11, UR5 ;  /* 0x000000050b0b7c36 */ /* 0x001fe20008000000 */
[----:B------:R-:W-:-:S04]  /*35940*/  ULDC UR5, c[0x0][0x248] ;  /* 0x0000920000057ab9 */ /* 0x000fc80000000800 */
[----:B------:R-:W-:Y:S01]  /*35950*/  STL [R1+0x790], R11 ;  /* 0x0007900b01007387 */ /* 0x000fe20000100800 */
[----:B--2---:R-:W-:-:S04]  /*35960*/  LOP3.LUT R8, R33, 0xffff, RZ, 0xc0, !PT ;  /* 0x0000ffff21087812 */ /* 0x004fc800078ec0ff */
[----:B------:R-:W-:Y:S02]  /*35970*/  PRMT R10, R8, 0x3340, R12 ;  /* 0x00003340080a7816 */ /* 0x000fe4000000000c */
[----:B------:R-:W-:Y:S02]  /*35980*/  SHF.R.U32.HI R9, RZ, 0x8, R8 ;  /* 0x00000008ff097819 */ /* 0x000fe40000011608 */
[----:B------:R-:W-:Y:S01]  /*35990*/  SHF.R.U32.HI R12, RZ, 0x8, R12 ;  /* 0x00000008ff0c7819 */ /* 0x000fe2000001160c */
[----:B------:R0:W-:Y:S01]  /*359a0*/  STL [R1+0x1134], R10 ;  /* 0x0011340a01007387 */ /* 0x0001e20000100800 */
[----:B------:R-:W-:Y:S02]  /*359b0*/  SHF.R.U32.HI R8, RZ, 0x8, R241 ;  /* 0x00000008ff087819 */ /* 0x000fe400000116f1 */
[----:B------:R-:W-:Y:S02]  /*359c0*/  LOP3.LUT R9, R9, 0xffff, RZ, 0xc0, !PT ;  /* 0x0000ffff09097812 */ /* 0x000fe400078ec0ff */
[----:B------:R-:W-:-:S02]  /*359d0*/  LOP3.LUT R12, R12, 0xffff, RZ, 0xc0, !PT ;  /* 0x0000ffff0c0c7812 */ /* 0x000fc400078ec0ff */
[--C-:B0-----:R-:W-:Y:S02]  /*359e0*/  PRMT R10, R241, 0x3340, R140.reuse ;  /* 0x00003340f10a7816 */ /* 0x101fe4000000008c */
[----:B------:R-:W-:Y:S02]  /*359f0*/  SHF.R.U32.HI R140, RZ, 0x8, R140 ;  /* 0x00000008ff8c7819 */ /* 0x000fe4000001168c */
[----:B------:R-:W-:Y:S02]  /*35a00*/  LOP3.LUT R8, R8, 0xffff, RZ, 0xc0, !PT ;  /* 0x0000ffff08087812 */ /* 0x000fe400078ec0ff */
        /* <DEDUP_REMOVED lines=8> */
[----:B------:R-:W-:Y:S04]  /*35a90*/  STL [R1+0x778], R10 ;  /* 0x0007780a01007387 */ /* 0x000fe80000100800 */
[----:B------:R3:W-:Y:S01]  /*35aa0*/  STL [R1+0x1018], R8 ;  /* 0x0010180801007387 */ /* 0x0007e20000100800 */
[----:B------:R-:W-:Y:S01]  /*35ab0*/  VIADD R11, R10, UR5 ;  /* 0x000000050a0b7c36 */ /* 0x000fe20008000000 */
[----:B------:R-:W-:Y:S01]  /*35ac0*/  LOP3.LUT R14, R14, 0xffff, RZ, 0xc0, !PT ;  /* 0x0000ffff0e0e7812 */ /* 0x000fe200078ec0ff */
[----:B------:R-:W-:Y:S01]  /*35ad0*/  ULDC UR5, c[0x0][0x248] ;  /* 0x0000920000057ab9 */ /* 0x000fe20000000800 */
[----:B---3--:R-:W-:-:S04]  /*35ae0*/  LOP3.LUT R8, R31, 0xffff, RZ, 0xc0, !PT ;  /* 0x0000ffff1f087812 */ /* 0x008fc800078ec0ff */
[----:B------:R-:W-:Y:S01]  /*35af0*/  PRMT R12, R8, 0x3340, R15 ;  /* 0x00003340080c7816 */ /* 0x000fe2000000000f */
[----:B------:R0:W-:Y:S04]  /*35b00*/  STL [R1+0x784], R11 ;  /* 0x0007840b01007387 */ /* 0x0001e80000100800 */
[----:B------:R-:W-:Y:S04]  /*35b10*/  STL [R1+0x112c], R12 ;  /* 0x00112c0c01007387 */ /* 0x000fe80000100800 */
[----:B------:R-:W2:Y:S04]  /*35b20*/  LDL.LU R33, [R1+0xa24] ;  /* 0x000a240001217983 */ /* 0x000ea80000300800 */
[----:B------:R-:W3:Y:S01]  /*35b30*/  LDL.LU R31, [R1+0xa20] ;  /* 0x000a2000011f7983 */ /* 0x000ee20000300800 */
[----:B------:R-:W-:-:S02]  /*35b40*/  SHF.R.U32.HI R10, RZ, 0x8, R8 ;  /* 0x00000008ff0a7819 */ /* 0x000fc40000011608 */
[----:B------:R-:W-:Y:S02]  /*35b50*/  SHF.R.U32.HI R15, RZ, 0x8, R15 ;  /* 0x00000008ff0f7819 */ /* 0x000fe4000001160f */
[----:B------:R-:W-:Y:S02]  /*35b60*/  LOP3.LUT R10, R10, 0xffff, RZ, 0xc0, !PT ;  /* 0x0000ffff0a0a7812 */ /* 0x000fe400078ec0ff */
[----:B------:R-:W-:Y:S02]  /*35b70*/  LOP3.LUT R15, R15, 0xffff, RZ, 0xc0, !PT ;  /* 0x0000ffff0f0f7812 */ /* 0x000fe400078ec0ff */
[----:B------:R-:W-:Y:S01]  /*35b80*/  F2FP.SATFINITE.E4M3.F32.PACK_AB_MERGE_C R136, R137, R136, RZ ;  /* 0x000000888988723e */ /* 0x000fe200048070ff */
[----:B0-----:R-:W-:Y:S01]  /*35b90*/  VIADD R11, R11, UR5 ;  /* 0x000000050b0b7c36 */ /* 0x001fe20008000000 */
[----:B------:R-:W-:Y:S01]  /*35ba0*/  LOP3.LUT R246, R246, 0xffff, RZ, 0xc0, !PT ;  /* 0x0000fffff6f67812 */ /* 0x000fe200078ec0ff */
[----:B------:R-:W-:Y:S01]  /*35bb0*/  ULDC UR5, c[0x0][0x248] ;  /* 0x0000920000057ab9 */ /* 0x000fe20000000800 */
[----:B------:R-:W-:-:S02]  /*35bc0*/  LOP3.LUT R136, R136, 0xffff, RZ, 0xc0, !PT ;  /* 0x0000ffff88887812 */ /* 0x000fc400078ec0ff */
[----:B----4-:R-:W-:-:S04]  /*35bd0*/  LOP3.LUT R9, R30, 0xffff, RZ, 0xc0, !PT ;  /* 0x0000ffff1e097812 */ /* 0x010fc800078ec0ff */
[----:B------:R-:W-:Y:S02]  /*35be0*/  SHF.R.U32.HI R8, RZ, 0x8, R9 ;  /* 0x00000008ff087819 */ /* 0x000fe40000011609 */
[--C-:B------:R-:W-:Y:S02]  /*35bf0*/  PRMT R9, R9, 0x3340, R14.reuse ;  /* 0x0000334009097816 */ /* 0x100fe4000000000e */
[----:B------:R-:W-:-:S03]  /*35c00*/  SHF.R.U32.HI R14, RZ, 0x8, R14 ;  /* 0x00000008ff0e7819 */ /* 0x000fc6000001160e */
[----:B------:R0:W-:Y:S01]  /*35c10*/  STL [R1+0x1128], R9 ;  /* 0x0011280901007387 */ /* 0x0001e20000100800 */
[----:B------:R-:W-:Y:S02]  /*35c20*/  LOP3.LUT R8, R8, 0xffff, RZ, 0xc0, !PT ;  /* 0x0000ffff08087812 */ /* 0x000fe400078ec0ff */
[----:B------:R-:W-:Y:S02]  /*35c30*/  LOP3.LUT R14, R14, 0xffff, RZ, 0xc0, !PT ;  /* 0x0000ffff0e0e7812 */ /* 0x000fe400078ec0ff */
[----:B0-----:R-:W-:Y:S01]  /*35c40*/  PRMT R9, R10, 0x3340, R15 ;  /* 0x000033400a097816 */ /* 0x001fe2000000000f */
[----:B------:R-:W-:Y:S01]  /*35c50*/  VIADD R10, R11, UR5 ;  /* 0x000000050b0a7c36 */ /* 0x000fe20008000000 */
[----:B------:R-:W-:Y:S01]  /*35c60*/  PRMT R8, R8, 0x3340, R14 ;  /* 0x0000334008087816 */ /* 0x000fe2000000000e */
[----:B------:R-:W-:Y:S02]  /*35c70*/  ULDC UR5, c[0x0][0x248] ;  /* 0x0000920000057ab9 */ /* 0x000fe40000000800 */
[----:B------:R-:W-:Y:S04]  /*35c80*/  STL [R1+0x1008], R9 ;  /* 0x0010080901007387 */ /* 0x000fe80000100800 */
[----:B------:R0:W-:Y:S04]  /*35c90*/  STL [R1+0x770], R11 ;  /* 0x0007700b01007387 */ /* 0x0001e80000100800 */
[----:B------:R1:W-:Y:S01]  /*35ca0*/  STL [R1+0x1004], R8 ;  /* 0x0010040801007387 */ /* 0x0003e20000100800 */
[----:B0-----:R-:W-:-:S03]  /*35cb0*/  PRMT R11, R246, 0x3340, R136 ;  /* 0x00003340f60b7816 */ /* 0x001fc60000000088 */
[----:B------:R-:W-:Y:S04]  /*35cc0*/  STL [R1+0x77c], R10 ;  /* 0x00077c0a01007387 */ /* 0x000fe80000100800 */
[----:B------:R0:W-:Y:S04]  /*35cd0*/  STL [R1+0x1120], R11 ;  /* 0x0011200b01007387 */ /* 0x0001e80000100800 */
[----:B------:R-:W4:Y:S01]  /*35ce0*/  LDL.LU R30, [R1+0xa28] ;  /* 0x000a2800011e7983 */ /* 0x000f220000300800 */
[----:B------:R-:W-:Y:S02]  /*35cf0*/  F2FP.SATFINITE.E4M3.F32.PACK_AB_MERGE_C R138, R139, R138, RZ ;  /* 0x0000008a8b8a723e */ /* 0x000fe400048070ff */
[----:B------:R-:W-:-:S02]  /*35d00*/  LOP3.LUT R242, R242, 0xffff, RZ, 0xc0, !PT ;  /* 0x0000fffff2f27812 */ /* 0x000fc400078ec0ff */
[----:B------:R-:W-:Y:S02]  /*35d10*/  LOP3.LUT R138, R138, 0xffff, RZ, 0xc0, !PT ;  /* 0x0000ffff8a8a7812 */ /* 0x000fe400078ec0ff */
[----:B-1----:R-:W-:Y:S02]  /*35d20*/  SHF.R.U32.HI R8, RZ, 0x8, R246 ;  /* 0x00000008ff087819 */ /* 0x002fe400000116f6 */
[----:B------:R-:W-:Y:S02]  /*35d30*/  SHF.R.U32.HI R136, RZ, 0x8, R136 ;  /* 0x00000008ff887819 */ /* 0x000fe40000011688 */
[----:B0-----:R-:W-:Y:S02]  /*35d40*/  PRMT R11, R242, 0x3340, R138 ;  /* 0x00003340f20b7816 */ /* 0x001fe4000000008a */
[----:B------:R-:W-:Y:S02]  /*35d50*/  SHF.R.U32.HI R9, RZ, 0x8, R242 ;  /* 0x00000008ff097819 */ /* 0x000fe400000116f2 */
[----:B------:R-:W-:-:S02]  /*35d60*/  SHF.R.U32.HI R138, RZ, 0x8, R138 ;  /* 0x00000008ff8a7819 */ /* 0x000fc4000001168a */
[----:B------:R-:W-:Y:S02]  /*35d70*/  LOP3.LUT R8, R8, 0xffff, RZ, 0xc0, !PT ;  /* 0x0000ffff08087812 */ /* 0x000fe400078ec0ff */
[----:B------:R-:W-:Y:S01]  /*35d80*/  LOP3.LUT R136, R136, 0xffff, RZ, 0xc0, !PT ;  /* 0x0000ffff88887812 */ /* 0x000fe200078ec0ff */
[----:B------:R0:W-:Y:S01]  /*35d90*/  STL [R1+0x1124], R11 ;  /* 0x0011240b01007387 */ /* 0x0001e20000100800 */
[----:B------:R-:W-:Y:S02]  /*35da0*/  LOP3.LUT R9, R9, 0xffff, RZ, 0xc0, !PT ;  /* 0x0000ffff09097812 */ /* 0x000fe400078ec0ff */
[----:B------:R-:W-:Y:S01]  /*35db0*/  LOP3.LUT R138, R138, 0xffff, RZ, 0xc0, !PT ;  /* 0x0000ffff8a8a7812 */ /* 0x000fe200078ec0ff */
[----:B------:R-:W-:Y:S01]  /*35dc0*/  VIADD R10, R10, UR5 ;  /* 0x000000050a0a7c36 */ /* 0x000fe20008000000 */
[----:B------:R-:W-:Y:S01]  /*35dd0*/  LOP3.LUT R17, R17, 0xffff, RZ, 0xc0, !PT ;  /* 0x0000ffff11117812 */ /* 0x000fe200078ec0ff */
[----:B------:R-:W-:Y:S01]  /*35de0*/  ULDC UR5, c[0x0][0x248] ;  /* 0x0000920000057ab9 */ /* 0x000fe20000000800 */
[----:B0-----:R-:W-:-:S02]  /*35df0*/  PRMT R11, R8, 0x3340, R136 ;  /* 0x00003340080b7816 */ /* 0x001fc40000000088 */
[----:B------:R-:W-:-:S03]  /*35e00*/  PRMT R8, R9, 0x3340, R138 ;  /* 0x0000334009087816 */ /* 0x000fc6000000008a */
[----:B------:R0:W-:Y:S04]  /*35e10*/  STL [R1+0xffc], R11 ;  /* 0x000ffc0b01007387 */ /* 0x0001e80000100800 */
[----:B------:R-:W-:Y:S04]  /*35e20*/  STL [R1+0x764], R10 ;  /* 0x0007640a01007387 */ /* 0x000fe80000100800 */
[----:B------:R2:W-:Y:S01]  /*35e30*/  STL [R1+0x1000], R8 ;  /* 0x0010000801007387 */ /* 0x0005e20000100800 */
[----:B0-----:R-:W-:Y:S01]  /*35e40*/  VIADD R11, R10, UR5 ;  /* 0x000000050a0b7c36 */ /* 0x001fe20008000000 */
[----:B------:R-:W-:Y:S01]  /*35e50*/  LOP3.LUT R16, R16, 0xffff, RZ, 0xc0, !PT ;  /* 0x0000ffff10107812 */ /* 0x000fe200078ec0ff */
[----:B------:R-:W-:-:S03]  /*35e60*/  ULDC UR5, c[0x0][0x248] ;  /* 0x0000920000057ab9 */ /* 0x000fc60000000800 */
[----:B------:R0:W-:Y:S01]  /*35e70*/  STL [R1+0x774], R11 ;  /* 0x0007740b01007387 */ /* 0x0001e20000100800 */
[----:B--2---:R-:W-:-:S04]  /*35e80*/  LOP3.LUT R8, R33, 0xffff, RZ, 0xc0, !PT ;  /* 0x0000ffff21087812 */ /* 0x004fc800078ec0ff */
[----:B------:R-:W-:Y:S02]  /*35e90*/  PRMT R12, R8, 0x3340, R17 ;  /* 0x00003340080c7816 */ /* 0x000fe40000000011 */
[----:B---3--:R-:W-:-:S03]  /*35ea0*/  LOP3.LUT R9, R31, 0xffff, RZ, 0xc0, !PT ;  /* 0x0000ffff1f097812 */ /* 0x008fc600078ec0ff */
[----:B------:R-:W-:Y:S04]  /*35eb0*/  STL [R1+0x111c], R12 ;  /* 0x00111c0c01007387 */ /* 0x000fe80000100800 */
[----:B------:R-:W2:Y:S01]  /*35ec0*/  LDL.LU R31, [R1+0xa2c] ;  /* 0x000a2c00011f7983 */ /* 0x000ea20000300800 */
[----:B------:R-:W-:Y:S02]  /*35ed0*/  SHF.R.U32.HI R10, RZ, 0x8, R8 ;  /* 0x00000008ff0a7819 */ /* 0x000fe40000011608 */
[----:B------:R-:W-:Y:S02]  /*35ee0*/  SHF.R.U32.HI R17, RZ, 0x8, R17 ;  /* 0x00000008ff117819 */ /* 0x000fe40000011611 */
[----:B------:R-:W-:Y:S02]  /*35ef0*/  SHF.R.U32.HI R8, RZ, 0x8, R9 ;  /* 0x00000008ff087819 */ /* 0x000fe40000011609 */
[----:B------:R-:W-:-:S02]  /*35f00*/  PRMT R9, R9, 0x3340, R16 ;  /* 0x0000334009097816 */ /* 0x000fc40000000010 */
[----:B------:R-:W-:Y:S02]  /*35f10*/  SHF.R.U32.HI R16, RZ, 0x8, R16 ;  /* 0x00000008ff107819 */ /* 0x000fe40000011610 */
[----:B------:R-:W-:Y:S02]  /*35f20*/  LOP3.LUT R10, R10, 0xffff, RZ, 0xc0, !PT ;  /* 0x0000ffff0a0a7812 */ /* 0x000fe400078ec0ff */
[----:B------:R-:W-:Y:S01]  /*35f30*/  LOP3.LUT R17, R17, 0xffff, RZ, 0xc0, !PT ;  /* 0x0000ffff11117812 */ /* 0x000fe200078ec0ff */
[----:B------:R1:W-:Y:S01]  /*35f40*/  STL [R1+0x1118], R9 ;  /* 0x0011180901007387 */ /* 0x0003e20000100800 */
[----:B------:R-:W-:Y:S02]  /*35f50*/  LOP3.LUT R8, R8, 0xffff, RZ, 0xc0, !PT ;  /* 0x0000ffff08087812 */ /* 0x000fe400078ec0ff */
[----:B------:R-:W-:Y:S01]  /*35f60*/  LOP3.LUT R16, R16, 0xffff, RZ, 0xc0, !PT ;  /* 0x0000ffff10107812 */ /* 0x000fe200078ec0ff */
[----:B0-----:R-:W-:Y:S01]  /*35f70*/  VIADD R11, R11, UR5 ;  /* 0x000000050b0b7c36 */ /* 0x001fe20008000000 */
[----:B------:R-:W-:-:S02]  /*35f80*/  ULDC UR5, c[0x0][0x248] ;  /* 0x0000920000057ab9 */ /* 0x000fc40000000800 */
[----:B------:R-:W-:Y:S02]  /*35f90*/  PRMT R8, R8, 0x3340, R16 ;  /* 0x0000334008087816 */ /* 0x000fe40000000010 */
[----:B-1----:R-:W-:-:S05]  /*35fa0*/  PRMT R9, R10, 0x3340, R17 ;  /* 0x000033400a097816 */ /* 0x002fca0000000011 */
[----:B------:R-:W-:Y:S04]  /*35fb0*/  STL [R1+0xff4], R9 ;  /* 0x000ff40901007387 */ /* 0x000fe80000100800 */
[----:B------:R0:W-:Y:S04]  /*35fc0*/  STL [R1+0x75c], R11 ;  /* 0x00075c0b01007387 */ /* 0x0001e80000100800 */
[----:B------:R1:W-:Y:S01]  /*35fd0*/  STL [R1+0xff0], R8 ;  /* 0x000ff00801007387 */ /* 0x0003e20000100800 */
[----:B0-----:R-:W-:Y:S01]  /*35fe0*/  VIADD R11, R11, UR5 ;  /* 0x000000050b0b7c36 */ /* 0x001fe20008000000 */
[----:B------:R-:W-:Y:S01]  /*35ff0*/  LOP3.LUT R19, R19, 0xffff, RZ, 0xc0, !PT ;  /* 0x0000ffff13137812 */ /* 0x000fe200078ec0ff */
[----:B------:R-:W-:Y:S01]  /*36000*/  ULDC UR5, c[0x0][0x248] ;  /* 0x0000920000057ab9 */ /* 0x000fe20000000800 */
[----:B-1----:R-:W-:-:S04]  /*36010*/  LOP3.LUT R8, R247, 0xffff, RZ, 0xc0, !PT ;  /* 0x0000fffff7087812 */ /* 0x002fc800078ec0ff */
[----:B------:R-:W-:Y:S01]  /*36020*/  PRMT R12, R8, 0x3340, R132 ;  /* 0x00003340080c7816 */ /* 0x000fe20000000084 */
[----:B------:R0:W-:Y:S04]  /*36030*/  STL [R1+0x76c], R11 ;  /* 0x00076c0b01007387 */ /* 0x0001e80000100800 */
[----:B------:R-:W-:Y:S01]  /*36040*/  STL [R1+0x1114], R12 ;  /* 0x0011140c01007387 */ /* 0x000fe20000100800 */
[----:B----4-:R-:W-:-:S03]  /*36050*/  LOP3.LUT R9, R30, 0xffff, RZ, 0xc0, !PT ;  /* 0x0000ffff1e097812 */ /* 0x010fc600078ec0ff */
[----:B------:R-:W3:Y:S01]  /*36060*/  LDL.LU R30, [R1+0xa30] ;  /* 0x000a3000011e7983 */ /* 0x000ee20000300800 */
[----:B------:R-:W-:Y:S02]  /*36070*/  SHF.R.U32.HI R10, RZ, 0x8, R8 ;  /* 0x00000008ff0a7819 */ /* 0x000fe40000011608 */
[----:B------:R-:W-:Y:S02]  /*36080*/  SHF.R.U32.HI R132, RZ, 0x8, R132 ;  /* 0x00000008ff847819 */ /* 0x000fe40000011684 */
[----:B------:R-:W-:Y:S02]  /*36090*/  SHF.R.U32.HI R8, RZ, 0x8, R9 ;  /* 0x00000008ff087819 */ /* 0x000fe40000011609 */
[--C-:B------:R-:W-:Y:S02]  /*360a0*/  PRMT R9, R9, 0x3340, R19.reuse ;  /* 0x0000334009097816 */ /* 0x100fe40000000013 */
[----:B------:R-:W-:Y:S02]  /*360b0*/  SHF.R.U32.HI R19, RZ, 0x8, R19 ;  /* 0x00000008ff137819 */ /* 0x000fe40000011613 */
[----:B------:R-:W-:-:S02]  /*360c0*/  LOP3.LUT R10, R10, 0xffff, RZ, 0xc0, !PT ;  /* 0x0000ffff0a0a7812 */ /* 0x000fc400078ec0ff */
[----:B------:R-:W-:Y:S01]  /*360d0*/  LOP3.LUT R132, R132, 0xffff, RZ, 0xc0, !PT ;  /* 0x0000ffff84847812 */ /* 0x000fe200078ec0ff */
[----:B------:R1:W-:Y:S01]  /*360e0*/  STL [R1+0x1110], R9 ;  /* 0x0011100901007387 */ /* 0x0003e20000100800 */
[----:B------:R-:W-:Y:S02]  /*360f0*/  LOP3.LUT R8, R8, 0xffff, RZ, 0xc0, !PT ;  /* 0x0000ffff08087812 */ /* 0x000fe400078ec0ff */
[----:B------:R-:W-:Y:S01]  /*36100*/  LOP3.LUT R19, R19, 0xffff, RZ, 0xc0, !PT ;  /* 0x0000ffff13137812 */ /* 0x000fe200078ec0ff */
[----:B0-----:R-:W-:Y:S01]  /*36110*/  VIADD R11, R11, UR5 ;  /* 0x000000050b0b7c36 */ /* 0x001fe20008000000 */
[----:B------:R-:W-:Y:S01]  /*36120*/  LOP3.LUT R18, R18, 0xffff, RZ, 0xc0, !PT ;  /* 0x0000ffff12127812 */ /* 0x000fe200078ec0ff */
[----:B------:R-:W-:Y:S01]  /*36130*/  ULDC UR5, c[0x0][0x248] ;  /* 0x0000920000057ab9 */ /* 0x000fe20000000800 */
[----:B------:R-:W-:Y:S02]  /*36140*/  PRMT R8, R8, 0x3340, R19 ;  /* 0x0000334008087816 */ /* 0x000fe40000000013 */
[----:B-1----:R-:W-:-:S05]  /*36150*/  PRMT R9, R10, 0x3340, R132 ;  /* 0x000033400a097816 */ /* 0x002fca0000000084 */
[----:B------:R-:W-:Y:S04]  /*36160*/  STL [R1+0xfe4], R9 ;  /* 0x000fe40901007387 */ /* 0x000fe80000100800 */
[----:B------:R0:W-:Y:S04]  /*36170*/  STL [R1+0x754], R11 ;  /* 0x0007540b01007387 */ /* 0x0001e80000100800 */
[----:B------:R-:W-:Y:S01]  /*36180*/  STL [R1+0xfd8], R8 ;  /* 0x000fd80801007387 */ /* 0x000fe20000100800 */
[----:B0-----:R-:W-:Y:S01]  /*36190*/  VIADD R11, R11, UR5 ;  /* 0x000000050b0b7c36 */ /* 0x001fe20008000000 */
[----:B------:R-:W-:Y:S01]  /*361a0*/  LOP3.LUT R9, R248, 0xffff, RZ, 0xc0, !PT ;  /* 0x0000fffff8097812 */ /* 0x000fe200078ec0ff */
[----:B------:R-:W-:-:S03]  /*361b0*/  ULDC UR5, c[0x0][0x248] ;  /* 0x0000920000057ab9 */ /* 0x000fc60000000800 */
[----:B------:R0:W-:Y:S02]  /*361c0*/  STL [R1+0x760], R11 ;  /* 0x0007600b01007387 */ /* 0x0001e40000100800 */
[----:B0-----:R-:W-:Y:S01]  /*361d0*/  VIADD R11, R11, UR5 ;  /* 0x000000050b0b7c36 */ /* 0x001fe20008000000 */
[----:B------:R-:W-:Y:S01]  /*361e0*/  ULDC UR5, c[0x0][0x248] ;  /* 0x0000920000057ab9 */ /* 0x000fe20000000800 */
[----:B--2---:R-:W-:-:S04]  /*361f0*/  LOP3.LUT R8, R31, 0xffff, RZ, 0xc0, !PT ;  /* 0x0000ffff1f087812 */ /* 0x004fc800078ec0ff */
[----:B------:R-:W-:-:S05]  /*36200*/  PRMT R12, R8, 0x3340, R18 ;  /* 0x00003340080c7816 */ /* 0x000fca0000000012 */
        /* <DEDUP_REMOVED lines=11> */
[----:B------:R-:W-:-:S04]  /*362c0*/  LOP3.LUT R128, R128, 0xffff, RZ, 0xc0, !PT ;  /* 0x0000ffff80807812 */ /* 0x000fc800078ec0ff */
[----:B------:R-:W-:Y:S02]  /*362d0*/  PRMT R8, R8, 0x3340, R128 ;  /* 0x0000334008087816 */ /* 0x000fe40000000080 */
[----:B0-----:R-:W-:-:S05]  /*362e0*/  PRMT R9, R10, 0x3340, R18 ;  /* 0x000033400a097816 */ /* 0x001fca0000000012 */
        /* <DEDUP_REMOVED lines=9> */
[----:B------:R-:W-:Y:S04]  /*36380*/  STL [R1+0x1104], R12 ;  /* 0x0011040c01007387 */ /* 0x000fe80000100800 */
[----:B------:R-:W4:Y:S01]  /*36390*/  LDL.LU R33, [R1+0xa3c] ;  /* 0x000a3c0001217983 */ /* 0x000f220000300800 */
[----:B---3--:R-:W-:-:S03]  /*363a0*/  LOP3.LUT R9, R30, 0xffff, RZ, 0xc0, !PT ;  /* 0x0000ffff1e097812 */ /* 0x008fc600078ec0ff */
        /* <DEDUP_REMOVED lines=22> */
[----:B------:R0:W-:Y:S01]  /*36510*/  STL [R1+0x74c], R11 ;  /* 0x00074c0b01007387 */ /* 0x0001e20000100800 */
[----:B------:R-:W-:Y:S01]  /*36520*/  LOP3.LUT R23, R23, 0xffff, RZ, 0xc0, !PT ;  /* 0x0000ffff17177812 */ /* 0x000fe200078ec0ff */
[----:B0-----:R-:W-:Y:S01]  /*36530*/  VIADD R11, R11, UR5 ;  /* 0x000000050b0b7c36 */ /* 0x001fe20008000000 */
[----:B------:R-:W-:Y:S01]  /*36540*/  ULDC UR5, c[0x0][0x248] ;  /* 0x0000920000057ab9 */ /* 0x000fe20000000800 */
[----:B------:R-:W-:Y:S02]  /*36550*/  LOP3.LUT R22, R22, 0xffff, RZ, 0xc0, !PT ;  /* 0x0000ffff16167812 */ /* 0x000fe400078ec0ff */
        /* <DEDUP_REMOVED lines=20> */
[----:B------:R-:W-:Y:S01]  /*366a0*/  ULDC UR5, c[0x0][0x248] ;  /* 0x0000920000057ab9 */ /* 0x000fe20000000800 */
[----:B----4-:R-:W-:-:S04]  /*366b0*/  LOP3.LUT R8, R33, 0xffff, RZ, 0xc0, !PT ;  /* 0x0000ffff21087812 */ /* 0x010fc800078ec0ff */
[----:B------:R-:W-:Y:S02]  /*366c0*/  SHF.R.U32.HI R10, RZ, 0x8, R8 ;  /* 0x00000008ff0a7819 */ /* 0x000fe40000011608 */
[----:B------:R-:W-:Y:S01]  /*366d0*/  PRMT R12, R8, 0x3340, R23 ;  /* 0x00003340080c7816 */ /* 0x000fe20000000017 */
[----:B------:R0:W-:Y:S04]  /*366e0*/  STL [R1+0x744], R11 ;  /* 0x0007440b01007387 */ /* 0x0001e80000100800 */
[----:B------:R-:W-:Y:S04]  /*366f0*/  STL [R1+0x10f4], R12 ;  /* 0x0010f40c01007387 */ /* 0x000fe80000100800 */
[----:B------:R-:W4:Y:S01]  /*36700*/  LDL.LU R33, [R1+0xa44] ;  /* 0x000a440001217983 */ /* 0x000f220000300800 */
[----:B---3--:R-:W-:-:S04]  /*36710*/  LOP3.LUT R9, R30, 0xffff, RZ, 0xc0, !PT ;  /* 0x0000ffff1e097812 */ /* 0x008fc800078ec0ff */
[----:B------:R-:W-:Y:S02]  /*36720*/  SHF.R.U32.HI R8, RZ, 0x8, R9 ;  /* 0x00000008ff087819 */ /* 0x000fe40000011609 */
[----:B------:R-:W-:-:S05]  /*36730*/  PRMT R9, R9, 0x3340, R22 ;  /* 0x0000334009097816 */ /* 0x000fca0000000016 */
[----:B------:R1:W-:Y:S04]  /*36740*/  STL [R1+0x10f0], R9 ;  /* 0x0010f00901007387 */ /* 0x0003e80000100800 */
[----:B------:R-:W3:Y:S01]  /*36750*/  LDL.LU R30, [R1+0xa40] ;  /* 0x000a4000011e7983 */ /* 0x000ee20000300800 */
[----:B------:R-:W-:Y:S02]  /*36760*/  SHF.R.U32.HI R23, RZ, 0x8, R23 ;  /* 0x00000008ff177819 */ /* 0x000fe40000011617 */
[----:B------:R-:W-:Y:S02]  /*36770*/  SHF.R.U32.HI R22, RZ, 0x8, R22 ;  /* 0x00000008ff167819 */ /* 0x000fe40000011616 */
[----:B------:R-:W-:Y:S02]  /*36780*/  LOP3.LUT R10, R10, 0xffff, RZ, 0xc0, !PT ;  /* 0x0000ffff0a0a7812 */ /* 0x000fe400078ec0ff */
[----:B------:R-:W-:-:S02]  /*36790*/  LOP3.LUT R23, R23, 0xffff, RZ, 0xc0, !PT ;  /* 0x0000ffff17177812 */ /* 0x000fc400078ec0ff */
[----:B------:R-:W-:Y:S02]  /*367a0*/  LOP3.LUT R8, R8, 0xffff, RZ, 0xc0, !PT ;  /* 0x0000ffff08087812 */ /* 0x000fe400078ec0ff */
[----:B------:R-:W-:Y:S01]  /*367b0*/  LOP3.LUT R22, R22, 0xffff, RZ, 0xc0, !PT ;  /* 0x0000ffff16167812 */ /* 0x000fe200078ec0ff */
[----:B0-----:R-:W-:Y:S01]  /*367c0*/  VIADD R11, R11, UR5 ;  /* 0x000000050b0b7c36 */ /* 0x001fe20008000000 */
[----:B-1----:R-:W-:Y:S01]  /*367d0*/  PRMT R9, R10, 0x3340, R23 ;  /* 0x000033400a097816 */ /* 0x002fe20000000017 */
[----:B------:R-:W-:Y:S01]  /*367e0*/  ULDC UR5, c[0x0][0x248] ;  /* 0x0000920000057ab9 */ /* 0x000fe20000000800 */
[----:B------:R-:W-:Y:S02]  /*367f0*/  PRMT R8, R8, 0x3340, R22 ;  /* 0x0000334008087816 */ /* 0x000fe40000000016 */
[----:B------:R0:W-:Y:S04]  /*36800*/  STL [R1+0x728], R11 ;  /* 0x0007280b01007387 */ /* 0x0001e80000100800 */
[----:B------:R1:W-:Y:S01]  /*36810*/  STL [R1+0xfa4], R9 ;  /* 0x000fa40901007387 */ /* 0x0003e20000100800 */
[----:B------:R-:W-:-:S03]  /*36820*/  LOP3.LUT R122, R122, 0xffff, RZ, 0xc0, !PT ;  /* 0x0000ffff7a7a7812 */ /* 0x000fc600078ec0ff */
[----:B------:R-:W-:Y:S01]  /*36830*/  STL [R1+0xfa0], R8 ;  /* 0x000fa00801007387 */ /* 0x000fe20000100800 */
[----:B0-----:R-:W-:Y:S01]  /*36840*/  VIADD R11, R11, UR5 ;  /* 0x000000050b0b7c36 */ /* 0x001fe20008000000 */
[----:B------:R-:W-:Y:S01]  /*36850*/  ULDC UR5, c[0x0][0x248] ;  /* 0x0000920000057ab9 */ /* 0x000fe20000000800 */
[----:B-1----:R-:W-:-:S03]  /*36860*/  LOP3.LUT R9, R252, 0xffff, RZ, 0xc0, !PT ;  /* 0x0000fffffc097812 */ /* 0x002fc600078ec0ff */
[----:B------:R0:W-:Y:S01]  /*36870*/  STL [R1+0x738], R11 ;  /* 0x0007380b01007387 */ /* 0x0001e20000100800 */
[----:B------:R-:W-:Y:S01]  /*36880*/  LOP3.LUT R153, R153, 0xffff, RZ, 0xc0, !PT ;  /* 0x0000ffff99997812 */ /* 0x000fe200078ec0ff */
[----:B0-----:R-:W-:Y:S01]  /*36890*/  VIADD R11, R11, UR5 ;  /* 0x000000050b0b7c36 */ /* 0x001fe20008000000 */
[----:B------:R-:W-:Y:S01]  /*368a0*/  ULDC UR5, c[0x0][0x248] ;  /* 0x0000920000057ab9 */ /* 0x000fe20000000800 */
[----:B------:R-:W-:Y:S02]  /*368b0*/  LOP3.LUT R152, R152, 0xffff, RZ, 0xc0, !PT ;  /* 0x0000ffff98987812 */ /* 0x000fe400078ec0ff */
[----:B--2---:R-:W-:-:S04]  /*368c0*/  LOP3.LUT R8, R31, 0xffff, RZ, 0xc0, !PT ;  /* 0x0000ffff1f087812 */ /* 0x004fc800078ec0ff */
[----:B------:R-:W-:Y:S02]  /*368d0*/  SHF.R.U32.HI R10, RZ, 0x8, R8 ;  /* 0x00000008ff0a7819 */ /* 0x000fe40000011608 */
[----:B------:R-:W-:Y:S02]  /*368e0*/  PRMT R12, R8, 0x3340, R120 ;  /* 0x00003340080c7816 */ /* 0x000fe40000000078 */
[----:B------:R-:W-:Y:S02]  /*368f0*/  SHF.R.U32.HI R8, RZ, 0x8, R9 ;  /* 0x00000008ff087819 */ /* 0x000fe40000011609 */
[----:B------:R-:W-:Y:S01]  /*36900*/  PRMT R9, R9, 0x3340, R122 ;  /* 0x0000334009097816 */ /* 0x000fe2000000007a */
[----:B------:R-:W-:Y:S04]  /*36910*/  STL [R1+0x10e8], R12 ;  /* 0x0010e80c01007387 */ /* 0x000fe80000100800 */
[----:B------:R-:W2:Y:S04]  /*36920*/  LDL.LU R35, [R1+0x670] ;  /* 0x0006700001237983 */ /* 0x000ea80000300800 */
[----:B------:R0:W-:Y:S04]  /*36930*/  STL [R1+0x10ec], R9 ;  /* 0x0010ec0901007387 */ /* 0x0001e80000100800 */
[----:B------:R-:W2:Y:S01]  /*36940*/  LDL.LU R31, [R1+0xa48] ;  /* 0x000a4800011f7983 */ /* 0x000ea20000300800 */
[----:B------:R-:W-:-:S02]  /*36950*/  SHF.R.U32.HI R120, RZ, 0x8, R120 ;  /* 0x00000008ff787819 */ /* 0x000fc40000011678 */
[----:B------:R-:W-:Y:S02]  /*36960*/  SHF.R.U32.HI R122, RZ, 0x8, R122 ;  /* 0x00000008ff7a7819 */ /* 0x000fe4000001167a */
[----:B------:R-:W-:Y:S02]  /*36970*/  LOP3.LUT R10, R10, 0xffff, RZ, 0xc0, !PT ;  /* 0x0000ffff0a0a7812 */ /* 0x000fe400078ec0ff */
[----:B------:R-:W-:Y:S02]  /*36980*/  LOP3.LUT R120, R120, 0xffff, RZ, 0xc0, !PT ;  /* 0x0000ffff78787812 */ /* 0x000fe400078ec0ff */
[----:B------:R-:W-:Y:S02]  /*36990*/  LOP3.LUT R8, R8, 0xffff, RZ, 0xc0, !PT ;  /* 0x0000ffff08087812 */ /* 0x000fe400078ec0ff */
[----:B------:R-:W-:Y:S02]  /*369a0*/  LOP3.LUT R122, R122, 0xffff, RZ, 0xc0, !PT ;  /* 0x0000ffff7a7a7812 */ /* 0x000fe400078ec0ff */
[----:B0-----:R-:W-:-:S02]  /*369b0*/  PRMT R9, R10, 0x3340, R120 ;  /* 0x000033400a097816 */ /* 0x001fc40000000078 */
[----:B------:R-:W-:Y:S01]  /*369c0*/  PRMT R8, R8, 0x3340, R122 ;  /* 0x0000334008087816 */ /* 0x000fe2000000007a */
[----:B------:R0:W-:Y:S04]  /*369d0*/  STL [R1+0x71c], R11 ;  /* 0x00071c0b01007387 */ /* 0x0001e80000100800 */
[----:B------:R-:W-:Y:S04]  /*369e0*/  STL [R1+0xf98], R9 ;  /* 0x000f980901007387 */ /* 0x000fe80000100800 */
[----:B------:R4:W-:Y:S01]  /*369f0*/  STL [R1+0xf9c], R8 ;  /* 0x000f9c0801007387 */ /* 0x0009e20000100800 */
[----:B0-----:R-:W-:Y:S01]  /*36a00*/  VIADD R11, R11, UR5 ;  /* 0x000000050b0b7c36 */ /* 0x001fe20008000000 */
[----:B------:R-:W-:-:S04]  /*36a10*/  ULDC UR5, c[0x0][0x248] ;  /* 0x0000920000057ab9 */ /* 0x000fc80000000800 */
[----:B------:R0:W-:Y:S01]  /*36a20*/  STL [R1+0x72c], R11 ;  /* 0x00072c0b01007387 */ /* 0x0001e20000100800 */
[----:B----4-:R-:W-:-:S04]  /*36a30*/  LOP3.LUT R8, R33, 0xffff, RZ, 0xc0, !PT ;  /* 0x0000ffff21087812 */ /* 0x010fc800078ec0ff */
[----:B------:R-:W-:Y:S02]  /*36a40*/  SHF.R.U32.HI R10, RZ, 0x8, R8 ;  /* 0x00000008ff0a7819 */ /* 0x000fe40000011608 */
[----:B------:R-:W-:-:S05]  /*36a50*/  PRMT R12, R8, 0x3340, R153 ;  /* 0x00003340080c7816 */ /* 0x000fca0000000099 */
        /* <DEDUP_REMOVED lines=17> */
[----:B------:R0:W-:Y:S01]  /*36b70*/  STL [R1+0x714], R11 ;  /* 0x0007140b01007387 */ /* 0x0001e20000100800 */
[----:B------:R-:W-:-:S03]  /*36b80*/  LOP3.LUT R116, R116, 0xffff, RZ, 0xc0, !PT ;  /* 0x0000ffff74747812 */ /* 0x000fc600078ec0ff */
[----:B------:R-:W-:Y:S01]  /*36b90*/  STL [R1+0xf8c], R9 ;  /* 0x000f8c0901007387 */ /* 0x000fe20000100800 */
[----:B------:R-:W-:-:S03]  /*36ba0*/  LOP3.LUT R155, R155, 0xffff, RZ, 0xc0, !PT ;  /* 0x0000ffff9b9b7812 */ /* 0x000fc600078ec0ff */
[----:B------:R-:W-:Y:S01]  /*36bb0*/  STL [R1+0xf88], R8 ;  /* 0x000f880801007387 */ /* 0x000fe20000100800 */
[----:B0-----:R-:W-:Y:S01]  /*36bc0*/  VIADD R11, R11, UR5 ;  /* 0x000000050b0b7c36 */ /* 0x001fe20008000000 */
[----:B------:R-:W-:-:S04]  /*36bd0*/  ULDC UR5, c[0x0][0x248] ;  /* 0x0000920000057ab9 */ /* 0x000fc80000000800 */
[----:B------:R0:W-:Y:S01]  /*36be0*/  STL [R1+0x724], R11 ;  /* 0x0007240b01007387 */ /* 0x0001e20000100800 */
[----:B------:R-:W-:Y:S01]  /*36bf0*/  LOP3.LUT R154, R154, 0xffff, RZ, 0xc0, !PT ;  /* 0x0000ffff9a9a7812 */ /* 0x000fe200078ec0ff */
[----:B0-----:R-:W-:Y:S01]  /*36c00*/  VIADD R11, R11, UR5 ;  /* 0x000000050b0b7c36 */ /* 0x001fe20008000000 */
[----:B------:R-:W-:Y:S01]  /*36c10*/  ULDC UR5, c[0x0][0x248] ;  /* 0x0000920000057ab9 */ /* 0x000fe20000000800 */
[----:B------:R-:W-:Y:S02]  /*36c20*/  LOP3.LUT R112, R112, 0xffff, RZ, 0xc0, !PT ;  /* 0x0000ffff70707812 */ /* 0x000fe400078ec0ff */
[----:B--2---:R-:W-:-:S04]  /*36c30*/  LOP3.LUT R8, R35, 0xffff, RZ, 0xc0, !PT ;  /* 0x0000ffff23087812 */ /* 0x004fc800078ec0ff */
[----:B------:R-:W-:Y:S02]  /*36c40*/  SHF.R.U32.HI R10, RZ, 0x8, R8 ;  /* 0x00000008ff0a7819 */ /* 0x000fe40000011608 */
[----:B------:R-:W-:Y:S02]  /*36c50*/  LOP3.LUT R9, R31, 0xffff, RZ, 0xc0, !PT ;  /* 0x0000ffff1f097812 */ /* 0x000fe400078ec0ff */
[--C-:B------:R-:W-:Y:S02]  /*36c60*/  PRMT R12, R8, 0x3340, R116.reuse ;  /* 0x00003340080c7816 */ /* 0x100fe40000000074 */
        /* <DEDUP_REMOVED lines=104> */
[----:B------:R-:W-:Y:S01]  /*372f0*/  F2FP.SATFINITE.E4M3.F32.PACK_AB_MERGE_C R106, R107, R106, RZ ;  /* 0x0000006a6b6a723e */ /* 0x000fe200048070ff */
[----:B0-----:R-:W-:Y:S01]  /*37300*/  VIADD R11, R11, UR5 ;  /* 0x000000050b0b7c36 */ /* 0x001fe20008000000 */
[----:B------:R-:W-:Y:S01]  /*37310*/  LOP3.LUT R104, R104, 0xffff, RZ, 0xc0, !PT ;  /* 0x0000ffff68687812 */ /* 0x000fe200078ec0ff */
[----:B------:R-:W-:Y:S01]  /*37320*/  ULDC UR5, c[0x0][0x248] ;  /* 0x0000920000057ab9 */ /* 0x000fe20000000800 */
[----:B------:R-:W-:Y:S02]  /*37330*/  LOP3.LUT R106, R106, 0xffff, RZ, 0xc0, !PT ;  /* 0x0000ffff6a6a7812 */ /* 0x000fe400078ec0ff */
[----:B--2---:R-:W-:-:S04]  /*37340*/  LOP3.LUT R8, R35, 0xffff, RZ, 0xc0, !PT ;  /* 0x0000ffff23087812 */ /* 0x004fc800078ec0ff */
[----:B------:R-:W-:Y:S02]  /*37350*/  SHF.R.U32.HI R10, RZ, 0x8, R8 ;  /* 0x00000008ff0a7819 */ /* 0x000fe40000011608 */
[----:B------:R-:W-:Y:S02]  /*37360*/  LOP3.LUT R9, R31, 0xffff, RZ, 0xc0, !PT ;  /* 0x0000ffff1f097812 */ /* 0x000fe400078ec0ff */
        /* <DEDUP_REMOVED lines=50> */
[----:B0-----:R-:W-:-:S03]  /*37690*/  VIADD R11, R11, UR5 ;  /* 0x000000050b0b7c36 */ /* 0x001fc60008000000 */
        /* <DEDUP_REMOVED lines=48> */
[----:B------:R-:W-:-:S03]  /*379a0*/  F2FP.SATFINITE.E4M3.F32.PACK_AB_MERGE_C R96, R97, R96, RZ ;  /* 0x000000606160723e */ /* 0x000fc600048070ff */
[----:B------:R-:W-:Y:S01]  /*379b0*/  STL [R1+0xf14], R9 ;  /* 0x000f140901007387 */ /* 0x000fe20000100800 */
[----:B------:R-:W-:-:S03]  /*379c0*/  LOP3.LUT R162, R162, 0xffff, RZ, 0xc0, !PT ;  /* 0x0000ffffa2a27812 */ /* 0x000fc600078ec0ff */
[----:B------:R-:W-:Y:S01]  /*379d0*/  STL [R1+0xf08], R8 ;  /* 0x000f080801007387 */ /* 0x000fe20000100800 */
[----:B------:R-:W-:Y:S01]  /*379e0*/  LOP3.LUT R96, R96, 0xffff, RZ, 0xc0, !PT ;  /* 0x0000ffff60607812 */ /* 0x000fe200078ec0ff */
        /* <DEDUP_REMOVED lines=109> */
[----:B------:R-:W-:Y:S01]  /*380c0*/  F2FP.SATFINITE.E4M3.F32.PACK_AB_MERGE_C R88, R89, R88, RZ ;  /* 0x000000585958723e */ /* 0x000fe200048070ff */
        /* <DEDUP_REMOVED lines=58> */
[----:B------:R0:W-:Y:S04]  /*38470*/  STL [R1+0x5e8], R11 ;  /* 0x0005e80b01007387 */ /* 0x0001e80000100800 */
        /* <DEDUP_REMOVED lines=122> */
[----:B------:R-:W-:Y:S02]  /*38c20*/  F2FP.SATFINITE.E4M3.F32.PACK_AB_MERGE_C R72, R73, R72, RZ ;  /* 0x000000484948723e */ /* 0x000fe400048070ff */
        /* <DEDUP_REMOVED lines=845> */
[----:B------:R-:W-:-:S03]  /*3c100*/  PRMT R8, R8, 0x3340, R237 ;  /* 0x0000334008087816 */ /* 0x000fc600000000ed */
[----:B------:R-:W-:Y:S01]  /*3c110*/  STL [R1+0xae8], R9 ;  /* 0x000ae80901007387 */ /* 0x000fe20000100800 */
[----:B------:R-:W-:-:S03]  /*3c120*/  LOP3.LUT R224, R224, 0xffff, RZ, 0xc0, !PT ;  /* 0x0000ffffe0e07812 */ /* 0x000fc600078ec0ff */
[----:B------:R0:W-:Y:S01]  /*3c130*/  STL [R1+0xd4], R11 ;  /* 0x0000d40b01007387 */ /* 0x0001e20000100800 */
[----:B------:R-:W-:-:S03]  /*3c140*/  LOP3.LUT R222, R222, 0xffff, RZ, 0xc0, !PT ;  /* 0x0000ffffdede7812 */ /* 0x000fc600078ec0ff */
[----:B------:R-:W-:Y:S01]  /*3c150*/  STL [R1+0xaec], R8 ;  /* 0x000aec0801007387 */ /* 0x000fe20000100800 */
[----:B0-----:R-:W-:Y:S01]  /*3c160*/  VIADD R11, R11, UR5 ;  /* 0x000000050b0b7c36 */ /* 0x001fe20008000000 */
[----:B------:R-:W-:Y:S01]  /*3c170*/  ULDC UR5, c[0x0][0x248] ;  /* 0x0000920000057ab9 */ /* 0x000fe20000000800 */
[----:B------:R-:W-:-:S03]  /*3c180*/  F2FP.SATFINITE.E4M3.F32.PACK_AB_MERGE_C R38, R39, R38, RZ ;  /* 0x000000262726723e */ /* 0x000fc600048070ff */
[----:B------:R0:W-:Y:S02]  /*3c190*/  STL [R1+0xd0], R11 ;  /* 0x0000d00b01007387 */ /* 0x0001e40000100800 */
        /* <DEDUP_REMOVED lines=11> */
[----:B------:R0:W-:Y:S04]  /*3c250*/  STL [R1+0xc50], R9 ;  /* 0x000c500901007387 */ /* 0x0001e80000100800 */
[----:B------:R-:W2:Y:S01]  /*3c260*/  LDL.LU R39, [R1+0xc80] ;  /* 0x000c800001277983 */ /* 0x000ea20000300800 */
[----:B------:R-:W-:-:S03]  /*3c270*/  SHF.R.U32.HI R224, RZ, 0x8, R224 ;  /* 0x00000008ffe07819 */ /* 0x000fc600000116e0 */
[----:B------:R-:W2:Y:S01]  /*3c280*/  LDL.LU R35, [R1+0x480] ;  /* 0x0004800001237983 */ /* 0x000ea20000300800 */
[----:B------:R-:W-:-:S03]  /*3c290*/  SHF.R.U32.HI R222, RZ, 0x8, R222 ;  /* 0x00000008ffde7819 */ /* 0x000fc600000116de */
[----:B------:R1:W-:Y:S04]  /*3c2a0*/  STL [R1+0xcc], R11 ;  /* 0x0000cc0b01007387 */ /* 0x0003e80000100800 */
[----:B------:R-:W2:Y:S01]  /*3c2b0*/  LDL.LU R31, [R1+0x864] ;  /* 0x00086400011f7983 */ /* 0x000ea20000300800 */
[----:B------:R-:W-:Y:S02]  /*3c2c0*/  LOP3.LUT R10, R10, 0xffff, RZ, 0xc0, !PT ;  /* 0x0000ffff0a0a7812 */ /* 0x000fe400078ec0ff */
[----:B------:R-:W-:Y:S02]  /*3c2d0*/  LOP3.LUT R224, R224, 0xffff, RZ, 0xc0, !PT ;  /* 0x0000ffffe0e07812 */ /* 0x000fe400078ec0ff */
[----:B------:R-:W-:Y:S02]  /*3c2e0*/  LOP3.LUT R8, R8, 0xffff, RZ, 0xc0, !PT ;  /* 0x0000ffff08087812 */ /* 0x000fe400078ec0ff */
[----:B------:R-:W-:-:S02]  /*3c2f0*/  LOP3.LUT R222, R222, 0xffff, RZ, 0xc0, !PT ;  /* 0x0000ffffdede7812 */ /* 0x000fc400078ec0ff */
[----:B0-----:R-:W-:Y:S02]  /*3c300*/  PRMT R9, R10, 0x3340, R224 ;  /* 0x000033400a097816 */ /* 0x001fe400000000e0 */
[----:B------:R-:W-:-:S03]  /*3c310*/  PRMT R8, R8, 0x3340, R222 ;  /* 0x0000334008087816 */ /* 0x000fc600000000de */
[----:B------:R-:W-:Y:S04]  /*3c320*/  STL [R1+0xad8], R9 ;  /* 0x000ad80901007387 */ /* 0x000fe80000100800 */
[----:B------:R4:W-:Y:S01]  /*3c330*/  STL [R1+0xad4], R8 ;  /* 0x000ad40801007387 */ /* 0x0009e20000100800 */
[----:B-1----:R-:W-:Y:S01]  /*3c340*/  VIADD R11, R11, UR5 ;  /* 0x000000050b0b7c36 */ /* 0x002fe20008000000 */
[----:B------:R-:W-:Y:S01]  /*3c350*/  ULDC UR5, c[0x0][0x248] ;  /* 0x0000920000057ab9 */ /* 0x000fe20000000800 */
[----:B----4-:R-:W-:-:S04]  /*3c360*/  LOP3.LUT R8, R33, 0xffff, RZ, 0xc0, !PT ;  /* 0x0000ffff21087812 */ /* 0x010fc800078ec0ff */
[--C-:B------:R-:W-:Y:S02]  /*3c370*/  PRMT R12, R8, 0x3340, R223.reuse ;  /* 0x00003340080c7816 */ /* 0x100fe400000000df */
[----:B------:R-:W-:Y:S02]  /*3c380*/  SHF.R.U32.HI R10, RZ, 0x8, R8 ;  /* 0x00000008ff0a7819 */ /* 0x000fe40000011608 */
[----:B------:R-:W-:Y:S01]  /*3c390*/  SHF.R.U32.HI R223, RZ, 0x8, R223 ;  /* 0x00000008ffdf7819 */ /* 0x000fe200000116df */
[----:B------:R0:W-:Y:S01]  /*3c3a0*/  STL [R1+0xc8], R11 ;  /* 0x0000c80b01007387 */ /* 0x0001e20000100800 */
[----:B------:R-:W-:Y:S02]  /*3c3b0*/  LOP3.LUT R10, R10, 0xffff, RZ, 0xc0, !PT ;  /* 0x0000ffff0a0a7812 */ /* 0x000fe400078ec0ff */
[----:B------:R-:W-:Y:S01]  /*3c3c0*/  LOP3.LUT R223, R223, 0xffff, RZ, 0xc0, !PT ;  /* 0x0000ffffdfdf7812 */ /* 0x000fe200078ec0ff */
[----:B------:R-:W-:Y:S01]  /*3c3d0*/  STL [R1+0xc4c], R12 ;  /* 0x000c4c0c01007387 */ /* 0x000fe20000100800 */
[----:B0-----:R-:W-:Y:S01]  /*3c3e0*/  VIADD R11, R11, UR5 ;  /* 0x000000050b0b7c36 */ /* 0x001fe20008000000 */
[----:B------:R-:W-:Y:S01]  /*3c3f0*/  ULDC UR5, c[0x0][0x248] ;  /* 0x0000920000057ab9 */ /* 0x000fe20000000800 */
[----:B---3--:R-:W-:-:S04]  /*3c400*/  LOP3.LUT R9, R30, 0xffff, RZ, 0xc0, !PT ;  /* 0x0000ffff1e097812 */ /* 0x008fc800078ec0ff */
[----:B------:R-:W-:Y:S02]  /*3c410*/  SHF.R.U32.HI R8, RZ, 0x8, R9 ;  /* 0x00000008ff087819 */ /* 0x000fe40000011609 */
[----:B------:R-:W-:-:S05]  /*3c420*/  PRMT R9, R9, 0x3340, R225 ;  /* 0x0000334009097816 */ /* 0x000fca00000000e1 */
[----:B------:R0:W-:Y:S04]  /*3c430*/  STL [R1+0xc48], R9 ;  /* 0x000c480901007387 */ /* 0x0001e80000100800 */
[----:B------:R-:W3:Y:S04]  /*3c440*/  LDL.LU R37, [R1+0x868] ;  /* 0x0008680001257983 */ /* 0x000ee80000300800 */
[----:B------:R-:W4:Y:S01]  /*3c450*/  LDL.LU R33, [R1+0xc84] ;  /* 0x000c840001217983 */ /* 0x000f220000300800 */
[----:B0-----:R-:W-:-:S03]  /*3c460*/  PRMT R9, R10, 0x3340, R223 ;  /* 0x000033400a097816 */ /* 0x001fc600000000df */
[----:B------:R-:W-:Y:S04]  /*3c470*/  STL [R1+0xc4], R11 ;  /* 0x0000c40b01007387 */ /* 0x000fe80000100800 */
[----:B------:R-:W-:Y:S04]  /*3c480*/  STL [R1+0xacc], R9 ;  /* 0x000acc0901007387 */ /* 0x000fe80000100800 */
[----:B------:R-:W4:Y:S01]  /*3c490*/  LDL.LU R30, [R1+0x484] ;  /* 0x00048400011e7983 */ /* 0x000f220000300800 */
[----:B------:R-:W-:Y:S02]  /*3c4a0*/  SHF.R.U32.HI R225, RZ, 0x8, R225 ;  /* 0x00000008ffe17819 */ /* 0x000fe400000116e1 */
[----:B------:R-:W-:-:S02]  /*3c4b0*/  LOP3.LUT R8, R8, 0xffff, RZ, 0xc0, !PT ;  /* 0x0000ffff08087812 */ /* 0x000fc400078ec0ff */
[----:B------:R-:W-:-:S04]  /*3c4c0*/  LOP3.LUT R225, R225, 0xffff, RZ, 0xc0, !PT ;  /* 0x0000ffffe1e17812 */ /* 0x000fc800078ec0ff */
[----:B------:R-:W-:Y:S01]  /*3c4d0*/  PRMT R8, R8, 0x3340, R225 ;  /* 0x0000334008087816 */ /* 0x000fe200000000e1 */
[----:B------:R-:W-:Y:S01]  /*3c4e0*/  VIADD R12, R11, UR5 ;  /* 0x000000050b0c7c36 */ /* 0x000fe20008000000 */
[----:B------:R-:W-:Y:S01]  /*3c4f0*/  LOP3.LUT R219, R219, 0xffff, RZ, 0xc0, !PT ;  /* 0x0000ffffdbdb7812 */ /* 0x000fe200078ec0ff */
[----:B------:R-:W-:Y:S02]  /*3c500*/  ULDC UR5, c[0x0][0x248] ;  /* 0x0000920000057ab9 */ /* 0x000fe40000000800 */
[----:B------:R-:W-:Y:S04]  /*3c510*/  STL [R1+0xabc], R8 ;  /* 0x000abc0801007387 */ /* 0x000fe80000100800 */
[----:B------:R0:W-:Y:S02]  /*3c520*/  STL [R1+0x4cc], R12 ;  /* 0x0004cc0c01007387 */ /* 0x0001e40000100800 */
[----:B0-----:R-:W-:Y:S01]  /*3c530*/  VIADD R12, R12, UR5 ;  /* 0x000000050c0c7c36 */ /* 0x001fe20008000000 */
[----:B------:R-:W-:Y:S01]  /*3c540*/  LOP3.LUT R221, R221, 0xffff, RZ, 0xc0, !PT ;  /* 0x0000ffffdddd7812 */ /* 0x000fe200078ec0ff */
[----:B------:R-:W-:Y:S01]  /*3c550*/  ULDC UR5, c[0x0][0x248] ;  /* 0x0000920000057ab9 */ /* 0x000fe20000000800 */
[----:B--2---:R-:W-:-:S02]  /*3c560*/  LOP3.LUT R10, R39, 0xffff, RZ, 0xc0, !PT ;  /* 0x0000ffff270a7812 */ /* 0x004fc400078ec0ff */
[----:B------:R-:W-:Y:S02]  /*3c570*/  LOP3.LUT R8, R35, 0xffff, RZ, 0xc0, !PT ;  /* 0x0000ffff23087812 */ /* 0x000fe400078ec0ff */
[----:B------:R-:W-:Y:S02]  /*3c580*/  SHF.R.U32.HI R11, RZ, 0x8, R10 ;  /* 0x00000008ff0b7819 */ /* 0x000fe4000001160a */
[--C-:B------:R-:W-:Y:S02]  /*3c590*/  PRMT R13, R10, 0x3340, R8.reuse ;  /* 0x000033400a0d7816 */ /* 0x100fe40000000008 */
[----:B------:R-:W-:Y:S02]  /*3c5a0*/  LOP3.LUT R9, R31, 0xffff, RZ, 0xc0, !PT ;  /* 0x0000ffff1f097812 */ /* 0x000fe400078ec0ff */
[----:B------:R-:W-:Y:S02]  /*3c5b0*/  SHF.R.U32.HI R10, RZ, 0x8, R8 ;  /* 0x00000008ff0a7819 */ /* 0x000fe40000011608 */
[----:B------:R-:W-:-:S02]  /*3c5c0*/  SHF.R.U32.HI R8, RZ, 0x8, R9 ;  /* 0x00000008ff087819 */ /* 0x000fc40000011609 */
[----:B------:R-:W-:Y:S02]  /*3c5d0*/  PRMT R9, R9, 0x3340, R219 ;  /* 0x0000334009097816 */ /* 0x000fe400000000db */
[----:B------:R-:W-:Y:S02]  /*3c5e0*/  LOP3.LUT R11, R11, 0xffff, RZ, 0xc0, !PT ;  /* 0x0000ffff0b0b7812 */ /* 0x000fe400078ec0ff */
[----:B------:R-:W-:Y:S01]  /*3c5f0*/  LOP3.LUT R10, R10, 0xffff, RZ, 0xc0, !PT ;  /* 0x0000ffff0a0a7812 */ /* 0x000fe200078ec0ff */
[----:B------:R-:W-:Y:S04]  /*3c600*/  STL [R1+0xc44], R13 ;  /* 0x000c440d01007387 */ /* 0x000fe80000100800 */
[----:B------:R0:W-:Y:S04]  /*3c610*/  STL [R1+0xc40], R9 ;  /* 0x000c400901007387 */ /* 0x0001e80000100800 */
[----:B------:R-:W2:Y:S04]  /*3c620*/  LDL.LU R41, [R1+0xc88] ;  /* 0x000c880001297983 */ /* 0x000ea80000300800 */
[----:B------:R-:W2:Y:S01]  /*3c630*/  LDL.LU R35, [R1+0x488] ;  /* 0x0004880001237983 */ /* 0x000ea20000300800 */
[----:B0-----:R-:W-:-:S05]  /*3c640*/  PRMT R9, R11, 0x3340, R10 ;  /* 0x000033400b097816 */ /* 0x001fca000000000a */
[----:B------:R-:W-:Y:S04]  /*3c650*/  STL [R1+0xaac], R9 ;  /* 0x000aac0901007387 */ /* 0x000fe80000100800 */
[----:B------:R-:W-:Y:S01]  /*3c660*/  STL [R1+0xc0], R12 ;  /* 0x0000c00c01007387 */ /* 0x000fe20000100800 */
[----:B------:R-:W-:-:S03]  /*3c670*/  SHF.R.U32.HI R219, RZ, 0x8, R219 ;  /* 0x00000008ffdb7819 */ /* 0x000fc600000116db */
[----:B------:R-:W2:Y:S01]  /*3c680*/  LDL.LU R31, [R1+0x86c] ;  /* 0x00086c00011f7983 */ /* 0x000ea20000300800 */
[----:B------:R-:W-:Y:S02]  /*3c690*/  LOP3.LUT R8, R8, 0xffff, RZ, 0xc0, !PT ;  /* 0x0000ffff08087812 */ /* 0x000fe400078ec0ff */
[----:B------:R-:W-:Y:S01]  /*3c6a0*/  LOP3.LUT R219, R219, 0xffff, RZ, 0xc0, !PT ;  /* 0x0000ffffdbdb7812 */ /* 0x000fe200078ec0ff */
[----:B------:R-:W-:Y:S01]  /*3c6b0*/  VIADD R13, R12, UR5 ;  /* 0x000000050c0d7c36 */ /* 0x000fe20008000000 */
[----:B------:R-:W-:Y:S02]  /*3c6c0*/  ULDC UR5, c[0x0][0x248] ;  /* 0x0000920000057ab9 */ /* 0x000fe40000000800 */
[----:B------:R-:W-:-:S05]  /*3c6d0*/  PRMT R8, R8, 0x3340, R219 ;  /* 0x0000334008087816 */ /* 0x000fca00000000db */
[----:B------:R-:W-:Y:S04]  /*3c6e0*/  STL [R1+0xaa8], R8 ;  /* 0x000aa80801007387 */ /* 0x000fe80000100800 */
[----:B------:R0:W-:Y:S02]  /*3c6f0*/  STL [R1+0x4bc], R13 ;  /* 0x0004bc0d01007387 */ /* 0x0001e40000100800 */
[----:B0-----:R-:W-:Y:S01]  /*3c700*/  VIADD R13, R13, UR5 ;  /* 0x000000050d0d7c36 */ /* 0x001fe20008000000 */
[----:B------:R-:W-:Y:S01]  /*3c710*/  ULDC UR5, c[0x0][0x248] ;  /* 0x0000920000057ab9 */ /* 0x000fe20000000800 */
[----:B---3--:R-:W-:-:S04]  /*3c720*/  LOP3.LUT R9, R37, 0xffff, RZ, 0xc0, !PT ;  /* 0x0000ffff25097812 */ /* 0x008fc800078ec0ff */
[----:B------:R-:W-:Y:S02]  /*3c730*/  PRMT R14, R9, 0x3340, R221 ;  /* 0x00003340090e7816 */ /* 0x000fe400000000dd */
[----:B----4-:R-:W-:Y:S02]  /*3c740*/  LOP3.LUT R11, R33, 0xffff, RZ, 0xc0, !PT ;  /* 0x0000ffff210b7812 */ /* 0x010fe400078ec0ff */
[----:B------:R-:W-:Y:S02]  /*3c750*/  SHF.R.U32.HI R8, RZ, 0x8, R9 ;  /* 0x00000008ff087819 */ /* 0x000fe40000011609 */
[----:B------:R-:W-:Y:S01]  /*3c760*/  SHF.R.U32.HI R9, RZ, 0x8, R221 ;  /* 0x00000008ff097819 */ /* 0x000fe200000116dd */
[----:B------:R0:W-:Y:S01]  /*3c770*/  STL [R1+0xc3c], R14 ;  /* 0x000c3c0e01007387 */ /* 0x0001e20000100800 */
[----:B------:R-:W-:Y:S02]  /*3c780*/  LOP3.LUT R12, R30, 0xffff, RZ, 0xc0, !PT ;  /* 0x0000ffff1e0c7812 */ /* 0x000fe400078ec0ff */
[----:B------:R-:W-:-:S02]  /*3c790*/  LOP3.LUT R8, R8, 0xffff, RZ, 0xc0, !PT ;  /* 0x0000ffff08087812 */ /* 0x000fc400078ec0ff */
[----:B------:R-:W-:Y:S02]  /*3c7a0*/  LOP3.LUT R9, R9, 0xffff, RZ, 0xc0, !PT ;  /* 0x0000ffff09097812 */ /* 0x000fe400078ec0ff */
[----:B0-----:R-:W-:Y:S02]  /*3c7b0*/  PRMT R14, R11, 0x3340, R12 ;  /* 0x000033400b0e7816 */ /* 0x001fe4000000000c */
[----:B------:R-:W-:-:S03]  /*3c7c0*/  PRMT R8, R8, 0x3340, R9 ;  /* 0x0000334008087816 */ /* 0x000fc60000000009 */
[----:B------:R-:W-:Y:S04]  /*3c7d0*/  STL [R1+0xc38], R14 ;  /* 0x000c380e01007387 */ /* 0x000fe80000100800 */
[----:B------:R-:W3:Y:S04]  /*3c7e0*/  LDL.LU R39, [R1+0xc90] ;  /* 0x000c900001277983 */ /* 0x000ee80000300800 */
[----:B------:R-:W4:Y:S04]  /*3c7f0*/  LDL.LU R37, [R1+0x490] ;  /* 0x0004900001257983 */ /* 0x000f280000300800 */
[----:B------:R-:W-:Y:S04]  /*3c800*/  STL [R1+0xbc], R13 ;  /* 0x0000bc0d01007387 */ /* 0x000fe80000100800 */
[----:B------:R-:W4:Y:S04]  /*3c810*/  LDL.LU R33, [R1+0xc8c] ;  /* 0x000c8c0001217983 */ /* 0x000f280000300800 */
[----:B------:R0:W-:Y:S04]  /*3c820*/  STL [R1+0xaa4], R8 ;  /* 0x000aa40801007387 */ /* 0x0001e80000100800 */
[----:B------:R-:W4:Y:S01]  /*3c830*/  LDL.LU R30, [R1+0x48c] ;  /* 0x00048c00011e7983 */ /* 0x000f220000300800 */
[----:B------:R-:W-:-:S02]  /*3c840*/  SHF.R.U32.HI R10, RZ, 0x8, R11 ;  /* 0x00000008ff0a7819 */ /* 0x000fc4000001160b */
[----:B------:R-:W-:Y:S02]  /*3c850*/  SHF.R.U32.HI R11, RZ, 0x8, R12 ;  /* 0x00000008ff0b7819 */ /* 0x000fe4000001160c */
[----:B------:R-:W-:Y:S02]  /*3c860*/  LOP3.LUT R10, R10, 0xffff, RZ, 0xc0, !PT ;  /* 0x0000ffff0a0a7812 */ /* 0x000fe400078ec0ff */
[----:B------:R-:W-:-:S04]  /*3c870*/  LOP3.LUT R11, R11, 0xffff, RZ, 0xc0, !PT ;  /* 0x0000ffff0b0b7812 */ /* 0x000fc800078ec0ff */
[----:B0-----:R-:W-:Y:S01]  /*3c880*/  PRMT R8, R10, 0x3340, R11 ;  /* 0x000033400a087816 */ /* 0x001fe2000000000b */
[----:B------:R-:W-:Y:S01]  /*3c890*/  VIADD R12, R13, UR5 ;  /* 0x000000050d0c7c36 */ /* 0x000fe20008000000 */
[----:B------:R-:W-:Y:S01]  /*3c8a0*/  LOP3.LUT R215, R215, 0xffff, RZ, 0xc0, !PT ;  /* 0x0000ffffd7d77812 */ /* 0x000fe200078ec0ff */
[----:B------:R-:W-:Y:S02]  /*3c8b0*/  ULDC UR5, c[0x0][0x248] ;  /* 0x0000920000057ab9 */ /* 0x000fe40000000800 */
[----:B------:R-:W-:Y:S04]  /*3c8c0*/  STL [R1+0xaa0], R8 ;  /* 0x000aa00801007387 */ /* 0x000fe80000100800 */
[----:B------:R0:W-:Y:S02]  /*3c8d0*/  STL [R1+0x5b0], R12 ;  /* 0x0005b00c01007387 */ /* 0x0001e40000100800 */
[----:B0-----:R-:W-:Y:S01]  /*3c8e0*/  VIADD R12, R12, UR5 ;  /* 0x000000050c0c7c36 */ /* 0x001fe20008000000 */
[----:B------:R-:W-:Y:S01]  /*3c8f0*/  ULDC UR5, c[0x0][0x248] ;  /* 0x0000920000057ab9 */ /* 0x000fe20000000800 */
[----:B--2---:R-:W-:-:S02]  /*3c900*/  LOP3.LUT R10, R41, 0xffff, RZ, 0xc0, !PT ;  /* 0x0000ffff290a7812 */ /* 0x004fc400078ec0ff */
[----:B------:R-:W-:Y:S02]  /*3c910*/  LOP3.LUT R8, R35, 0xffff, RZ, 0xc0, !PT ;  /* 0x0000ffff23087812 */ /* 0x000fe400078ec0ff */
[----:B------:R-:W-:Y:S02]  /*3c920*/  SHF.R.U32.HI R11, RZ, 0x8, R10 ;  /* 0x00000008ff0b7819 */ /* 0x000fe4000001160a */
[--C-:B------:R-:W-:Y:S02]  /*3c930*/  PRMT R13, R10, 0x3340, R8.reuse ;  /* 0x000033400a0d7816 */ /* 0x100fe40000000008 */
[----:B------:R-:W-:Y:S02]  /*3c940*/  SHF.R.U32.HI R10, RZ, 0x8, R8 ;  /* 0x00000008ff0a7819 */ /* 0x000fe40000011608 */
[----:B------:R-:W-:-:S04]  /*3c950*/  LOP3.LUT R9, R31, 0xffff, RZ, 0xc0, !PT ;  /* 0x0000ffff1f097812 */ /* 0x000fc800078ec0ff */
[----:B------:R-:W-:Y:S02]  /*3c960*/  SHF.R.U32.HI R8, RZ, 0x8, R9 ;  /* 0x00000008ff087819 */ /* 0x000fe40000011609 */
[--C-:B------:R-:W-:Y:S01]  /*3c970*/  PRMT R9, R9, 0x3340, R215.reuse ;  /* 0x0000334009097816 */ /* 0x100fe200000000d7 */
[----:B------:R-:W-:Y:S04]  /*3c980*/  STL [R1+0xc34], R13 ;  /* 0x000c340d01007387 */ /* 0x000fe80000100800 */
[----:B------:R0:W-:Y:S04]  /*3c990*/  STL [R1+0xc30], R9 ;  /* 0x000c300901007387 */ /* 0x0001e80000100800 */
[----:B------:R-:W2:Y:S04]  /*3c9a0*/  LDL.LU R35, [R1+0x874] ;  /* 0x0008740001237983 */ /* 0x000ea80000300800 */
[----:B------:R-:W2:Y:S01]  /*3c9b0*/  LDL.LU R31, [R1+0x870] ;  /* 0x00087000011f7983 */ /* 0x000ea20000300800 */
[----:B------:R-:W-:-:S02]  /*3c9c0*/  SHF.R.U32.HI R215, RZ, 0x8, R215 ;  /* 0x00000008ffd77819 */ /* 0x000fc400000116d7 */
[----:B------:R-:W-:Y:S02]  /*3c9d0*/  LOP3.LUT R11, R11, 0xffff, RZ, 0xc0, !PT ;  /* 0x0000ffff0b0b7812 */ /* 0x000fe400078ec0ff */
[----:B------:R-:W-:Y:S02]  /*3c9e0*/  LOP3.LUT R10, R10, 0xffff, RZ, 0xc0, !PT ;  /* 0x0000ffff0a0a7812 */ /* 0x000fe400078ec0ff */
[----:B------:R-:W-:Y:S02]  /*3c9f0*/  LOP3.LUT R8, R8, 0xffff, RZ, 0xc0, !PT ;  /* 0x0000ffff08087812 */ /* 0x000fe400078ec0ff */
[----:B------:R-:W-:Y:S02]  /*3ca00*/  LOP3.LUT R215, R215, 0xffff, RZ, 0xc0, !PT ;  /* 0x0000ffffd7d77812 */ /* 0x000fe400078ec0ff */
[----:B0-----:R-:W-:Y:S02]  /*3ca10*/  PRMT R9, R11, 0x3340, R10 ;  /* 0x000033400b097816 */ /* 0x001fe4000000000a */
[----:B------:R-:W-:Y:S01]  /*3ca20*/  PRMT R8, R8, 0x3340, R215 ;  /* 0x0000334008087816 */ /* 0x000fe200000000d7 */
[----:B------:R-:W-:Y:S01]  /*3ca30*/  STL [R1+0xb8], R12 ;  /* 0x0000b80c01007387 */ /* 0x000fe20000100800 */
[----:B------:R-:W-:Y:S01]  /*3ca40*/  VIADD R13, R12, UR5 ;  /* 0x000000050c0d7c36 */ /* 0x000fe20008000000 */
[----:B------:R-:W-:-:S02]  /*3ca50*/  ULDC UR5, c[0x0][0x248] ;  /* 0x0000920000057ab9 */ /* 0x000fc40000000800 */
[----:B------:R-:W-:Y:S04]  /*3ca60*/  STL [R1+0xa94], R9 ;  /* 0x000a940901007387 */ /* 0x000fe80000100800 */
[----:B------:R-:W-:Y:S04]  /*3ca70*/  STL [R1+0xa90], R8 ;  /* 0x000a900801007387 */ /* 0x000fe80000100800 */
[----:B------:R0:W-:Y:S02]  /*3ca80*/  STL [R1+0x5b4], R13 ;  /* 0x0005b40d01007387 */ /* 0x0001e40000100800 */
[----:B0-----:R-:W-:Y:S01]  /*3ca90*/  VIADD R13, R13, UR5 ;  /* 0x000000050d0d7c36 */ /* 0x001fe20008000000 */
[----:B------:R-:W-:Y:S01]  /*3caa0*/  LOP3.LUT R211, R211, 0xffff, RZ, 0xc0, !PT ;  /* 0x0000ffffd3d37812 */ /* 0x000fe200078ec0ff */
[----:B------:R-:W-:Y:S01]  /*3cab0*/  ULDC UR5, c[0x0][0x248] ;  /* 0x0000920000057ab9 */ /* 0x000fe20000000800 */
[----:B---3--:R-:W-:-:S02]  /*3cac0*/  LOP3.LUT R11, R39, 0xffff, RZ, 0xc0, !PT ;  /* 0x0000ffff270b7812 */ /* 0x008fc400078ec0ff */
[----:B----4-:R-:W-:Y:S02]  /*3cad0*/  LOP3.LUT R12, R37, 0xffff, RZ, 0xc0, !PT ;  /* 0x0000ffff250c7812 */ /* 0x010fe400078ec0ff */
[----:B------:R-:W-:Y:S02]  /*3cae0*/  SHF.R.U32.HI R10, RZ, 0x8, R11 ;  /* 0x00000008ff0a7819 */ /* 0x000fe4000001160b */
[--C-:B------:R-:W-:Y:S02]  /*3caf0*/  PRMT R14, R11, 0x3340, R12.reuse ;  /* 0x000033400b0e7816 */ /* 0x100fe4000000000c */
[----:B------:R-:W-:Y:S02]  /*3cb00*/  LOP3.LUT R9, R33, 0xffff, RZ, 0xc0, !PT ;  /* 0x0000ffff21097812 */ /* 0x000fe400078ec0ff */
[----:B------:R-:W-:Y:S02]  /*3cb10*/  SHF.R.U32.HI R12, RZ, 0x8, R12 ;  /* 0x00000008ff0c7819 */ /* 0x000fe4000001160c */
[----:B------:R-:W-:-:S02]  /*3cb20*/  SHF.R.U32.HI R11, RZ, 0x8, R9 ;  /* 0x00000008ff0b7819 */ /* 0x000fc40000011609 */
[----:B------:R-:W-:Y:S02]  /*3cb30*/  LOP3.LUT R8, R30, 0xffff, RZ, 0xc0, !PT ;  /* 0x0000ffff1e087812 */ /* 0x000fe400078ec0ff */
[----:B------:R-:W-:Y:S02]  /*3cb40*/  LOP3.LUT R10, R10, 0xffff, RZ, 0xc0, !PT ;  /* 0x0000ffff0a0a7812 */ /* 0x000fe400078ec0ff */
[----:B------:R-:W-:Y:S02]  /*3cb50*/  PRMT R9, R9, 0x3340, R8 ;  /* 0x0000334009097816 */ /* 0x000fe40000000008 */
[----:B------:R-:W-:Y:S01]  /*3cb60*/  LOP3.LUT R12, R12, 0xffff, RZ, 0xc0, !PT ;  /* 0x0000ffff0c0c7812 */ /* 0x000fe200078ec0ff */
[----:B------:R-:W-:Y:S04]  /*3cb70*/  STL [R1+0xc2c], R14 ;  /* 0x000c2c0e01007387 */ /* 0x000fe80000100800 */
[----:B------:R0:W-:Y:S04]  /*3cb80*/  STL [R1+0xc28], R9 ;  /* 0x000c280901007387 */ /* 0x0001e80000100800 */
[----:B------:R-:W3:Y:S04]  /*3cb90*/  LDL.LU R41, [R1+0xc98] ;  /* 0x000c980001297983 */ /* 0x000ee80000300800 */
[----:B------:R-:W4:Y:S01]  /*3cba0*/  LDL.LU R39, [R1+0x498] ;  /* 0x0004980001277983 */ /* 0x000f220000300800 */
[----:B0-----:R-:W-:-:S05]  /*3cbb0*/  PRMT R9, R10, 0x3340, R12 ;  /* 0x000033400a097816 */ /* 0x001fca000000000c */
[----:B------:R-:W-:Y:S04]  /*3cbc0*/  STL [R1+0xa84], R9 ;  /* 0x000a840901007387 */ /* 0x000fe80000100800 */
[----:B------:R-:W-:Y:S04]  /*3cbd0*/  STL [R1+0x5a4], R13 ;  /* 0x0005a40d01007387 */ /* 0x000fe80000100800 */
[----:B------:R-:W4:Y:S04]  /*3cbe0*/  LDL.LU R33, [R1+0xc94] ;  /* 0x000c940001217983 */ /* 0x000f280000300800 */
[----:B------:R-:W4:Y:S01]  /*3cbf0*/  LDL.LU R30, [R1+0x494] ;  /* 0x00049400011e7983 */ /* 0x000f220000300800 */
[----:B------:R-:W-:-:S02]  /*3cc00*/  SHF.R.U32.HI R8, RZ, 0x8, R8 ;  /* 0x00000008ff087819 */ /* 0x000fc40000011608 */
[----:B------:R-:W-:Y:S02]  /*3cc10*/  LOP3.LUT R11, R11, 0xffff, RZ, 0xc0, !PT ;  /* 0x0000ffff0b0b7812 */ /* 0x000fe400078ec0ff */
[----:B------:R-:W-:-:S04]  /*3cc20*/  LOP3.LUT R8, R8, 0xffff, RZ, 0xc0, !PT ;  /* 0x0000ffff08087812 */ /* 0x000fc800078ec0ff */
[----:B------:R-:W-:-:S05]  /*3cc30*/  PRMT R8, R11, 0x3340, R8 ;  /* 0x000033400b087816 */ /* 0x000fca0000000008 */
[----:B------:R2:W-:Y:S01]  /*3cc40*/  STL [R1+0xa80], R8 ;  /* 0x000a800801007387 */ /* 0x0005e20000100800 */
[----:B------:R-:W-:Y:S01]  /*3cc50*/  LOP3.LUT R213, R213, 0xffff, RZ, 0xc0, !PT ;  /* 0x0000ffffd5d57812 */ /* 0x000fe200078ec0ff */
[----:B------:R-:W-:Y:S01]  /*3cc60*/  VIADD R12, R13, UR5 ;  /* 0x000000050d0c7c36 */ /* 0x000fe20008000000 */
[----:B------:R-:W-:-:S04]  /*3cc70*/  ULDC UR5, c[0x0][0x248] ;  /* 0x0000920000057ab9 */ /* 0x000fc80000000800 */
[----:B------:R-:W-:Y:S01]  /*3cc80*/  STL [R1+0x5c4], R12 ;  /* 0x0005c40c01007387 */ /* 0x000fe20000100800 */
[----:B--2---:R-:W-:Y:S02]  /*3cc90*/  LOP3.LUT R8, R35, 0xffff, RZ, 0xc0, !PT ;  /* 0x0000ffff23087812 */ /* 0x004fe400078ec0ff */
[----:B------:R-:W-:Y:S02]  /*3cca0*/  LOP3.LUT R9, R31, 0xffff, RZ, 0xc0, !PT ;  /* 0x0000ffff1f097812 */ /* 0x000fe400078ec0ff */
[--C-:B------:R-:W-:Y:S02]  /*3ccb0*/  PRMT R11, R8, 0x3340, R211.reuse ;  /* 0x00003340080b7816 */ /* 0x100fe400000000d3 */
[----:B------:R-:W-:Y:S02]  /*3ccc0*/  SHF.R.U32.HI R10, RZ, 0x8, R8 ;  /* 0x00000008ff0a7819 */ /* 0x000fe40000011608 */
[----:B------:R-:W-:Y:S02]  /*3ccd0*/  SHF.R.U32.HI R211, RZ, 0x8, R211 ;  /* 0x00000008ffd37819 */ /* 0x000fe400000116d3 */
[----:B------:R-:W-:-:S02]  /*3cce0*/  SHF.R.U32.HI R8, RZ, 0x8, R9 ;  /* 0x00000008ff087819 */ /* 0x000fc40000011609 */
[--C-:B------:R-:W-:Y:S02]  /*3ccf0*/  PRMT R9, R9, 0x3340, R213.reuse ;  /* 0x0000334009097816 */ /* 0x100fe400000000d5 */
[----:B------:R-:W-:Y:S02]  /*3cd00*/  LOP3.LUT R10, R10, 0xffff, RZ, 0xc0, !PT ;  /* 0x0000ffff0a0a7812 */ /* 0x000fe400078ec0ff */
[----:B------:R-:W-:Y:S01]  /*3cd10*/  LOP3.LUT R211, R211, 0xffff, RZ, 0xc0, !PT ;  /* 0x0000ffffd3d37812 */ /* 0x000fe200078ec0ff */
[----:B------:R0:W-:Y:S04]  /*3cd20*/  STL [R1+0xc20], R11 ;  /* 0x000c200b01007387 */ /* 0x0001e80000100800 */
[----:B------:R1:W-:Y:S04]  /*3cd30*/  STL [R1+0xc24], R9 ;  /* 0x000c240901007387 */ /* 0x0003e80000100800 */
[----:B------:R-:W2:Y:S01]  /*3cd40*/  LDL.LU R37, [R1+0x878] ;  /* 0x0008780001257983 */ /* 0x000ea20000300800 */
[----:B0-----:R-:W-:Y:S01]  /*3cd50*/  VIADD R11, R12, UR5 ;  /* 0x000000050c0b7c36 */ /* 0x001fe20008000000 */
[----:B------:R-:W-:-:S02]  /*3cd60*/  SHF.R.U32.HI R213, RZ, 0x8, R213 ;  /* 0x00000008ffd57819 */ /* 0x000fc400000116d5 */
[----:B------:R-:W2:Y:S01]  /*3cd70*/  LDL.LU R35, [R1+0xc9c] ;  /* 0x000c9c0001237983 */ /* 0x000ea20000300800 */
[----:B------:R-:W-:Y:S01]  /*3cd80*/  LOP3.LUT R8, R8, 0xffff, RZ, 0xc0, !PT ;  /* 0x0000ffff08087812 */ /* 0x000fe200078ec0ff */
[----:B------:R-:W-:Y:S01]  /*3cd90*/  ULDC UR5, c[0x0][0x248] ;  /* 0x0000920000057ab9 */ /* 0x000fe20000000800 */
[----:B-1----:R-:W-:Y:S01]  /*3cda0*/  PRMT R9, R10, 0x3340, R211 ;  /* 0x000033400a097816 */ /* 0x002fe200000000d3 */
[----:B------:R-:W-:Y:S04]  /*3cdb0*/  STL [R1+0xb4], R11 ;  /* 0x0000b40b01007387 */ /* 0x000fe80000100800 */
[----:B------:R-:W-:Y:S04]  /*3cdc0*/  STL [R1+0xa70], R9 ;  /* 0x000a700901007387 */ /* 0x000fe80000100800 */
[----:B------:R-:W2:Y:S01]  /*3cdd0*/  LDL.LU R31, [R1+0x49c] ;  /* 0x00049c00011f7983 */ /* 0x000ea20000300800 */
[----:B------:R-:W-:Y:S01]  /*3cde0*/  LOP3.LUT R213, R213, 0xffff, RZ, 0xc0, !PT ;  /* 0x0000ffffd5d57812 */ /* 0x000fe200078ec0ff */
[----:B------:R-:W-:Y:S01]  /*3cdf0*/  VIADD R13, R11, UR5 ;  /* 0x000000050b0d7c36 */ /* 0x000fe20008000000 */
[----:B------:R-:W-:-:S02]  /*3ce00*/  ULDC UR5, c[0x0][0x248] ;  /* 0x0000920000057ab9 */ /* 0x000fc40000000800 */
[----:B------:R-:W-:-:S05]  /*3ce10*/  PRMT R8, R8, 0x3340, R213 ;  /* 0x0000334008087816 */ /* 0x000fca00000000d5 */
[----:B------:R-:W-:Y:S04]  /*3ce20*/  STL [R1+0xa78], R8 ;  /* 0x000a780801007387 */ /* 0x000fe80000100800 */
[----:B------:R0:W-:Y:S02]  /*3ce30*/  STL [R1+0x5c0], R13 ;  /* 0x0005c00d01007387 */ /* 0x0001e40000100800 */
[----:B0-----:R-:W-:Y:S01]  /*3ce40*/  VIADD R13, R13, UR5 ;  /* 0x000000050d0d7c36 */ /* 0x001fe20008000000 */
[----:B------:R-:W-:Y:S01]  /*3ce50*/  LOP3.LUT R207, R207, 0xffff, RZ, 0xc0, !PT ;  /* 0x0000ffffcfcf7812 */ /* 0x000fe200078ec0ff */
[----:B------:R-:W-:Y:S01]  /*3ce60*/  ULDC UR5, c[0x0][0x248] ;  /* 0x0000920000057ab9 */ /* 0x000fe20000000800 */
[----:B---3--:R-:W-:Y:S02]  /*3ce70*/  LOP3.LUT R11, R41, 0xffff, RZ, 0xc0, !PT ;  /* 0x0000ffff290b7812 */ /* 0x008fe400078ec0ff */
[----:B----4-:R-:W-:-:S02]  /*3ce80*/  LOP3.LUT R12, R39, 0xffff, RZ, 0xc0, !PT ;  /* 0x0000ffff270c7812 */ /* 0x010fc400078ec0ff */
[----:B------:R-:W-:Y:S02]  /*3ce90*/  SHF.R.U32.HI R10, RZ, 0x8, R11 ;  /* 0x00000008ff0a7819 */ /* 0x000fe4000001160b */
[----:B------:R-:W-:Y:S02]  /*3cea0*/  PRMT R14, R11, 0x3340, R12 ;  /* 0x000033400b0e7816 */ /* 0x000fe4000000000c */
[----:B------:R-:W-:Y:S02]  /*3ceb0*/  LOP3.LUT R9, R33, 0xffff, RZ, 0xc0, !PT ;  /* 0x0000ffff21097812 */ /* 0x000fe400078ec0ff */
[----:B------:R-:W-:Y:S02]  /*3cec0*/  LOP3.LUT R8, R30, 0xffff, RZ, 0xc0, !PT ;  /* 0x0000ffff1e087812 */ /* 0x000fe400078ec0ff */
[----:B------:R-:W-:Y:S02]  /*3ced0*/  SHF.R.U32.HI R11, RZ, 0x8, R9 ;  /* 0x00000008ff0b7819 */ /* 0x000fe40000011609 */
[----:B------:R-:W-:Y:S01]  /*3cee0*/  PRMT R9, R9, 0x3340, R8 ;  /* 0x0000334009097816 */ /* 0x000fe20000000008 */
[----:B------:R-:W-:Y:S04]  /*3cef0*/  STL [R1+0xc0c], R14 ;  /* 0x000c0c0e01007387 */ /* 0x000fe80000100800 */
[----:B------:R0:W-:Y:S04]  /*3cf00*/  STL [R1+0xc08], R9 ;  /* 0x000c080901007387 */ /* 0x0001e80000100800 */
[----:B------:R-:W3:Y:S04]  /*3cf10*/  LDL.LU R39, [R1+0xca0] ;  /* 0x000ca00001277983 */ /* 0x000ee80000300800 */
[----:B------:R-:W4:Y:S04]  /*3cf20*/  LDL.LU R33, [R1+0x4a0] ;  /* 0x0004a00001217983 */ /* 0x000f280000300800 */
[----:B------:R-:W-:Y:S04]  /*3cf30*/  STL [R1+0x5b8], R13 ;  /* 0x0005b80d01007387 */ /* 0x000fe80000100800 */
[----:B------:R-:W4:Y:S01]  /*3cf40*/  LDL.LU R30, [R1+0x87c] ;  /* 0x00087c00011e7983 */ /* 0x000f220000300800 */
[----:B------:R-:W-:-:S02]  /*3cf50*/  SHF.R.U32.HI R12, RZ, 0x8, R12 ;  /* 0x00000008ff0c7819 */ /* 0x000fc4000001160c */
[----:B------:R-:W-:Y:S02]  /*3cf60*/  SHF.R.U32.HI R8, RZ, 0x8, R8 ;  /* 0x00000008ff087819 */ /* 0x000fe40000011608 */
[----:B------:R-:W-:Y:S02]  /*3cf70*/  LOP3.LUT R10, R10, 0xffff, RZ, 0xc0, !PT ;  /* 0x0000ffff0a0a7812 */ /* 0x000fe400078ec0ff */
[----:B------:R-:W-:Y:S02]  /*3cf80*/  LOP3.LUT R12, R12, 0xffff, RZ, 0xc0, !PT ;  /* 0x0000ffff0c0c7812 */ /* 0x000fe400078ec0ff */
[----:B------:R-:W-:Y:S02]  /*3cf90*/  LOP3.LUT R11, R11, 0xffff, RZ, 0xc0, !PT ;  /* 0x0000ffff0b0b7812 */ /* 0x000fe400078ec0ff */
[----:B------:R-:W-:Y:S02]  /*3cfa0*/  LOP3.LUT R8, R8, 0xffff, RZ, 0xc0, !PT ;  /* 0x0000ffff08087812 */ /* 0x000fe400078ec0ff */
[----:B0-----:R-:W-:-:S02]  /*3cfb0*/  PRMT R9, R10, 0x3340, R12 ;  /* 0x000033400a097816 */ /* 0x001fc4000000000c */
[----:B------:R-:W-:-:S03]  /*3cfc0*/  PRMT R8, R11, 0x3340, R8 ;  /* 0x000033400b087816 */ /* 0x000fc60000000008 */
[----:B------:R-:W-:Y:S04]  /*3cfd0*/  STL [R1+0xa64], R9 ;  /* 0x000a640901007387 */ /* 0x000fe80000100800 */
[----:B------:R-:W-:Y:S01]  /*3cfe0*/  STL [R1+0xa60], R8 ;  /* 0x000a600801007387 */ /* 0x000fe20000100800 */
[----:B------:R-:W-:Y:S01]  /*3cff0*/  VIADD R12, R13, UR5 ;  /* 0x000000050d0c7c36 */ /* 0x000fe20008000000 */
[----:B------:R-:W-:-:S04]  /*3d000*/  ULDC UR5, c[0x0][0x248] ;  /* 0x0000920000057ab9 */ /* 0x000fc80000000800 */
[----:B------:R0:W-:Y:S02]  /*3d010*/  STL [R1+0x5cc], R12 ;  /* 0x0005cc0c01007387 */ /* 0x0001e40000100800 */
[----:B0-----:R-:W-:Y:S01]  /*3d020*/  VIADD R12, R12, UR5 ;  /* 0x000000050c0c7c36 */ /* 0x001fe20008000000 */
[----:B------:R-:W-:Y:S01]  /*3d030*/  ULDC UR5, c[0x0][0x248] ;  /* 0x0000920000057ab9 */ /* 0x000fe20000000800 */
[----:B------:R-:W-:Y:S02]  /*3d040*/  LOP3.LUT R203, R203, 0xffff, RZ, 0xc0, !PT ;  /* 0x0000ffffcbcb7812 */ /* 0x000fe400078ec0ff */
[----:B--2---:R-:W-:Y:S02]  /*3d050*/  LOP3.LUT R8, R37, 0xffff, RZ, 0xc0, !PT ;  /* 0x0000ffff25087812 */ /* 0x004fe400078ec0ff */
[----:B------:R-:W-:Y:S02]  /*3d060*/  LOP3.LUT R10, R35, 0xffff, RZ, 0xc0, !PT ;  /* 0x0000ffff230a7812 */ /* 0x000fe400078ec0ff */
[----:B------:R-:W-:-:S02]  /*3d070*/  PRMT R13, R8, 0x3340, R207 ;  /* 0x00003340080d7816 */ /* 0x000fc400000000cf */
[----:B------:R-:W-:Y:S02]  /*3d080*/  SHF.R.U32.HI R11, RZ, 0x8, R8 ;  /* 0x00000008ff0b7819 */ /* 0x000fe40000011608 */
[----:B------:R-:W-:Y:S02]  /*3d090*/  SHF.R.U32.HI R207, RZ, 0x8, R207 ;  /* 0x00000008ffcf7819 */ /* 0x000fe400000116cf */
[----:B------:R-:W-:Y:S02]  /*3d0a0*/  SHF.R.U32.HI R8, RZ, 0x8, R10 ;  /* 0x00000008ff087819 */ /* 0x000fe4000001160a */
[----:B------:R-:W-:Y:S02]  /*3d0b0*/  LOP3.LUT R9, R31, 0xffff, RZ, 0xc0, !PT ;  /* 0x0000ffff1f097812 */ /* 0x000fe400078ec0ff */
[----:B------:R-:W-:Y:S02]  /*3d0c0*/  LOP3.LUT R11, R11, 0xffff, RZ, 0xc0, !PT ;  /* 0x0000ffff0b0b7812 */ /* 0x000fe400078ec0ff */
[----:B------:R-:W-:-:S02]  /*3d0d0*/  PRMT R10, R10, 0x3340, R9 ;  /* 0x000033400a0a7816 */ /* 0x000fc40000000009 */
[----:B------:R-:W-:Y:S01]  /*3d0e0*/  LOP3.LUT R207, R207, 0xffff, RZ, 0xc0, !PT ;  /* 0x0000ffffcfcf7812 */ /* 0x000fe200078ec0ff */
[----:B------:R-:W-:Y:S04]  /*3d0f0*/  STL [R1+0xbf0], R13 ;  /* 0x000bf00d01007387 */ /* 0x000fe80000100800 */
[----:B------:R0:W-:Y:S04]  /*3d100*/  STL [R1+0xbd0], R10 ;  /* 0x000bd00a01007387 */ /* 0x0001e80000100800 */
[----:B------:R-:W2:Y:S04]  /*3d110*/  LDL.LU R37, [R1+0x880] ;  /* 0x0008800001257983 */ /* 0x000ea80000300800 */
[----:B------:R-:W2:Y:S01]  /*3d120*/  LDL.LU R35, [R1+0xca4] ;  /* 0x000ca40001237983 */ /* 0x000ea20000300800 */
[----:B0-----:R-:W-:-:S03]  /*3d130*/  PRMT R10, R11, 0x3340, R207 ;  /* 0x000033400b0a7816 */ /* 0x001fc600000000cf */
[----:B------:R0:W-:Y:S01]  /*3d140*/  STL [R1+0x5bc], R12 ;  /* 0x0005bc0c01007387 */ /* 0x0001e20000100800 */
[----:B------:R-:W-:-:S03]  /*3d150*/  SHF.R.U32.HI R9, RZ, 0x8, R9 ;  /* 0x00000008ff097819 */ /* 0x000fc60000011609 */
[----:B------:R-:W-:Y:S04]  /*3d160*/  STL [R1+0xa58], R10 ;  /* 0x000a580a01007387 */ /* 0x000fe80000100800 */
[----:B------:R-:W2:Y:S01]  /*3d170*/  LDL.LU R31, [R1+0x4a4] ;  /* 0x0004a400011f7983 */ /* 0x000ea20000300800 */
[----:B------:R-:W-:Y:S02]  /*3d180*/  LOP3.LUT R8, R8, 0xffff, RZ, 0xc0, !PT ;  /* 0x0000ffff08087812 */ /* 0x000fe400078ec0ff */
[----:B------:R-:W-:-:S04]  /*3d190*/  LOP3.LUT R9, R9, 0xffff, RZ, 0xc0, !PT ;  /* 0x0000ffff09097812 */ /* 0x000fc800078ec0ff */
[----:B------:R-:W-:-:S05]  /*3d1a0*/  PRMT R8, R8, 0x3340, R9 ;  /* 0x0000334008087816 */ /* 0x000fca0000000009 */
[----:B------:R-:W-:Y:S01]  /*3d1b0*/  STL [R1+0xa50], R8 ;  /* 0x000a500801007387 */ /* 0x000fe20000100800 */
[----:B0-----:R-:W-:Y:S01]  /*3d1c0*/  VIADD R12, R12, UR5 ;  /* 0x000000050c0c7c36 */ /* 0x001fe20008000000 */
[----:B------:R-:W-:-:S04]  /*3d1d0*/  ULDC UR5, c[0x0][0x248] ;  /* 0x0000920000057ab9 */ /* 0x000fc80000000800 */
[----:B------:R0:W-:Y:S02]  /*3d1e0*/  STL [R1+0x5d0], R12 ;  /* 0x0005d00c01007387 */ /* 0x0001e40000100800 */
[----:B0-----:R-:W-:Y:S01]  /*3d1f0*/  VIADD R12, R12, UR5 ;  /* 0x000000050c0c7c36 */ /* 0x001fe20008000000 */
[----:B------:R-:W-:Y:S01]  /*3d200*/  LOP3.LUT R205, R205, 0xffff, RZ, 0xc0, !PT ;  /* 0x0000ffffcdcd7812 */ /* 0x000fe200078ec0ff */
[----:B------:R-:W-:Y:S01]  /*3d210*/  ULDC UR5, c[0x0][0x248] ;  /* 0x0000920000057ab9 */ /* 0x000fe20000000800 */
[----:B---3--:R-:W-:Y:S02]  /*3d220*/  LOP3.LUT R10, R39, 0xffff, RZ, 0xc0, !PT ;  /* 0x0000ffff270a7812 */ /* 0x008fe400078ec0ff */
[----:B----4-:R-:W-:Y:S02]  /*3d230*/  LOP3.LUT R8, R33, 0xffff, RZ, 0xc0, !PT ;  /* 0x0000ffff21087812 */ /* 0x010fe400078ec0ff */
[----:B------:R-:W-:Y:S02]  /*3d240*/  SHF.R.U32.HI R11, RZ, 0x8, R10 ;  /* 0x00000008ff0b7819 */ /* 0x000fe4000001160a */
[----:B------:R-:W-:-:S02]  /*3d250*/  PRMT R13, R10, 0x3340, R8 ;  /* 0x000033400a0d7816 */ /* 0x000fc40000000008 */
[----:B------:R-:W-:Y:S02]  /*3d260*/  SHF.R.U32.HI R8, RZ, 0x8, R8 ;  /* 0x00000008ff087819 */ /* 0x000fe40000011608 */
[----:B------:R-:W-:Y:S02]  /*3d270*/  LOP3.LUT R9, R30, 0xffff, RZ, 0xc0, !PT ;  /* 0x0000ffff1e097812 */ /* 0x000fe400078ec0ff */
[----:B------:R-:W-:Y:S02]  /*3d280*/  LOP3.LUT R11, R11, 0xffff, RZ, 0xc0, !PT ;  /* 0x0000ffff0b0b7812 */ /* 0x000fe400078ec0ff */
[----:B------:R-:W-:Y:S02]  /*3d290*/  SHF.R.U32.HI R10, RZ, 0x8, R9 ;  /* 0x00000008ff0a7819 */ /* 0x000fe40000011609 */
[----:B------:R-:W-:Y:S02]  /*3d2a0*/  LOP3.LUT R8, R8, 0xffff, RZ, 0xc0, !PT ;  /* 0x0000ffff08087812 */ /* 0x000fe400078ec0ff */
[----:B------:R-:W-:Y:S01]  /*3d2b0*/  PRMT R9, R9, 0x3340, R203 ;  /* 0x0000334009097816 */ /* 0x000fe200000000cb */
[----:B------:R0:W-:Y:S01]  /*3d2c0*/  STL [R1+0xbc0], R13 ;  /* 0x000bc00d01007387 */ /* 0x0001e20000100800 */
[----:B------:R-:W-:-:S03]  /*3d2d0*/  PRMT R8, R11, 0x3340, R8 ;  /* 0x000033400b087816 */ /* 0x000fc60000000008 */
[----:B------:R-:W-:Y:S04]  /*3d2e0*/  STL [R1+0xbbc], R9 ;  /* 0x000bbc0901007387 */ /* 0x000fe80000100800 */
[----:B------:R-:W3:Y:S04]  /*3d2f0*/  LDL.LU R41, [R1+0xca8] ;  /* 0x000ca80001297983 */ /* 0x000ee80000300800 */
[----:B------:R-:W4:Y:S04]  /*3d300*/  LDL.LU R33, [R1+0x4a8] ;  /* 0x0004a80001217983 */ /* 0x000f280000300800 */
[----:B------:R1:W-:Y:S04]  /*3d310*/  STL [R1+0xa4c], R8 ;  /* 0x000a4c0801007387 */ /* 0x0003e80000100800 */
[----:B------:R-:W-:Y:S04]  /*3d320*/  STL [R1+0x5c8], R12 ;  /* 0x0005c80c01007387 */ /* 0x000fe80000100800 */
[----:B------:R-:W4:Y:S01]  /*3d330*/  LDL.LU R30, [R1+0x884] ;  /* 0x00088400011e7983 */ /* 0x000f220000300800 */
[----:B------:R-:W-:-:S02]  /*3d340*/  SHF.R.U32.HI R203, RZ, 0x8, R203 ;  /* 0x00000008ffcb7819 */ /* 0x000fc400000116cb */
[----:B------:R-:W-:Y:S02]  /*3d350*/  LOP3.LUT R10, R10, 0xffff, RZ, 0xc0, !PT ;  /* 0x0000ffff0a0a7812 */ /* 0x000fe400078ec0ff */
[----:B------:R-:W-:Y:S01]  /*3d360*/  LOP3.LUT R203, R203, 0xffff, RZ, 0xc0, !PT ;  /* 0x0000ffffcbcb7812 */ /* 0x000fe200078ec0ff */
[----:B0-----:R-:W-:Y:S01]  /*3d370*/  VIADD R13, R12, UR5 ;  /* 0x000000050c0d7c36 */ /* 0x001fe20008000000 */
[----:B------:R-:W-:Y:S02]  /*3d380*/  ULDC UR5, c[0x0][0x248] ;  /* 0x0000920000057ab9 */ /* 0x000fe40000000800 */
[----:B-1----:R-:W-:-:S05]  /*3d390*/  PRMT R8, R10, 0x3340, R203 ;  /* 0x000033400a087816 */ /* 0x002fca00000000cb */
[----:B------:R-:W-:Y:S04]  /*3d3a0*/  STL [R1+0xa48], R8 ;  /* 0x000a480801007387 */ /* 0x000fe80000100800 */
[----:B------:R0:W-:Y:S02]  /*3d3b0*/  STL [R1+0x5d4], R13 ;  /* 0x0005d40d01007387 */ /* 0x0001e40000100800 */
[----:B0-----:R-:W-:Y:S01]  /*3d3c0*/  VIADD R13, R13, UR5 ;  /* 0x000000050d0d7c36 */ /* 0x001fe20008000000 */
[----:B------:R-:W-:Y:S01]  /*3d3d0*/  ULDC UR5, c[0x0][0x248] ;  /* 0x0000920000057ab9 */ /* 0x000fe20000000800 */
[----:B------:R-:W-:Y:S02]  /*3d3e0*/  LOP3.LUT R199, R199, 0xffff, RZ, 0xc0, !PT ;  /* 0x0000ffffc7c77812 */ /* 0x000fe400078ec0ff */
[----:B--2---:R-:W-:-:S04]  /*3d3f0*/  LOP3.LUT R9, R37, 0xffff, RZ, 0xc0, !PT ;  /* 0x0000ffff25097812 */ /* 0x004fc800078ec0ff */
[----:B------:R-:W-:Y:S02]  /*3d400*/  PRMT R14, R9, 0x3340, R205 ;  /* 0x00003340090e7816 */ /* 0x000fe400000000cd */
[----:B------:R-:W-:Y:S02]  /*3d410*/  LOP3.LUT R11, R35, 0xffff, RZ, 0xc0, !PT ;  /* 0x0000ffff230b7812 */ /* 0x000fe400078ec0ff */
[----:B------:R-:W-:Y:S01]  /*3d420*/  SHF.R.U32.HI R8, RZ, 0x8, R9 ;  /* 0x00000008ff087819 */ /* 0x000fe20000011609 */
[----:B------:R0:W-:Y:S01]  /*3d430*/  STL [R1+0xbac], R14 ;  /* 0x000bac0e01007387 */ /* 0x0001e20000100800 */
[----:B------:R-:W-:Y:S02]  /*3d440*/  SHF.R.U32.HI R9, RZ, 0x8, R205 ;  /* 0x00000008ff097819 */ /* 0x000fe400000116cd */
[----:B------:R-:W-:-:S04]  /*3d450*/  LOP3.LUT R12, R31, 0xffff, RZ, 0xc0, !PT ;  /* 0x0000ffff1f0c7812 */ /* 0x000fc800078ec0ff */
[----:B0-----:R-:W-:Y:S02]  /*3d460*/  PRMT R14, R11, 0x3340, R12 ;  /* 0x000033400b0e7816 */ /* 0x001fe4000000000c */
[----:B------:R-:W-:Y:S02]  /*3d470*/  LOP3.LUT R8, R8, 0xffff, RZ, 0xc0, !PT ;  /* 0x0000ffff08087812 */ /* 0x000fe400078ec0ff */
[----:B------:R-:W-:Y:S01]  /*3d480*/  LOP3.LUT R9, R9, 0xffff, RZ, 0xc0, !PT ;  /* 0x0000ffff09097812 */ /* 0x000fe200078ec0ff */
[----:B------:R-:W-:Y:S03]  /*3d490*/  STL [R1+0xba0], R14 ;  /* 0x000ba00e01007387 */ /* 0x000fe60000100800 */
[----:B------:R-:W-:Y:S01]  /*3d4a0*/  PRMT R8, R8, 0x3340, R9 ;  /* 0x0000334008087816 */ /* 0x000fe20000000009 */
[----:B------:R-:W2:Y:S04]  /*3d4b0*/  LDL.LU R39, [R1+0xcb0] ;  /* 0x000cb00001277983 */ /* 0x000ea80000300800 */
[----:B------:R-:W2:Y:S04]  /*3d4c0*/  LDL.LU R37, [R1+0x4b0] ;  /* 0x0004b00001257983 */ /* 0x000ea80000300800 */
[----:B------:R-:W-:Y:S01]  /*3d4d0*/  STL [R1+0xb0], R13 ;  /* 0x0000b00d01007387 */ /* 0x000fe20000100800 */
[----:B------:R-:W-:-:S03]  /*3d4e0*/  SHF.R.U32.HI R10, RZ, 0x8, R11 ;  /* 0x00000008ff0a7819 */ /* 0x000fc6000001160b */
[----:B------:R-:W2:Y:S01]  /*3d4f0*/  LDL.LU R35, [R1+0xcac] ;  /* 0x000cac0001237983 */ /* 0x000ea20000300800 */
[----:B------:R-:W-:-:S03]  /*3d500*/  SHF.R.U32.HI R11, RZ, 0x8, R12 ;  /* 0x00000008ff0b7819 */ /* 0x000fc6000001160c */
[----:B------:R0:W-:Y:S04]  /*3d510*/  STL [R1+0xa38], R8 ;  /* 0x000a380801007387 */ /* 0x0001e80000100800 */
[----:B------:R-:W2:Y:S01]  /*3d520*/  LDL.LU R31, [R1+0x4ac] ;  /* 0x0004ac00011f7983 */ /* 0x000ea20000300800 */
[----:B------:R-:W-:Y:S02]  /*3d530*/  LOP3.LUT R10, R10, 0xffff, RZ, 0xc0, !PT ;  /* 0x0000ffff0a0a7812 */ /* 0x000fe400078ec0ff */
[----:B------:R-:W-:-:S04]  /*3d540*/  LOP3.LUT R11, R11, 0xffff, RZ, 0xc0, !PT ;  /* 0x0000ffff0b0b7812 */ /* 0x000fc800078ec0ff */
[----:B0-----:R-:W-:Y:S01]  /*3d550*/  PRMT R8, R10, 0x3340, R11 ;  /* 0x000033400a087816 */ /* 0x001fe2000000000b */
[----:B------:R-:W-:Y:S01]  /*3d560*/  VIADD R12, R13, UR5 ;  /* 0x000000050d0c7c36 */ /* 0x000fe20008000000 */
[----:B------:R-:W-:-:S03]  /*3d570*/  ULDC UR5, c[0x0][0x248] ;  /* 0x0000920000057ab9 */ /* 0x000fc60000000800 */
[----:B------:R4:W-:Y:S04]  /*3d580*/  STL [R1+0xa34], R8 ;  /* 0x000a340801007387 */ /* 0x0009e80000100800 */
[----:B------:R0:W-:Y:S01]  /*3d590*/  STL [R1+0x5ac], R12 ;  /* 0x0005ac0c01007387 */ /* 0x0001e20000100800 */
[----:B---3--:R-:W-:Y:S02]  /*3d5a0*/  LOP3.LUT R10, R41, 0xffff, RZ, 0xc0, !PT ;  /* 0x0000ffff290a7812 */ /* 0x008fe400078ec0ff */
[----:B----4-:R-:W-:Y:S02]  /*3d5b0*/  LOP3.LUT R8, R33, 0xffff, RZ, 0xc0, !PT ;  /* 0x0000ffff21087812 */ /* 0x010fe400078ec0ff */
[----:B------:R-:W-:Y:S02]  /*3d5c0*/  SHF.R.U32.HI R11, RZ, 0x8, R10 ;  /* 0x00000008ff0b7819 */ /* 0x000fe4000001160a */
[----:B------:R-:W-:-:S02]  /*3d5d0*/  PRMT R13, R10, 0x3340, R8 ;  /* 0x000033400a0d7816 */ /* 0x000fc40000000008 */
[----:B------:R-:W-:Y:S02]  /*3d5e0*/  SHF.R.U32.HI R10, RZ, 0x8, R8 ;  /* 0x00000008ff0a7819 */ /* 0x000fe40000011608 */
[----:B------:R-:W-:-:S04]  /*3d5f0*/  LOP3.LUT R9, R30, 0xffff, RZ, 0xc0, !PT ;  /* 0x0000ffff1e097812 */ /* 0x000fc800078ec0ff */
[----:B------:R-:W-:Y:S02]  /*3d600*/  SHF.R.U32.HI R8, RZ, 0x8, R9 ;  /* 0x00000008ff087819 */ /* 0x000fe40000011609 */
[----:B------:R-:W-:Y:S01]  /*3d610*/  PRMT R9, R9, 0x3340, R199 ;  /* 0x0000334009097816 */ /* 0x000fe200000000c7 */
[----:B------:R-:W-:Y:S04]  /*3d620*/  STL [R1+0xb98], R13 ;  /* 0x000b980d01007387 */ /* 0x000fe80000100800 */
[----:B------:R1:W-:Y:S04]  /*3d630*/  STL [R1+0xb90], R9 ;  /* 0x000b900901007387 */ /* 0x0003e80000100800 */
[----:B------:R-:W3:Y:S04]  /*3d640*/  LDL.LU R33, [R1+0x88c] ;  /* 0x00088c0001217983 */ /* 0x000ee80000300800 */
[----:B------:R-:W4:Y:S01]  /*3d650*/  LDL.LU R30, [R1+0x888] ;  /* 0x00088800011e7983 */ /* 0x000f220000300800 */
[----:B------:R-:W-:-:S02]  /*3d660*/  LOP3.LUT R11, R11, 0xffff, RZ, 0xc0, !PT ;  /* 0x0000ffff0b0b7812 */ /* 0x000fc400078ec0ff */
[----:B------:R-:W-:Y:S01]  /*3d670*/  LOP3.LUT R10, R10, 0xffff, RZ, 0xc0, !PT ;  /* 0x0000ffff0a0a7812 */ /* 0x000fe200078ec0ff */
[----:B0-----:R-:W-:Y:S01]  /*3d680*/  VIADD R12, R12, UR5 ;  /* 0x000000050c0c7c36 */ /* 0x001fe20008000000 */
[----:B------:R-:W-:Y:S01]  /*3d690*/  SHF.R.U32.HI R199, RZ, 0x8, R199 ;  /* 0x00000008ffc77819 */ /* 0x000fe200000116c7 */
[----:B------:R-:W-:Y:S01]  /*3d6a0*/  ULDC UR5, c[0x0][0x248] ;  /* 0x0000920000057ab9 */ /* 0x000fe20000000800 */
[----:B-1----:R-:W-:Y:S02]  /*3d6b0*/  PRMT R9, R11, 0x3340, R10 ;  /* 0x000033400b097816 */ /* 0x002fe4000000000a */
[----:B------:R-:W-:Y:S02]  /*3d6c0*/  LOP3.LUT R8, R8, 0xffff, RZ, 0xc0, !PT ;  /* 0x0000ffff08087812 */ /* 0x000fe400078ec0ff */
[----:B------:R-:W-:Y:S01]  /*3d6d0*/  LOP3.LUT R199, R199, 0xffff, RZ, 0xc0, !PT ;  /* 0x0000ffffc7c77812 */ /* 0x000fe200078ec0ff */
[----:B------:R-:W-:Y:S03]  /*3d6e0*/  STL [R1+0xac], R12 ;  /* 0x0000ac0c01007387 */ /* 0x000fe60000100800 */
[----:B------:R-:W-:Y:S01]  /*3d6f0*/  PRMT R8, R8, 0x3340, R199 ;  /* 0x0000334008087816 */ /* 0x000fe200000000c7 */
[----:B------:R-:W-:Y:S01]  /*3d700*/  STL [R1+0xa28], R9 ;  /* 0x000a280901007387 */ /* 0x000fe20000100800 */
[----:B------:R-:W-:Y:S01]  /*3d710*/  VIADD R13, R12, UR5 ;  /* 0x000000050c0d7c36 */ /* 0x000fe20008000000 */
[----:B------:R-:W-:-:S02]  /*3d720*/  ULDC UR5, c[0x0][0x248] ;  /* 0x0000920000057ab9 */ /* 0x000fc40000000800 */
[----:B------:R-:W-:Y:S04]  /*3d730*/  STL [R1+0xa24], R8 ;  /* 0x000a240801007387 */ /* 0x000fe80000100800 */
[----:B------:R0:W-:Y:S02]  /*3d740*/  STL [R1+0x5a8], R13 ;  /* 0x0005a80d01007387 */ /* 0x0001e40000100800 */
[----:B0-----:R-:W-:Y:S01]  /*3d750*/  VIADD R13, R13, UR5 ;  /* 0x000000050d0d7c36 */ /* 0x001fe20008000000 */
[----:B------:R-:W-:Y:S01]  /*3d760*/  LOP3.LUT R195, R195, 0xffff, RZ, 0xc0, !PT ;  /* 0x0000ffffc3c37812 */ /* 0x000fe200078ec0ff */
[----:B------:R-:W-:Y:S01]  /*3d770*/  ULDC UR5, c[0x0][0x248] ;  /* 0x0000920000057ab9 */ /* 0x000fe20000000800 */
[----:B------:R-:W-:Y:S02]  /*3d780*/  LOP3.LUT R197, R197, 0xffff, RZ, 0xc0, !PT ;  /* 0x0000ffffc5c57812 */ /* 0x000fe400078ec0ff */
[----:B--2---:R-:W-:-:S02]  /*3d790*/  LOP3.LUT R9, R39, 0xffff, RZ, 0xc0, !PT ;  /* 0x0000ffff27097812 */ /* 0x004fc400078ec0ff */
[----:B------:R-:W-:Y:S02]  /*3d7a0*/  LOP3.LUT R10, R37, 0xffff, RZ, 0xc0, !PT ;  /* 0x0000ffff250a7812 */ /* 0x000fe400078ec0ff */
[----:B------:R-:W-:Y:S02]  /*3d7b0*/  SHF.R.U32.HI R8, RZ, 0x8, R9 ;  /* 0x00000008ff087819 */ /* 0x000fe40000011609 */
[--C-:B------:R-:W-:Y:S02]  /*3d7c0*/  PRMT R14, R9, 0x3340, R10.reuse ;  /* 0x00003340090e7816 */ /* 0x100fe4000000000a */
[----:B------:R-:W-:Y:S02]  /*3d7d0*/  SHF.R.U32.HI R9, RZ, 0x8, R10 ;  /* 0x00000008ff097819 */ /* 0x000fe4000001160a */
[----:B------:R-:W-:Y:S01]  /*3d7e0*/  LOP3.LUT R11, R35, 0xffff, RZ, 0xc0, !PT ;  /* 0x0000ffff230b7812 */ /* 0x000fe200078ec0ff */
[----:B------:R0:W-:Y:S01]  /*3d7f0*/  STL [R1+0xb68], R14 ;  /* 0x000b680e01007387 */ /* 0x0001e20000100800 */
[----:B------:R-:W-:-:S02]  /*3d800*/  LOP3.LUT R8, R8, 0xffff, RZ, 0xc0, !PT ;  /* 0x0000ffff08087812 */ /* 0x000fc400078ec0ff */
[----:B------:R-:W-:Y:S02]  /*3d810*/  LOP3.LUT R12, R31, 0xffff, RZ, 0xc0, !PT ;  /* 0x0000ffff1f0c7812 */ /* 0x000fe400078ec0ff */
[----:B------:R-:W-:Y:S02]  /*3d820*/  LOP3.LUT R9, R9, 0xffff, RZ, 0xc0, !PT ;  /* 0x0000ffff09097812 */ /* 0x000fe400078ec0ff */
[----:B0-----:R-:W-:Y:S02]  /*3d830*/  PRMT R14, R11, 0x3340, R12 ;  /* 0x000033400b0e7816 */ /* 0x001fe4000000000c */
[----:B------:R-:W-:-:S03]  /*3d840*/  PRMT R8, R8, 0x3340, R9 ;  /* 0x0000334008087816 */ /* 0x000fc60000000009 */
[----:B------:R-:W-:Y:S04]  /*3d850*/  STL [R1+0xb64], R14 ;  /* 0x000b640e01007387 */ /* 0x000fe80000100800 */
[----:B------:R-:W2:Y:S01]  /*3d860*/  LDL.LU R41, [R1+0xcb8] ;  /* 0x000cb80001297983 */ /* 0x000ea20000300800 */
[----:B------:R-:W-:-:S03]  /*3d870*/  SHF.R.U32.HI R10, RZ, 0x8, R11 ;  /* 0x00000008ff0a7819 */ /* 0x000fc6000001160b */
[----:B------:R-:W2:Y:S01]  /*3d880*/  LDL.LU R39, [R1+0x4b8] ;  /* 0x0004b80001277983 */ /* 0x000ea20000300800 */
[----:B------:R-:W-:-:S03]  /*3d890*/  SHF.R.U32.HI R11, RZ, 0x8, R12 ;  /* 0x00000008ff0b7819 */ /* 0x000fc6000001160c */
[----:B------:R0:W-:Y:S04]  /*3d8a0*/  STL [R1+0xa14], R8 ;  /* 0x000a140801007387 */ /* 0x0001e80000100800 */
[----:B------:R-:W-:Y:S01]  /*3d8b0*/  STL [R1+0xa8], R13 ;  /* 0x0000a80d01007387 */ /* 0x000fe20000100800 */
[----:B------:R-:W-:-:S03]  /*3d8c0*/  LOP3.LUT R10, R10, 0xffff, RZ, 0xc0, !PT ;  /* 0x0000ffff0a0a7812 */ /* 0x000fc600078ec0ff */
[----:B------:R-:W2:Y:S01]  /*3d8d0*/  LDL.LU R35, [R1+0xcb4] ;  /* 0x000cb40001237983 */ /* 0x000ea20000300800 */
[----:B------:R-:W-:-:S03]  /*3d8e0*/  LOP3.LUT R11, R11, 0xffff, RZ, 0xc0, !PT ;  /* 0x0000ffff0b0b7812 */ /* 0x000fc600078ec0ff */
[----:B------:R-:W2:Y:S01]  /*3d8f0*/  LDL.LU R31, [R1+0x4b4] ;  /* 0x0004b400011f7983 */ /* 0x000ea20000300800 */
[----:B0-----:R-:W-:-:S05]  /*3d900*/  PRMT R8, R10, 0x3340, R11 ;  /* 0x000033400a087816 */ /* 0x001fca000000000b */
[----:B------:R3:W-:Y:S01]  /*3d910*/  STL [R1+0xa10], R8 ;  /* 0x000a100801007387 */ /* 0x0007e20000100800 */
[----:B------:R-:W-:Y:S01]  /*3d920*/  VIADD R12, R13, UR5 ;  /* 0x000000050d0c7c36 */ /* 0x000fe20008000000 */
[----:B------:R-:W-:-:S04]  /*3d930*/  ULDC UR5, c[0x0][0x248] ;  /* 0x0000920000057ab9 */ /* 0x000fc80000000800 */
[----:B------:R-:W-:Y:S01]  /*3d940*/  STL [R1+0xa4], R12 ;  /* 0x0000a40c01007387 */ /* 0x000fe20000100800 */
[----:B---3--:R-:W-:Y:S02]  /*3d950*/  LOP3.LUT R8, R33, 0xffff, RZ, 0xc0, !PT ;  /* 0x0000ffff21087812 */ /* 0x008fe400078ec0ff */
[----:B----4-:R-:W-:Y:S02]  /*3d960*/  LOP3.LUT R9, R30, 0xffff, RZ, 0xc0, !PT ;  /* 0x0000ffff1e097812 */ /* 0x010fe400078ec0ff */
        /* <DEDUP_REMOVED lines=9> */
[----:B------:R-:W3:Y:S01]  /*3da00*/  LDL.LU R37, [R1+0x890] ;  /* 0x0008900001257983 */ /* 0x000ee20000300800 */
[----:B0-----:R-:W-:Y:S01]  /*3da10*/  VIADD R11, R12, UR5 ;  /* 0x000000050c0b7c36 */ /* 0x001fe20008000000 */
[----:B------:R-:W-:-:S02]  /*3da20*/  SHF.R.U32.HI R197, RZ, 0x8, R197 ;  /* 0x00000008ffc57819 */ /* 0x000fc400000116c5 */
[----:B------:R-:W4:Y:S01]  /*3da30*/  LDL.LU R33, [R1+0xcbc] ;  /* 0x000cbc0001217983 */ /* 0x000f220000300800 */
[----:B------:R-:W-:Y:S01]  /*3da40*/  LOP3.LUT R8, R8, 0xffff, RZ, 0xc0, !PT ;  /* 0x0000ffff08087812 */ /* 0x000fe200078ec0ff */
[----:B------:R-:W-:Y:S01]  /*3da50*/  ULDC UR5, c[0x0][0x248] ;  /* 0x0000920000057ab9 */ /* 0x000fe20000000800 */
[----:B-1----:R-:W-:Y:S01]  /*3da60*/  PRMT R9, R10, 0x3340, R195 ;  /* 0x000033400a097816 */ /* 0x002fe200000000c3 */
[----:B------:R-:W-:Y:S04]  /*3da70*/  STL [R1+0x59c], R11 ;  /* 0x00059c0b01007387 */ /* 0x000fe80000100800 */
[----:B------:R-:W-:Y:S04]  /*3da80*/  STL [R1+0xa04], R9 ;  /* 0x000a040901007387 */ /* 0x000fe80000100800 */
[----:B------:R-:W4:Y:S01]  /*3da90*/  LDL.LU R30, [R1+0x4c0] ;  /* 0x0004c000011e7983 */ /* 0x000f220000300800 */
        /* <DEDUP_REMOVED lines=9> */
[----:B--2---:R-:W-:Y:S02]  /*3db30*/  LOP3.LUT R9, R41, 0xffff, RZ, 0xc0, !PT ;  /* 0x0000ffff29097812 */ /* 0x004fe400078ec0ff */
[----:B------:R-:W-:-:S04]  /*3db40*/  LOP3.LUT R10, R39, 0xffff, RZ, 0xc0, !PT ;  /* 0x0000ffff270a7812 */ /* 0x000fc800078ec0ff */
[----:B------:R-:W-:-:S05]  /*3db50*/  PRMT R14, R9, 0x3340, R10 ;  /* 0x00003340090e7816 */ /* 0x000fca000000000a */
[----:B------:R0:W-:Y:S01]  /*3db60*/  STL [R1+0xb44], R14 ;  /* 0x000b440e01007387 */ /* 0x0001e20000100800 */
[----:B------:R-:W-:Y:S02]  /*3db70*/  LOP3.LUT R11, R35, 0xffff, RZ, 0xc0, !PT ;  /* 0x0000ffff230b7812 */ /* 0x000fe400078ec0ff */
[----:B------:R-:W-:-:S04]  /*3db80*/  LOP3.LUT R12, R31, 0xffff, RZ, 0xc0, !PT ;  /* 0x0000ffff1f0c7812 */ /* 0x000fc800078ec0ff */
[----:B0-----:R-:W-:Y:S02]  /*3db90*/  PRMT R14, R11, 0x3340, R12 ;  /* 0x000033400b0e7816 */ /* 0x001fe4000000000c */
[----:B------:R-:W-:-:S03]  /*3dba0*/  SHF.R.U32.HI R8, RZ, 0x8, R9 ;  /* 0x00000008ff087819 */ /* 0x000fc60000011609 */
[----:B------:R-:W-:Y:S01]  /*3dbb0*/  STL [R1+0xb3c], R14 ;  /* 0x000b3c0e01007387 */ /* 0x000fe20000100800 */
[----:B------:R-:W-:-:S03]  /*3dbc0*/  SHF.R.U32.HI R9, RZ, 0x8, R10 ;  /* 0x00000008ff097819 */ /* 0x000fc6000001160a */
[----:B------:R-:W2:Y:S04]  /*3dbd0*/  LDL.LU R39, [R1+0xcc0] ;  /* 0x000cc00001277983 */ /* 0x000ea80000300800 */
[----:B------:R-:W2:Y:S04]  /*3dbe0*/  LDL.LU R35, [R1+0x4c4] ;  /* 0x0004c40001237983 */ /* 0x000ea80000300800 */
[----:B------:R0:W-:Y:S01]  /*3dbf0*/  STL [R1+0xa0], R13 ;  /* 0x0000a00d01007387 */ /* 0x0001e20000100800 */
[----:B------:R-:W-:-:S03]  /*3dc00*/  LOP3.LUT R8, R8, 0xffff, RZ, 0xc0, !PT ;  /* 0x0000ffff08087812 */ /* 0x000fc600078ec0ff */
[----:B------:R-:W2:Y:S01]  /*3dc10*/  LDL.LU R31, [R1+0x894] ;  /* 0x00089400011f7983 */ /* 0x000ea20000300800 */
[----:B------:R-:W-:Y:S02]  /*3dc20*/  LOP3.LUT R9, R9, 0xffff, RZ, 0xc0, !PT ;  /* 0x0000ffff09097812 */ /* 0x000fe400078ec0ff */
[----:B------:R-:W-:Y:S02]  /*3dc30*/  SHF.R.U32.HI R10, RZ, 0x8, R11 ;  /* 0x00000008ff0a7819 */ /* 0x000fe4000001160b */
[----:B------:R-:W-:Y:S02]  /*3dc40*/  SHF.R.U32.HI R11, RZ, 0x8, R12 ;  /* 0x00000008ff0b7819 */ /* 0x000fe4000001160c */
[----:B------:R-:W-:Y:S02]  /*3dc50*/  PRMT R8, R8, 0x3340, R9 ;  /* 0x0000334008087816 */ /* 0x000fe40000000009 */
[----:B------:R-:W-:Y:S02]  /*3dc60*/  LOP3.LUT R10, R10, 0xffff, RZ, 0xc0, !PT ;  /* 0x0000ffff0a0a7812 */ /* 0x000fe400078ec0ff */
[----:B------:R-:W-:Y:S01]  /*3dc70*/  LOP3.LUT R11, R11, 0xffff, RZ, 0xc0, !PT ;  /* 0x0000ffff0b0b7812 */ /* 0x000fe200078ec0ff */
[----:B------:R1:W-:Y:S01]  /*3dc80*/  STL [R1+0x9f8], R8 ;  /* 0x0009f80801007387 */ /* 0x0003e20000100800 */
[----:B0-----:R-:W-:Y:S01]  /*3dc90*/  VIADD R13, R13, UR5 ;  /* 0x000000050d0d7c36 */ /* 0x001fe20008000000 */
[----:B------:R-:W-:Y:S01]  /*3dca0*/  ULDC UR5, c[0x0][0x248] ;  /* 0x0000920000057ab9 */ /* 0x000fe20000000800 */
[----:B-1----:R-:W-:-:S05]  /*3dcb0*/  PRMT R8, R10, 0x3340, R11 ;  /* 0x000033400a087816 */ /* 0x002fca000000000b */
[----:B------:R0:W-:Y:S04]  /*3dcc0*/  STL [R1+0x9f4], R8 ;  /* 0x0009f40801007387 */ /* 0x0001e80000100800 */
[----:B------:R-:W-:Y:S01]  /*3dcd0*/  STL [R1+0x598], R13 ;  /* 0x0005980d01007387 */ /* 0x000fe20000100800 */
[----:B---3--:R-:W-:-:S04]  /*3dce0*/  LOP3.LUT R9, R37, 0xffff, RZ, 0xc0, !PT ;  /* 0x0000ffff25097812 */ /* 0x008fc800078ec0ff */
[----:B------:R-:W-:Y:S02]  /*3dcf0*/  PRMT R14, R9, 0x3340, R191 ;  /* 0x00003340090e7816 */ /* 0x000fe400000000bf */
[----:B----4-:R-:W-:Y:S02]  /*3dd00*/  LOP3.LUT R11, R33, 0xffff, RZ, 0xc0, !PT ;  /* 0x0000ffff210b7812 */ /* 0x010fe400078ec0ff */
[----:B0-----:R-:W-:Y:S01]  /*3dd10*/  SHF.R.U32.HI R8, RZ, 0x8, R9 ;  /* 0x00000008ff087819 */ /* 0x001fe20000011609 */
[----:B------:R0:W-:Y:S01]  /*3dd20*/  STL [R1+0xb2c], R14 ;  /* 0x000b2c0e01007387 */ /* 0x0001e20000100800 */
[----:B------:R-:W-:Y:S02]  /*3dd30*/  SHF.R.U32.HI R9, RZ, 0x8, R191 ;  /* 0x00000008ff097819 */ /* 0x000fe400000116bf */
[----:B------:R-:W-:Y:S02]  /*3dd40*/  LOP3.LUT R12, R30, 0xffff, RZ, 0xc0, !PT ;  /* 0x0000ffff1e0c7812 */ /* 0x000fe400078ec0ff */
[----:B------:R-:W-:-:S02]  /*3dd50*/  LOP3.LUT R8, R8, 0xffff, RZ, 0xc0, !PT ;  /* 0x0000ffff08087812 */ /* 0x000fc400078ec0ff */
[--C-:B0-----:R-:W-:Y:S02]  /*3dd60*/  PRMT R14, R11, 0x3340, R12.reuse ;  /* 0x000033400b0e7816 */ /* 0x101fe4000000000c */
[----:B------:R-:W-:Y:S01]  /*3dd70*/  LOP3.LUT R9, R9, 0xffff, RZ, 0xc0, !PT ;  /* 0x0000ffff09097812 */ /* 0x000fe200078ec0ff */
[----:B------:R-:W-:Y:S01]  /*3dd80*/  VIADD R13, R13, UR5 ;  /* 0x000000050d0d7c36 */ /* 0x000fe20008000000 */
[----:B------:R-:W-:Y:S01]  /*3dd90*/  SHF.R.U32.HI R10, RZ, 0x8, R11 ;  /* 0x00000008ff0a7819 */ /* 0x000fe2000001160b */
[----:B------:R-:W-:Y:S01]  /*3dda0*/  STL [R1+0xb14], R14 ;  /* 0x000b140e01007387 */ /* 0x000fe20000100800 */
[----:B------:R-:W-:Y:S01]  /*3ddb0*/  PRMT R8, R8, 0x3340, R9 ;  /* 0x0000334008087816 */ /* 0x000fe20000000009 */
[----:B------:R-:W-:Y:S02]  /*3ddc0*/  ULDC UR5, c[0x0][0x248] ;  /* 0x0000920000057ab9 */ /* 0x000fe40000000800 */
[----:B------:R-:W3:Y:S04]  /*3ddd0*/  LDL.LU R37, [R1+0x898] ;  /* 0x0008980001257983 */ /* 0x000ee80000300800 */
[----:B------:R-:W4:Y:S04]  /*3dde0*/  LDL.LU R33, [R1+0xcc4] ;  /* 0x000cc40001217983 */ /* 0x000f280000300800 */
[----:B------:R-:W-:Y:S04]  /*3ddf0*/  STL [R1+0x9c], R13 ;  /* 0x00009c0d01007387 */ /* 0x000fe80000100800 */
[----:B------:R0:W-:Y:S04]  /*3de00*/  STL [R1+0x9ec], R8 ;  /* 0x0009ec0801007387 */ /* 0x0001e80000100800 */
[----:B------:R-:W4:Y:S01]  /*3de10*/  LDL.LU R30, [R1+0x4c8] ;  /* 0x0004c800011e7983 */ /* 0x000f220000300800 */
[----:B------:R-:W-:-:S02]  /*3de20*/  SHF.R.U32.HI R11, RZ, 0x8, R12 ;  /* 0x00000008ff0b7819 */ /* 0x000fc4000001160c */
        /* <DEDUP_REMOVED lines=26> */
[----:B------:R3:W-:Y:S04]  /*3dfd0*/  STL [R1+0x9d0], R9 ;  /* 0x0009d00901007387 */ /* 0x0007e80000100800 */
[----:B------:R-:W-:Y:S04]  /*3dfe0*/  STL [R1+0x98], R12 ;  /* 0x0000980c01007387 */ /* 0x000fe80000100800 */
[----:B------:R-:W2:Y:S01]  /*3dff0*/  LDL.LU R31, [R1+0x89c] ;  /* 0x00089c00011f7983 */ /* 0x000ea20000300800 */
[----:B------:R-:W-:Y:S02]  /*3e000*/  SHF.R.U32.HI R187, RZ, 0x8, R187 ;  /* 0x00000008ffbb7819 */ /* 0x000fe400000116bb */
[----:B------:R-:W-:-:S02]  /*3e010*/  LOP3.LUT R8, R8, 0xffff, RZ, 0xc0, !PT ;  /* 0x0000ffff08087812 */ /* 0x000fc400078ec0ff */
[----:B------:R-:W-:Y:S01]  /*3e020*/  LOP3.LUT R187, R187, 0xffff, RZ, 0xc0, !PT ;  /* 0x0000ffffbbbb7812 */ /* 0x000fe200078ec0ff */
[----:B------:R-:W-:Y:S01]  /*3e030*/  VIADD R13, R12, UR5 ;  /* 0x000000050c0d7c36 */ /* 0x000fe20008000000 */
[----:B------:R-:W-:Y:S02]  /*3e040*/  ULDC UR5, c[0x0][0x248] ;  /* 0x0000920000057ab9 */ /* 0x000fe40000000800 */
[----:B------:R-:W-:-:S05]  /*3e050*/  PRMT R8, R8, 0x3340, R187 ;  /* 0x0000334008087816 */ /* 0x000fca00000000bb */
        /* <DEDUP_REMOVED lines=8> */
[----:B------:R-:W-:-:S04]  /*3e0e0*/  LOP3.LUT R12, R30, 0xffff, RZ, 0xc0, !PT ;  /* 0x0000ffff1e0c7812 */ /* 0x000fc800078ec0ff */
[----:B0-----:R-:W-:Y:S02]  /*3e0f0*/  PRMT R14, R11, 0x3340, R12 ;  /* 0x000033400b0e7816 */ /* 0x001fe4000000000c */
[----:B------:R-:W-:Y:S02]  /*3e100*/  LOP3.LUT R8, R8, 0xffff, RZ, 0xc0, !PT ;  /* 0x0000ffff08087812 */ /* 0x000fe400078ec0ff */
[----:B------:R-:W-:Y:S01]  /*3e110*/  LOP3.LUT R9, R9, 0xffff, RZ, 0xc0, !PT ;  /* 0x0000ffff09097812 */ /* 0x000fe200078ec0ff */
[----:B------:R-:W-:Y:S01]  /*3e120*/  STL [R1+0xaf0], R14 ;  /* 0x000af00e01007387 */ /* 0x000fe20000100800 */
[----:B------:R-:W-:Y:S01]  /*3e130*/  VIADD R13, R13, UR5 ;  /* 0x000000050d0d7c36 */ /* 0x000fe20008000000 */
[----:B------:R-:W-:Y:S01]  /*3e140*/  SHF.R.U32.HI R10, RZ, 0x8, R11 ;  /* 0x00000008ff0a7819 */ /* 0x000fe2000001160b */
[----:B------:R-:W-:Y:S01]  /*3e150*/  ULDC UR5, c[0x0][0x248] ;  /* 0x0000920000057ab9 */ /* 0x000fe20000000800 */
[----:B------:R-:W3:Y:S01]  /*3e160*/  LDL.LU R39, [R1+0xcd0] ;  /* 0x000cd00001277983 */ /* 0x000ee20000300800 */
[----:B------:R-:W-:-:S03]  /*3e170*/  PRMT R8, R8, 0x3340, R9 ;  /* 0x0000334008087816 */ /* 0x000fc60000000009 */
[----:B------:R-:W4:Y:S04]  /*3e180*/  LDL.LU R37, [R1+0x4d8] ;  /* 0x0004d80001257983 */ /* 0x000f280000300800 */
[----:B------:R0:W-:Y:S04]  /*3e190*/  STL [R1+0x588], R13 ;  /* 0x0005880d01007387 */ /* 0x0001e80000100800 */
[----:B------:R-:W4:Y:S04]  /*3e1a0*/  LDL.LU R33, [R1+0xccc] ;  /* 0x000ccc0001217983 */ /* 0x000f280000300800 */
[----:B------:R1:W-:Y:S04]  /*3e1b0*/  STL [R1+0x9c8], R8 ;  /* 0x0009c80801007387 */ /* 0x0003e80000100800 */
[----:B------:R-:W4:Y:S01]  /*3e1c0*/  LDL.LU R30, [R1+0x4d4] ;  /* 0x0004d400011e7983 */ /* 0x000f220000300800 */
[----:B------:R-:W-:-:S02]  /*3e1d0*/  SHF.R.U32.HI R11, RZ, 0x8, R12 ;  /* 0x00000008ff0b7819 */ /* 0x000fc4000001160c */
[----:B------:R-:W-:Y:S02]  /*3e1e0*/  LOP3.LUT R10, R10, 0xffff, RZ, 0xc0, !PT ;  /* 0x0000ffff0a0a7812 */ /* 0x000fe400078ec0ff */
[----:B------:R-:W-:Y:S01]  /*3e1f0*/  LOP3.LUT R11, R11, 0xffff, RZ, 0xc0, !PT ;  /* 0x0000ffff0b0b7812 */ /* 0x000fe200078ec0ff */
[----:B0-----:R-:W-:Y:S01]  /*3e200*/  VIADD R13, R13, UR5 ;  /* 0x000000050d0d7c36 */ /* 0x001fe20008000000 */
[----:B------:R-:W-:Y:S01]  /*3e210*/  LOP3.LUT R12, R5, 0xffff, RZ, 0xc0, !PT ;  /* 0x0000ffff050c7812 */ /* 0x000fe200078ec0ff */
[----:B------:R-:W-:Y:S01]  /*3e220*/  ULDC UR5, c[0x0][0x248] ;  /* 0x0000920000057ab9 */ /* 0x000fe20000000800 */
[----:B-1----:R-:W-:-:S05]  /*3e230*/  PRMT R8, R10, 0x3340, R11 ;  /* 0x000033400a087816 */ /* 0x002fca000000000b */
[----:B------:R-:W-:Y:S04]  /*3e240*/  STL [R1+0x9c0], R8 ;  /* 0x0009c00801007387 */ /* 0x000fe80000100800 */
[----:B------:R0:W-:Y:S04]  /*3e250*/  STL [R1+0x58c], R13 ;  /* 0x00058c0d01007387 */ /* 0x0001e80000100800 */
[----:B------:R-:W4:Y:S01]  /*3e260*/  LDL.LU R5, [R1+0x1738] ;  /* 0x0017380001057983 */ /* 0x000f220000300800 */
[----:B0-----:R-:W-:Y:S01]  /*3e270*/  VIADD R13, R13, UR5 ;  /* 0x000000050d0d7c36 */ /* 0x001fe20008000000 */
[----:B------:R-:W-:Y:S01]  /*3e280*/  ULDC UR5, c[0x0][0x248] ;  /* 0x0000920000057ab9 */ /* 0x000fe20000000800 */
[----:B--2---:R-:W-:-:S02]  /*3e290*/  LOP3.LUT R9, R41, 0xffff, RZ, 0xc0, !PT ;  /* 0x0000ffff29097812 */ /* 0x004fc400078ec0ff */
[----:B------:R-:W-:-:S04]  /*3e2a0*/  LOP3.LUT R10, R35, 0xffff, RZ, 0xc0, !PT ;  /* 0x0000ffff230a7812 */ /* 0x000fc800078ec0ff */
[----:B------:R-:W-:-:S05]  /*3e2b0*/  PRMT R14, R9, 0x3340, R10 ;  /* 0x00003340090e7816 */ /* 0x000fca000000000a */
[----:B------:R0:W-:Y:S01]  /*3e2c0*/  STL [R1+0xae0], R14 ;  /* 0x000ae00e01007387 */ /* 0x0001e20000100800 */
[----:B------:R-:W-:-:S04]  /*3e2d0*/  LOP3.LUT R11, R31, 0xffff, RZ, 0xc0, !PT ;  /* 0x0000ffff1f0b7812 */ /* 0x000fc800078ec0ff */
[----:B0-----:R-:W-:Y:S02]  /*3e2e0*/  PRMT R14, R11, 0x3340, R12 ;  /* 0x000033400b0e7816 */ /* 0x001fe4000000000c */
[----:B------:R-:W-:-:S03]  /*3e2f0*/  SHF.R.U32.HI R8, RZ, 0x8, R9 ;  /* 0x00000008ff087819 */ /* 0x000fc60000011609 */
[----:B------:R-:W-:Y:S01]  /*3e300*/  STL [R1+0xadc], R14 ;  /* 0x000adc0e01007387 */ /* 0x000fe20000100800 */
[----:B------:R-:W-:-:S03]  /*3e310*/  SHF.R.U32.HI R9, RZ, 0x8, R10 ;  /* 0x00000008ff097819 */ /* 0x000fc6000001160a */
[----:B------:R-:W2:Y:S01]  /*3e320*/  LDL.LU R35, [R1+0x8a4] ;  /* 0x0008a40001237983 */ /* 0x000ea20000300800 */
[----:B------:R-:W-:Y:S02]  /*3e330*/  LOP3.LUT R8, R8, 0xffff, RZ, 0xc0, !PT ;  /* 0x0000ffff08087812 */ /* 0x000fe400078ec0ff */
[----:B------:R-:W-:Y:S01]  /*3e340*/  LOP3.LUT R9, R9, 0xffff, RZ, 0xc0, !PT ;  /* 0x0000ffff09097812 */ /* 0x000fe200078ec0ff */
[----:B------:R-:W2:Y:S01]  /*3e350*/  LDL.LU R31, [R1+0x8a0] ;  /* 0x0008a000011f7983 */ /* 0x000ea20000300800 */
[----:B------:R-:W-:Y:S02]  /*3e360*/  SHF.R.U32.HI R10, RZ, 0x8, R11 ;  /* 0x00000008ff0a7819 */ /* 0x000fe4000001160b */
[----:B------:R-:W-:Y:S02]  /*3e370*/  SHF.R.U32.HI R11, RZ, 0x8, R12 ;  /* 0x00000008ff0b7819 */ /* 0x000fe4000001160c */
[----:B------:R-:W-:Y:S02]  /*3e380*/  PRMT R8, R8, 0x3340, R9 ;  /* 0x0000334008087816 */ /* 0x000fe40000000009 */
[----:B------:R-:W-:-:S02]  /*3e390*/  LOP3.LUT R10, R10, 0xffff, RZ, 0xc0, !PT ;  /* 0x0000ffff0a0a7812 */ /* 0x000fc400078ec0ff */
[----:B------:R-:W-:Y:S01]  /*3e3a0*/  LOP3.LUT R11, R11, 0xffff, RZ, 0xc0, !PT ;  /* 0x0000ffff0b0b7812 */ /* 0x000fe200078ec0ff */
[----:B------:R0:W-:Y:S04]  /*3e3b0*/  STL [R1+0x580], R13 ;  /* 0x0005800d01007387 */ /* 0x0001e80000100800 */
[----:B------:R1:W-:Y:S01]  /*3e3c0*/  STL [R1+0x9ac], R8 ;  /* 0x0009ac0801007387 */ /* 0x0003e20000100800 */
[----:B0-----:R-:W-:Y:S01]  /*3e3d0*/  VIADD R13, R13, UR5 ;  /* 0x000000050d0d7c36 */ /* 0x001fe20008000000 */
[----:B------:R-:W-:Y:S01]  /*3e3e0*/  ULDC UR5, c[0x0][0x248] ;  /* 0x0000920000057ab9 */ /* 0x000fe20000000800 */
[----:B-1----:R-:W-:-:S05]  /*3e3f0*/  PRMT R8, R10, 0x3340, R11 ;  /* 0x000033400a087816 */ /* 0x002fca000000000b */
[----:B------:R0:W-:Y:S04]  /*3e400*/  STL [R1+0x9a8], R8 ;  /* 0x0009a80801007387 */ /* 0x0001e80000100800 */
[----:B------:R-:W-:Y:S01]  /*3e410*/  STL [R1+0x584], R13 ;  /* 0x0005840d01007387 */ /* 0x000fe20000100800 */
[----:B---3--:R-:W-:Y:S02]  /*3e420*/  LOP3.LUT R9, R39, 0xffff, RZ, 0xc0, !PT ;  /* 0x0000ffff27097812 */ /* 0x008fe400078ec0ff */
[----:B----4-:R-:W-:Y:S02]  /*3e430*/  LOP3.LUT R10, R37, 0xffff, RZ, 0xc0, !PT ;  /* 0x0000ffff250a7812 */ /* 0x010fe400078ec0ff */
[----:B0-----:R-:W-:Y:S02]  /*3e440*/  SHF.R.U32.HI R8, RZ, 0x8, R9 ;  /* 0x00000008ff087819 */ /* 0x001fe40000011609 */
[----:B------:R-:W-:-:S02]  /*3e450*/  PRMT R14, R9, 0x3340, R10 ;  /* 0x00003340090e7816 */ /* 0x000fc4000000000a */
[----:B------:R-:W-:Y:S02]  /*3e460*/  SHF.R.U32.HI R9, RZ, 0x8, R10 ;  /* 0x00000008ff097819 */ /* 0x000fe4000001160a */
[----:B------:R-:W-:Y:S01]  /*3e470*/  LOP3.LUT R11, R33, 0xffff, RZ, 0xc0, !PT ;  /* 0x0000ffff210b7812 */ /* 0x000fe200078ec0ff */
[----:B------:R0:W-:Y:S01]  /*3e480*/  STL [R1+0xac4], R14 ;  /* 0x000ac40e01007387 */ /* 0x0001e20000100800 */
[----:B------:R-:W-:Y:S02]  /*3e490*/  LOP3.LUT R8, R8, 0xffff, RZ, 0xc0, !PT ;  /* 0x0000ffff08087812 */ /* 0x000fe400078ec0ff */
[----:B------:R-:W-:Y:S02]  /*3e4a0*/  LOP3.LUT R12, R30, 0xffff, RZ, 0xc0, !PT ;  /* 0x0000ffff1e0c7812 */ /* 0x000fe400078ec0ff */
[----:B------:R-:W-:Y:S02]  /*3e4b0*/  LOP3.LUT R9, R9, 0xffff, RZ, 0xc0, !PT ;  /* 0x0000ffff09097812 */ /* 0x000fe400078ec0ff */
[----:B0-----:R-:W-:Y:S01]  /*3e4c0*/  PRMT R14, R11, 0x3340, R12 ;  /* 0x000033400b0e7816 */ /* 0x001fe2000000000c */
[----:B------:R-:W-:Y:S01]  /*3e4d0*/  VIADD R13, R13, UR5 ;  /* 0x000000050d0d7c36 */ /* 0x000fe20008000000 */
[----:B------:R-:W-:Y:S01]  /*3e4e0*/  PRMT R8, R8, 0x3340, R9 ;  /* 0x0000334008087816 */ /* 0x000fe20000000009 */
[----:B------:R-:W-:-:S02]  /*3e4f0*/  ULDC UR5, c[0x0][0x248] ;  /* 0x0000920000057ab9 */ /* 0x000fc40000000800 */
[----:B------:R-:W-:Y:S04]  /*3e500*/  STL [R1+0xac0], R14 ;  /* 0x000ac00e01007387 */ /* 0x000fe80000100800 */
[----:B------:R-:W3:Y:S04]  /*3e510*/  LDL.LU R41, [R1+0xcd8] ;  /* 0x000cd80001297983 */ /* 0x000ee80000300800 */
[----:B------:R-:W4:Y:S04]  /*3e520*/  LDL.LU R39, [R1+0x4e0] ;  /* 0x0004e00001277983 */ /* 0x000f280000300800 */
[----:B------:R-:W-:Y:S04]  /*3e530*/  STL [R1+0x820], R8 ;  /* 0x0008200801007387 */ /* 0x000fe80000100800 */
[----:B------:R0:W-:Y:S04]  /*3e540*/  STL [R1+0x578], R13 ;  /* 0x0005780d01007387 */ /* 0x0001e80000100800 */
[----:B------:R-:W4:Y:S04]  /*3e550*/  LDL.LU R33, [R1+0xcd4] ;  /* 0x000cd40001217983 */ /* 0x000f280000300800 */
[----:B------:R-:W4:Y:S01]  /*3e560*/  LDL.LU R30, [R1+0x4dc] ;  /* 0x0004dc00011e7983 */ /* 0x000f220000300800 */
[----:B------:R-:W-:-:S02]  /*3e570*/  SHF.R.U32.HI R10, RZ, 0x8, R11 ;  /* 0x00000008ff0a7819 */ /* 0x000fc4000001160b */
[----:B------:R-:W-:Y:S02]  /*3e580*/  SHF.R.U32.HI R11, RZ, 0x8, R12 ;  /* 0x00000008ff0b7819 */ /* 0x000fe4000001160c */
[----:B------:R-:W-:Y:S02]  /*3e590*/  LOP3.LUT R10, R10, 0xffff, RZ, 0xc0, !PT ;  /* 0x0000ffff0a0a7812 */ /* 0x000fe400078ec0ff */
[----:B------:R-:W-:Y:S01]  /*3e5a0*/  LOP3.LUT R11, R11, 0xffff, RZ, 0xc0, !PT ;  /* 0x0000ffff0b0b7812 */ /* 0x000fe200078ec0ff */
[----:B0-----:R-:W-:Y:S01]  /*3e5b0*/  VIADD R13, R13, UR5 ;  /* 0x000000050d0d7c36 */ /* 0x001fe20008000000 */
[----:B------:R-:W-:Y:S01]  /*3e5c0*/  LOP3.LUT R12, R231, 0xffff, RZ, 0xc0, !PT ;  /* 0x0000ffffe70c7812 */ /* 0x000fe200078ec0ff */
[----:B------:R-:W-:Y:S01]  /*3e5d0*/  ULDC UR5, c[0x0][0x248] ;  /* 0x0000920000057ab9 */ /* 0x000fe20000000800 */
[----:B------:R-:W-:Y:S02]  /*3e5e0*/  PRMT R8, R10, 0x3340, R11 ;  /* 0x000033400a087816 */ /* 0x000fe4000000000b */
[----:B------:R-:W-:-:S03]  /*3e5f0*/  LOP3.LUT R10, R7, 0xffff, RZ, 0xc0, !PT ;  /* 0x0000ffff070a7812 */ /* 0x000fc600078ec0ff */
[----:B------:R-:W-:Y:S04]  /*3e600*/  STL [R1+0x81c], R8 ;  /* 0x00081c0801007387 */ /* 0x000fe80000100800 */
[----:B------:R-:W4:Y:S04]  /*3e610*/  LDL.LU R7, [R1+0x1734] ;  /* 0x0017340001077983 */ /* 0x000f280000300800 */
[----:B------:R0:W-:Y:S04]  /*3e620*/  STL [R1+0x57c], R13 ;  /* 0x00057c0d01007387 */ /* 0x0001e80000100800 */
[----:B------:R-:W4:Y:S01]  /*3e630*/  LDL.LU R231, [R1+0x1730] ;  /* 0x0017300001e77983 */ /* 0x000f220000300800 */
[----:B0-----:R-:W-:Y:S01]  /*3e640*/  VIADD R13, R13, UR5 ;  /* 0x000000050d0d7c36 */ /* 0x001fe20008000000 */
[----:B------:R-:W-:Y:S01]  /*3e650*/  ULDC UR5, c[0x0][0x248] ;  /* 0x0000920000057ab9 */ /* 0x000fe20000000800 */
[----:B--2---:R-:W-:-:S04]  /*3e660*/  LOP3.LUT R9, R35, 0xffff, RZ, 0xc0, !PT ;  /* 0x0000ffff23097812 */ /* 0x004fc800078ec0ff */
[--C-:B------:R-:W-:Y:S02]  /*3e670*/  PRMT R14, R9, 0x3340, R10.reuse ;  /* 0x00003340090e7816 */ /* 0x100fe4000000000a */
[----:B------:R-:W-:Y:S02]  /*3e680*/  LOP3.LUT R11, R31, 0xffff, RZ, 0xc0, !PT ;  /* 0x0000ffff1f0b7812 */ /* 0x000fe400078ec0ff */
[----:B------:R-:W-:Y:S01]  /*3e690*/  SHF.R.U32.HI R8, RZ, 0x8, R9 ;  /* 0x00000008ff087819 */ /* 0x000fe20000011609 */
[----:B------:R0:W-:Y:S01]  /*3e6a0*/  STL [R1+0xab0], R14 ;  /* 0x000ab00e01007387 */ /* 0x0001e20000100800 */
[----:B------:R-:W-:Y:S02]  /*3e6b0*/  SHF.R.U32.HI R9, RZ, 0x8, R10 ;  /* 0x00000008ff097819 */ /* 0x000fe4000001160a */
[----:B------:R-:W-:Y:S02]  /*3e6c0*/  LOP3.LUT R8, R8, 0xffff, RZ, 0xc0, !PT ;  /* 0x0000ffff08087812 */ /* 0x000fe400078ec0ff */
[----:B------:R-:W-:-:S02]  /*3e6d0*/  LOP3.LUT R9, R9, 0xffff, RZ, 0xc0, !PT ;  /* 0x0000ffff09097812 */ /* 0x000fc400078ec0ff */
[----:B0-----:R-:W-:Y:S02]  /*3e6e0*/  PRMT R14, R11, 0x3340, R12 ;  /* 0x000033400b0e7816 */ /* 0x001fe4000000000c */
[----:B------:R-:W-:-:S03]  /*3e6f0*/  PRMT R8, R8, 0x3340, R9 ;  /* 0x0000334008087816 */ /* 0x000fc60000000009 */
[----:B------:R-:W-:Y:S04]  /*3e700*/  STL [R1+0xab8], R14 ;  /* 0x000ab80e01007387 */ /* 0x000fe80000100800 */
[----:B------:R-:W2:Y:S04]  /*3e710*/  LDL.LU R37, [R1+0x8a8] ;  /* 0x0008a80001257983 */ /* 0x000ea80000300800 */
[----:B------:R-:W2:Y:S04]  /*3e720*/  LDL.LU R35, [R1+0xcdc] ;  /* 0x000cdc0001237983 */ /* 0x000ea80000300800 */
[----:B------:R-:W-:Y:S01]  /*3e730*/  STL [R1+0x570], R13 ;  /* 0x0005700d01007387 */ /* 0x000fe20000100800 */
[----:B------:R-:W-:-:S03]  /*3e740*/  SHF.R.U32.HI R10, RZ, 0x8, R11 ;  /* 0x00000008ff0a7819 */ /* 0x000fc6000001160b */
[----:B------:R0:W-:Y:S01]  /*3e750*/  STL [R1+0x810], R8 ;  /* 0x0008100801007387 */ /* 0x0001e20000100800 */
[----:B------:R-:W-:-:S03]  /*3e760*/  SHF.R.U32.HI R11, RZ, 0x8, R12 ;  /* 0x00000008ff0b7819 */ /* 0x000fc6000001160c */
[----:B------:R-:W2:Y:S01]  /*3e770*/  LDL.LU R31, [R1+0x4e4] ;  /* 0x0004e400011f7983 */ /* 0x000ea20000300800 */
[----:B------:R-:W-:Y:S02]  /*3e780*/  LOP3.LUT R10, R10, 0xffff, RZ, 0xc0, !PT ;  /* 0x0000ffff0a0a7812 */ /* 0x000fe400078ec0ff */
[----:B------:R-:W-:-:S04]  /*3e790*/  LOP3.LUT R11, R11, 0xffff, RZ, 0xc0, !PT ;  /* 0x0000ffff0b0b7812 */ /* 0x000fc800078ec0ff */
[----:B0-----:R-:W-:Y:S01]  /*3e7a0*/  PRMT R8, R10, 0x3340, R11 ;  /* 0x000033400a087816 */ /* 0x001fe2000000000b */
[----:B------:R-:W-:Y:S01]  /*3e7b0*/  VIADD R13, R13, UR5 ;  /* 0x000000050d0d7c36 */ /* 0x000fe20008000000 */
[----:B------:R-:W-:-:S03]  /*3e7c0*/  ULDC UR5, c[0x0][0x248] ;  /* 0x0000920000057ab9 */ /* 0x000fc60000000800 */
[----:B------:R-:W-:Y:S04]  /*3e7d0*/  STL [R1+0x814], R8 ;  /* 0x0008140801007387 */ /* 0x000fe80000100800 */
[----:B------:R0:W-:Y:S02]  /*3e7e0*/  STL [R1+0x574], R13 ;  /* 0x0005740d01007387 */ /* 0x0001e40000100800 */
[----:B0-----:R-:W-:Y:S01]  /*3e7f0*/  VIADD R13, R13, UR5 ;  /* 0x000000050d0d7c36 */ /* 0x001fe20008000000 */
[----:B------:R-:W-:Y:S01]  /*3e800*/  ULDC UR5, c[0x0][0x248] ;  /* 0x0000920000057ab9 */ /* 0x000fe20000000800 */
[----:B---3--:R-:W-:Y:S02]  /*3e810*/  LOP3.LUT R9, R41, 0xffff, RZ, 0xc0, !PT ;  /* 0x0000ffff29097812 */ /* 0x008fe400078ec0ff */
[----:B----4-:R-:W-:-:S04]  /*3e820*/  LOP3.LUT R10, R39, 0xffff, RZ, 0xc0, !PT ;  /* 0x0000ffff270a7812 */ /* 0x010fc800078ec0ff */
[----:B------:R-:W-:-:S05]  /*3e830*/  PRMT R14, R9, 0x3340, R10 ;  /* 0x00003340090e7816 */ /* 0x000fca000000000a */
[----:B------:R0:W-:Y:S01]  /*3e840*/  STL [R1+0xa9c], R14 ;  /* 0x000a9c0e01007387 */ /* 0x0001e20000100800 */
[----:B------:R-:W-:Y:S02]  /*3e850*/  LOP3.LUT R11, R33, 0xffff, RZ, 0xc0, !PT ;  /* 0x0000ffff210b7812 */ /* 0x000fe400078ec0ff */
[----:B------:R-:W-:-:S04]  /*3e860*/  LOP3.LUT R12, R30, 0xffff, RZ, 0xc0, !PT ;  /* 0x0000ffff1e0c7812 */ /* 0x000fc800078ec0ff */
[----:B0-----:R-:W-:-:S05]  /*3e870*/  PRMT R14, R11, 0x3340, R12 ;  /* 0x000033400b0e7816 */ /* 0x001fca000000000c */
[----:B------:R-:W-:Y:S04]  /*3e880*/  STL [R1+0xa98], R14 ;  /* 0x000a980e01007387 */ /* 0x000fe80000100800 */
[----:B------:R-:W3:Y:S04]  /*3e890*/  LDL.LU R39, [R1+0xce0] ;  /* 0x000ce00001277983 */ /* 0x000ee80000300800 */
[----:B------:R-:W4:Y:S04]  /*3e8a0*/  LDL.LU R33, [R1+0x4e8] ;  /* 0x0004e80001217983 */ /* 0x000f280000300800 */
[----:B------:R0:W-:Y:S04]  /*3e8b0*/  STL [R1+0x568], R13 ;  /* 0x0005680d01007387 */ /* 0x0001e80000100800 */
[----:B------:R-:W4:Y:S01]  /*3e8c0*/  LDL.LU R30, [R1+0x8ac] ;  /* 0x0008ac00011e7983 */ /* 0x000f220000300800 */
[----:B------:R-:W-:-:S02]  /*3e8d0*/  SHF.R.U32.HI R8, RZ, 0x8, R9 ;  /* 0x00000008ff087819 */ /* 0x000fc40000011609 */
[----:B------:R-:W-:Y:S02]  /*3e8e0*/  SHF.R.U32.HI R9, RZ, 0x8, R10 ;  /* 0x00000008ff097819 */ /* 0x000fe4000001160a */
[----:B------:R-:W-:Y:S02]  /*3e8f0*/  LOP3.LUT R8, R8, 0xffff, RZ, 0xc0, !PT ;  /* 0x0000ffff08087812 */ /* 0x000fe400078ec0ff */
[----:B------:R-:W-:Y:S02]  /*3e900*/  LOP3.LUT R9, R9, 0xffff, RZ, 0xc0, !PT ;  /* 0x0000ffff09097812 */ /* 0x000fe400078ec0ff */
[----:B------:R-:W-:Y:S02]  /*3e910*/  SHF.R.U32.HI R10, RZ, 0x8, R11 ;  /* 0x00000008ff0a7819 */ /* 0x000fe4000001160b */
[----:B------:R-:W-:Y:S02]  /*3e920*/  SHF.R.U32.HI R11, RZ, 0x8, R12 ;  /* 0x00000008ff0b7819 */ /* 0x000fe4000001160c */
[----:B------:R-:W-:-:S02]  /*3e930*/  PRMT R8, R8, 0x3340, R9 ;  /* 0x0000334008087816 */ /* 0x000fc40000000009 */
[----:B------:R-:W-:Y:S02]  /*3e940*/  LOP3.LUT R10, R10, 0xffff, RZ, 0xc0, !PT ;  /* 0x0000ffff0a0a7812 */ /* 0x000fe400078ec0ff */
[----:B------:R-:W-:Y:S01]  /*3e950*/  LOP3.LUT R11, R11, 0xffff, RZ, 0xc0, !PT ;  /* 0x0000ffff0b0b7812 */ /* 0x000fe200078ec0ff */
[----:B------:R1:W-:Y:S01]  /*3e960*/  STL [R1+0x808], R8 ;  /* 0x0008080801007387 */ /* 0x0003e20000100800 */
[----:B0-----:R-:W-:Y:S01]  /*3e970*/  VIADD R13, R13, UR5 ;  /* 0x000000050d0d7c36 */ /* 0x001fe20008000000 */
[----:B------:R-:W-:Y:S01]  /*3e980*/  ULDC UR5, c[0x0][0x248] ;  /* 0x0000920000057ab9 */ /* 0x000fe20000000800 */
[----:B-1----:R-:W-:Y:S02]  /*3e990*/  PRMT R8, R10, 0x3340, R11 ;  /* 0x000033400a087816 */ /* 0x002fe4000000000b */
[----:B------:R-:W-:-:S03]  /*3e9a0*/  LOP3.LUT R10, R0, 0xffff, RZ, 0xc0, !PT ;  /* 0x0000ffff000a7812 */ /* 0x000fc600078ec0ff */
[----:B------:R-:W-:Y:S04]  /*3e9b0*/  STL [R1+0x800], R8 ;  /* 0x0008000801007387 */ /* 0x000fe80000100800 */
[----:B------:R-:W4:Y:S04]  /*3e9c0*/  LDL.LU R0, [R1+0x172c] ;  /* 0x00172c0001007983 */ /* 0x000f280000300800 */
[----:B------:R0:W-:Y:S02]  /*3e9d0*/  STL [R1+0x56c], R13 ;  /* 0x00056c0d01007387 */ /* 0x0001e40000100800 */
        /* <DEDUP_REMOVED lines=11> */
[----:B------:R-:W-:-:S03]  /*3ea90*/  LOP3.LUT R9, R9, 0xffff, RZ, 0xc0, !PT ;  /* 0x0000ffff09097812 */ /* 0x000fc600078ec0ff */
[----:B------:R-:W-:Y:S01]  /*3eaa0*/  STL [R1+0xa88], R14 ;  /* 0x000a880e01007387 */ /* 0x000fe20000100800 */
[----:B------:R-:W-:-:S03]  /*3eab0*/  PRMT R8, R8, 0x3340, R9 ;  /* 0x0000334008087816 */ /* 0x000fc60000000009 */
[----:B------:R-:W2:Y:S04]  /*3eac0*/  LDL.LU R37, [R1+0x8b4] ;  /* 0x0008b40001257983 */ /* 0x000ea80000300800 */
[----:B------:R-:W2:Y:S04]  /*3ead0*/  LDL.LU R35, [R1+0xe48] ;  /* 0x000e480001237983 */ /* 0x000ea80000300800 */
[----:B------:R0:W-:Y:S04]  /*3eae0*/  STL [R1+0x560], R13 ;  /* 0x0005600d01007387 */ /* 0x0001e80000100800 */
[----:B------:R1:W-:Y:S01]  /*3eaf0*/  STL [R1+0x7f8], R8 ;  /* 0x0007f80801007387 */ /* 0x0003e20000100800 */
[----:B------:R-:W-:-:S03]  /*3eb00*/  SHF.R.U32.HI R10, RZ, 0x8, R11 ;  /* 0x00000008ff0a7819 */ /* 0x000fc6000001160b */
[----:B------:R-:W2:Y:S01]  /*3eb10*/  LDL.LU R31, [R1+0x7a8] ;  /* 0x0007a800011f7983 */ /* 0x000ea20000300800 */
[----:B------:R-:W-:Y:S02]  /*3eb20*/  SHF.R.U32.HI R11, RZ, 0x8, R12 ;  /* 0x00000008ff0b7819 */ /* 0x000fe4000001160c */
        /* <DEDUP_REMOVED lines=8> */
[----:B------:R-:W2:Y:S01]  /*3ebb0*/  LDL.LU R6, [R1+0x1728] ;  /* 0x0017280001067983 */ /* 0x000ea20000300800 */
[----:B0-----:R-:W-:Y:S01]  /*3ebc0*/  VIADD R13, R13, UR5 ;  /* 0x000000050d0d7c36 */ /* 0x001fe20008000000 */
[----:B------:R-:W-:Y:S01]  /*3ebd0*/  ULDC UR5, c[0x0][0x248] ;  /* 0x0000920000057ab9 */ /* 0x000fe20000000800 */
[----:B---3--:R-:W-:-:S02]  /*3ebe0*/  LOP3.LUT R9, R39, 0xffff, RZ, 0xc0, !PT ;  /* 0x0000ffff27097812 */ /* 0x008fc400078ec0ff */
[----:B----4-:R-:W-:-:S04]  /*3ebf0*/  LOP3.LUT R10, R33, 0xffff, RZ, 0xc0, !PT ;  /* 0x0000ffff210a7812 */ /* 0x010fc800078ec0ff */
[--C-:B------:R-:W-:Y:S02]  /*3ec00*/  PRMT R14, R9, 0x3340, R10.reuse ;  /* 0x00003340090e7816 */ /* 0x100fe4000000000a */
[----:B------:R-:W-:Y:S02]  /*3ec10*/  SHF.R.U32.HI R8, RZ, 0x8, R9 ;  /* 0x00000008ff087819 */ /* 0x000fe40000011609 */
[----:B------:R-:W-:Y:S01]  /*3ec20*/  LOP3.LUT R11, R30, 0xffff, RZ, 0xc0, !PT ;  /* 0x0000ffff1e0b7812 */ /* 0x000fe200078ec0ff */
[----:B------:R0:W-:Y:S01]  /*3ec30*/  STL [R1+0xa7c], R14 ;  /* 0x000a7c0e01007387 */ /* 0x0001e20000100800 */
[----:B------:R-:W-:Y:S02]  /*3ec40*/  SHF.R.U32.HI R9, RZ, 0x8, R10 ;  /* 0x00000008ff097819 */ /* 0x000fe4000001160a */
[----:B------:R-:W-:Y:S02]  /*3ec50*/  LOP3.LUT R8, R8, 0xffff, RZ, 0xc0, !PT ;  /* 0x0000ffff08087812 */ /* 0x000fe400078ec0ff */
[----:B------:R-:W-:-:S02]  /*3ec60*/  LOP3.LUT R9, R9, 0xffff, RZ, 0xc0, !PT ;  /* 0x0000ffff09097812 */ /* 0x000fc400078ec0ff */
[----:B0-----:R-:W-:Y:S02]  /*3ec70*/  PRMT R14, R11, 0x3340, R12 ;  /* 0x000033400b0e7816 */ /* 0x001fe4000000000c */
[----:B------:R-:W-:-:S03]  /*3ec80*/  PRMT R8, R8, 0x3340, R9 ;  /* 0x0000334008087816 */ /* 0x000fc60000000009 */
[----:B------:R-:W-:Y:S04]  /*3ec90*/  STL [R1+0xa74], R14 ;  /* 0x000a740e01007387 */ /* 0x000fe80000100800 */
[----:B------:R-:W3:Y:S04]  /*3eca0*/  LDL.LU R41, [R1+0xe4c] ;  /* 0x000e4c0001297983 */ /* 0x000ee80000300800 */
[----:B------:R-:W4:Y:S04]  /*3ecb0*/  LDL.LU R33, [R1+0x7ac] ;  /* 0x0007ac0001217983 */ /* 0x000f280000300800 */
[----:B------:R0:W-:Y:S04]  /*3ecc0*/  STL [R1+0x7d0], R8 ;  /* 0x0007d00801007387 */ /* 0x0001e80000100800 */
[----:B------:R1:W-:Y:S04]  /*3ecd0*/  STL [R1+0x558], R13 ;  /* 0x0005580d01007387 */ /* 0x0003e80000100800 */
[----:B------:R-:W4:Y:S01]  /*3ece0*/  LDL.LU R30, [R1+0x8bc] ;  /* 0x0008bc00011e7983 */ /* 0x000f220000300800 */
[----:B------:R-:W-:-:S02]  /*3ecf0*/  SHF.R.U32.HI R10, RZ, 0x8, R11 ;  /* 0x00000008ff0a7819 */ /* 0x000fc4000001160b */
[----:B------:R-:W-:Y:S02]  /*3ed00*/  SHF.R.U32.HI R11, RZ, 0x8, R12 ;  /* 0x00000008ff0b7819 */ /* 0x000fe4000001160c */
[----:B------:R-:W-:Y:S02]  /*3ed10*/  LOP3.LUT R10, R10, 0xffff, RZ, 0xc0, !PT ;  /* 0x0000ffff0a0a7812 */ /* 0x000fe400078ec0ff */
[----:B------:R-:W-:-:S04]  /*3ed20*/  LOP3.LUT R11, R11, 0xffff, RZ, 0xc0, !PT ;  /* 0x0000ffff0b0b7812 */ /* 0x000fc800078ec0ff */
[----:B0-----:R-:W-:Y:S02]  /*3ed30*/  PRMT R8, R10, 0x3340, R11 ;  /* 0x000033400a087816 */ /* 0x001fe4000000000b */
[----:B------:R-:W-:Y:S01]  /*3ed40*/  LOP3.LUT R10, R238, 0xffff, RZ, 0xc0, !PT ;  /* 0x0000ffffee0a7812 */ /* 0x000fe200078ec0ff */
[----:B-1----:R-:W-:Y:S01]  /*3ed50*/  VIADD R13, R13, UR5 ;  /* 0x000000050d0d7c36 */ /* 0x002fe20008000000 */
[----:B------:R-:W-:Y:S01]  /*3ed60*/  ULDC UR5, c[0x0][0x248] ;  /* 0x0000920000057ab9 */ /* 0x000fe20000000800 */
        /* <DEDUP_REMOVED lines=19> */
[----:B------:R0:W-:Y:S04]  /*3eea0*/  STL [R1+0x550], R13 ;  /* 0x0005500d01007387 */ /* 0x0001e80000100800 */
[----:B------:R-:W2:Y:S04]  /*3eeb0*/  LDL.LU R35, [R1+0xe50] ;  /* 0x000e500001237983 */ /* 0x000ea80000300800 */
        /* <DEDUP_REMOVED lines=11> */
[----:B------:R-:W-:Y:S04]  /*3ef70*/  STL [R1+0x554], R13 ;  /* 0x0005540d01007387 */ /* 0x000fe80000100800 */
[----:B------:R-:W2:Y:S01]  /*3ef80*/  LDL.LU R232, [R1+0x1720] ;  /* 0x0017200001e87983 */ /* 0x000ea20000300800 */
[----:B---3--:R-:W-:Y:S02]  /*3ef90*/  LOP3.LUT R9, R41, 0xffff, RZ, 0xc0, !PT ;  /* 0x0000ffff29097812 */ /* 0x008fe400078ec0ff */
[----:B----4-:R-:W-:-:S04]  /*3efa0*/  LOP3.LUT R10, R33, 0xffff, RZ, 0xc0, !PT ;  /* 0x0000ffff210a7812 */ /* 0x010fc800078ec0ff */
[----:B------:R-:W-:-:S05]  /*3efb0*/  PRMT R14, R9, 0x3340, R10 ;  /* 0x00003340090e7816 */ /* 0x000fca000000000a */
[----:B------:R0:W-:Y:S01]  /*3efc0*/  STL [R1+0xa5c], R14 ;  /* 0x000a5c0e01007387 */ /* 0x0001e20000100800 */
[----:B------:R-:W-:-:S04]  /*3efd0*/  LOP3.LUT R11, R30, 0xffff, RZ, 0xc0, !PT ;  /* 0x0000ffff1e0b7812 */ /* 0x000fc800078ec0ff */
[----:B0-----:R-:W-:-:S05]  /*3efe0*/  PRMT R14, R11, 0x3340, R12 ;  /* 0x000033400b0e7816 */ /* 0x001fca000000000c */
[----:B------:R-:W-:Y:S04]  /*3eff0*/  STL [R1+0xa54], R14 ;  /* 0x000a540e01007387 */ /* 0x000fe80000100800 */
[----:B------:R-:W3:Y:S04]  /*3f000*/  LDL.LU R33, [R1+0xab4] ;  /* 0x000ab40001217983 */ /* 0x000ee80000300800 */
[----:B------:R-:W4:Y:S01]  /*3f010*/  LDL.LU R30, [R1+0x8c8] ;  /* 0x0008c800011e7983 */ /* 0x000f220000300800 */
[----:B------:R-:W-:Y:S02]  /*3f020*/  SHF.R.U32.HI R8, RZ, 0x8, R9 ;  /* 0x00000008ff087819 */ /* 0x000fe40000011609 */
[----:B------:R-:W-:-:S02]  /*3f030*/  SHF.R.U32.HI R9, RZ, 0x8, R10 ;  /* 0x00000008ff097819 */ /* 0x000fc4000001160a */
[----:B------:R-:W-:Y:S02]  /*3f040*/  LOP3.LUT R8, R8, 0xffff, RZ, 0xc0, !PT ;  /* 0x0000ffff08087812 */ /* 0x000fe400078ec0ff */
[----:B------:R-:W-:Y:S02]  /*3f050*/  LOP3.LUT R9, R9, 0xffff, RZ, 0xc0, !PT ;  /* 0x0000ffff09097812 */ /* 0x000fe400078ec0ff */
[----:B------:R-:W-:Y:S01]  /*3f060*/  SHF.R.U32.HI R10, RZ, 0x8, R11 ;  /* 0x00000008ff0a7819 */ /* 0x000fe2000001160b */
[----:B------:R-:W-:Y:S01]  /*3f070*/  VIADD R13, R13, UR5 ;  /* 0x000000050d0d7c36 */ /* 0x000fe20008000000 */
[----:B------:R-:W-:Y:S01]  /*3f080*/  SHF.R.U32.HI R11, RZ, 0x8, R12 ;  /* 0x00000008ff0b7819 */ /* 0x000fe2000001160c */
[----:B------:R-:W-:Y:S01]  /*3f090*/  ULDC UR5, c[0x0][0x248] ;  /* 0x0000920000057ab9 */ /* 0x000fe20000000800 */
        /* <DEDUP_REMOVED lines=8> */
[----:B------:R-:W-:Y:S04]  /*3f120*/  STL [R1+0x7b4], R8 ;  /* 0x0007b40801007387 */ /* 0x000fe80000100800 */
[----:B------:R0:W-:Y:S02]  /*3f130*/  STL [R1+0x54c], R13 ;  /* 0x00054c0d01007387 */ /* 0x0001e40000100800 */
[----:B0-----:R-:W-:Y:S01]  /*3f140*/  VIADD R13, R13, UR5 ;  /* 0x000000050d0d7c36 */ /* 0x001fe20008000000 */
[----:B------:R-:W-:Y:S01]  /*3f150*/  ULDC UR5, c[0x0][0x248] ;  /* 0x0000920000057ab9 */ /* 0x000fe20000000800 */
[----:B--2---:R-:W-:Y:S02]  /*3f160*/  LOP3.LUT R9, R39, 0xffff, RZ, 0xc0, !PT ;  /* 0x0000ffff27097812 */ /* 0x004fe400078ec0ff */
[----:B------:R-:W-:-:S02]  /*3f170*/  LOP3.LUT R10, R37, 0xffff, RZ, 0xc0, !PT ;  /* 0x0000ffff250a7812 */ /* 0x000fc400078ec0ff */
[----:B------:R-:W-:Y:S02]  /*3f180*/  SHF.R.U32.HI R8, RZ, 0x8, R9 ;  /* 0x00000008ff087819 */ /* 0x000fe40000011609 */
[--C-:B------:R-:W-:Y:S02]  /*3f190*/  PRMT R14, R9, 0x3340, R10.reuse ;  /* 0x00003340090e7816 */ /* 0x100fe4000000000a */
[----:B------:R-:W-:Y:S02]  /*3f1a0*/  SHF.R.U32.HI R9, RZ, 0x8, R10 ;  /* 0x00000008ff097819 */ /* 0x000fe4000001160a */
[----:B------:R-:W-:Y:S01]  /*3f1b0*/  LOP3.LUT R11, R35, 0xffff, RZ, 0xc0, !PT ;  /* 0x0000ffff230b7812 */ /* 0x000fe200078ec0ff */
[----:B------:R0:W-:Y:S01]  /*3f1c0*/  STL [R1+0xa40], R14 ;  /* 0x000a400e01007387 */ /* 0x0001e20000100800 */
[----:B------:R-:W-:Y:S02]  /*3f1d0*/  LOP3.LUT R8, R8, 0xffff, RZ, 0xc0, !PT ;  /* 0x0000ffff08087812 */ /* 0x000fe400078ec0ff */
[----:B------:R-:W-:-:S02]  /*3f1e0*/  LOP3.LUT R12, R31, 0xffff, RZ, 0xc0, !PT ;  /* 0x0000ffff1f0c7812 */ /* 0x000fc400078ec0ff */
[----:B------:R-:W-:Y:S02]  /*3f1f0*/  LOP3.LUT R9, R9, 0xffff, RZ, 0xc0, !PT ;  /* 0x0000ffff09097812 */ /* 0x000fe400078ec0ff */
[----:B0-----:R-:W-:Y:S02]  /*3f200*/  PRMT R14, R11, 0x3340, R12 ;  /* 0x000033400b0e7816 */ /* 0x001fe4000000000c */
[----:B------:R-:W-:-:S03]  /*3f210*/  PRMT R8, R8, 0x3340, R9 ;  /* 0x0000334008087816 */ /* 0x000fc60000000009 */
[----:B------:R-:W-:Y:S04]  /*3f220*/  STL [R1+0xa3c], R14 ;  /* 0x000a3c0e01007387 */ /* 0x000fe80000100800 */
[----:B------:R-:W2:Y:S04]  /*3f230*/  LDL.LU R41, [R1+0xe5c] ;  /* 0x000e5c0001297983 */ /* 0x000ea80000300800 */
[----:B------:R-:W2:Y:S04]  /*3f240*/  LDL.LU R39, [R1+0x7d4] ;  /* 0x0007d40001277983 */ /* 0x000ea80000300800 */
[----:B------:R-:W-:Y:S04]  /*3f250*/  STL [R1+0x6a8], R8 ;  /* 0x0006a80801007387 */ /* 0x000fe80000100800 */
[----:B------:R0:W-:Y:S01]  /*3f260*/  STL [R1+0x540], R13 ;  /* 0x0005400d01007387 */ /* 0x0001e20000100800 */
[----:B------:R-:W-:-:S03]  /*3f270*/  SHF.R.U32.HI R10, RZ, 0x8, R11 ;  /* 0x00000008ff0a7819 */ /* 0x000fc6000001160b */
[----:B------:R-:W2:Y:S01]  /*3f280*/  LDL.LU R35, [R1+0xe58] ;  /* 0x000e580001237983 */ /* 0x000ea20000300800 */
[----:B------:R-:W-:-:S03]  /*3f290*/  SHF.R.U32.HI R11, RZ, 0x8, R12 ;  /* 0x00000008ff0b7819 */ /* 0x000fc6000001160c */
[----:B------:R-:W2:Y:S01]  /*3f2a0*/  LDL.LU R31, [R1+0x7c8] ;  /* 0x0007c800011f7983 */ /* 0x000ea20000300800 */
        /* <DEDUP_REMOVED lines=8> */
[----:B------:R-:W2:Y:S04]  /*3f330*/  LDL.LU R7, [R1+0x171c] ;  /* 0x00171c0001077983 */ /* 0x000ea80000300800 */
[----:B------:R0:W-:Y:S04]  /*3f340*/  STL [R1+0x544], R13 ;  /* 0x0005440d01007387 */ /* 0x0001e80000100800 */
[----:B------:R-:W2:Y:S01]  /*3f350*/  LDL.LU R5, [R1+0x1718] ;  /* 0x0017180001057983 */ /* 0x000ea20000300800 */
[----:B0-----:R-:W-:Y:S01]  /*3f360*/  VIADD R13, R13, UR5 ;  /* 0x000000050d0d7c36 */ /* 0x001fe20008000000 */
[----:B------:R-:W-:Y:S01]  /*3f370*/  ULDC UR5, c[0x0][0x248] ;  /* 0x0000920000057ab9 */ /* 0x000fe20000000800 */
[----:B---3--:R-:W-:-:S04]  /*3f380*/  LOP3.LUT R9, R33, 0xffff, RZ, 0xc0, !PT ;  /* 0x0000ffff21097812 */ /* 0x008fc800078ec0ff */
[--C-:B------:R-:W-:Y:S02]  /*3f390*/  PRMT R14, R9, 0x3340, R10.reuse ;  /* 0x00003340090e7816 */ /* 0x100fe4000000000a */
[----:B----4-:R-:W-:Y:S02]  /*3f3a0*/  LOP3.LUT R11, R30, 0xffff, RZ, 0xc0, !PT ;  /* 0x0000ffff1e0b7812 */ /* 0x010fe400078ec0ff */
[----:B------:R-:W-:Y:S02]  /*3f3b0*/  SHF.R.U32.HI R8, RZ, 0x8, R9 ;  /* 0x00000008ff087819 */ /* 0x000fe40000011609 */
[----:B------:R-:W-:Y:S01]  /*3f3c0*/  SHF.R.U32.HI R9, RZ, 0x8, R10 ;  /* 0x00000008ff097819 */ /* 0x000fe2000001160a */
[----:B------:R0:W-:Y:S01]  /*3f3d0*/  STL [R1+0xa2c], R14 ;  /* 0x000a2c0e01007387 */ /* 0x0001e20000100800 */
[----:B------:R-:W-:Y:S02]  /*3f3e0*/  LOP3.LUT R8, R8, 0xffff, RZ, 0xc0, !PT ;  /* 0x0000ffff08087812 */ /* 0x000fe400078ec0ff */
[----:B------:R-:W-:-:S02]  /*3f3f0*/  LOP3.LUT R9, R9, 0xffff, RZ, 0xc0, !PT ;  /* 0x0000ffff09097812 */ /* 0x000fc400078ec0ff */
[----:B0-----:R-:W-:Y:S02]  /*3f400*/  PRMT R14, R11, 0x3340, R12 ;  /* 0x000033400b0e7816 */ /* 0x001fe4000000000c */
[----:B------:R-:W-:-:S03]  /*3f410*/  PRMT R8, R8, 0x3340, R9 ;  /* 0x0000334008087816 */ /* 0x000fc60000000009 */
[----:B------:R-:W-:Y:S04]  /*3f420*/  STL [R1+0xa30], R14 ;  /* 0x000a300e01007387 */ /* 0x000fe80000100800 */
[----:B------:R-:W3:Y:S04]  /*3f430*/  LDL.LU R37, [R1+0xac8] ;  /* 0x000ac80001257983 */ /* 0x000ee80000300800 */
[----:B------:R-:W4:Y:S04]  /*3f440*/  LDL.LU R33, [R1+0xe60] ;  /* 0x000e600001217983 */ /* 0x000f280000300800 */
[----:B------:R-:W-:Y:S04]  /*3f450*/  STL [R1+0x538], R13 ;  /* 0x0005380d01007387 */ /* 0x000fe80000100800 */
        /* <DEDUP_REMOVED lines=23> */
[----:B------:R-:W2:Y:S01]  /*3f5d0*/  LDL.LU R39, [R1+0xe64] ;  /* 0x000e640001277983 */ /* 0x000ea20000300800 */
[----:B------:R-:W-:-:S03]  /*3f5e0*/  SHF.R.U32.HI R8, RZ, 0x8, R9 ;  /* 0x00000008ff087819 */ /* 0x000fc60000011609 */
[----:B------:R-:W2:Y:S01]  /*3f5f0*/  LDL.LU R35, [R1+0x7e0] ;  /* 0x0007e00001237983 */ /* 0x000ea20000300800 */
[----:B------:R-:W-:-:S03]  /*3f600*/  SHF.R.U32.HI R9, RZ, 0x8, R12 ;  /* 0x00000008ff097819 */ /* 0x000fc6000001160c */
[----:B------:R0:W-:Y:S01]  /*3f610*/  STL [R1+0x530], R13 ;  /* 0x0005300d01007387 */ /* 0x0001e20000100800 */
[----:B------:R-:W-:Y:S02]  /*3f620*/  LOP3.LUT R10, R10, 0xffff, RZ, 0xc0, !PT ;  /* 0x0000ffff0a0a7812 */ /* 0x000fe400078ec0ff */
[----:B------:R-:W-:Y:S01]  /*3f630*/  LOP3.LUT R11, R11, 0xffff, RZ, 0xc0, !PT ;  /* 0x0000ffff0b0b7812 */ /* 0x000fe200078ec0ff */
[----:B------:R-:W2:Y:S01]  /*3f640*/  LDL.LU R31, [R1+0xad0] ;  /* 0x000ad000011f7983 */ /* 0x000ea20000300800 */
[----:B------:R-:W-:Y:S02]  /*3f650*/  LOP3.LUT R8, R8, 0xffff, RZ, 0xc0, !PT ;  /* 0x0000ffff08087812 */ /* 0x000fe400078ec0ff */
[----:B------:R-:W-:Y:S02]  /*3f660*/  LOP3.LUT R9, R9, 0xffff, RZ, 0xc0, !PT ;  /* 0x0000ffff09097812 */ /* 0x000fe400078ec0ff */
[----:B------:R-:W-:Y:S02]  /*3f670*/  PRMT R10, R10, 0x3340, R11 ;  /* 0x000033400a0a7816 */ /* 0x000fe4000000000b */
[----:B------:R-:W-:-:S03]  /*3f680*/  PRMT R8, R8, 0x3340, R9 ;  /* 0x0000334008087816 */ /* 0x000fc60000000009 */
[----:B------:R-:W-:Y:S01]  /*3f690*/  STL [R1+0x4f8], R10 ;  /* 0x0004f80a01007387 */ /* 0x000fe20000100800 */
[----:B------:R-:W-:-:S03]  /*3f6a0*/  LOP3.LUT R9, R0, 0xffff, RZ, 0xc0, !PT ;  /* 0x0000ffff00097812 */ /* 0x000fc600078ec0ff */
[----:B------:R-:W-:Y:S01]  /*3f6b0*/  STL [R1+0x4fc], R8 ;  /* 0x0004fc0801007387 */ /* 0x000fe20000100800 */
[----:B0-----:R-:W-:Y:S01]  /*3f6c0*/  VIADD R13, R13, UR5 ;  /* 0x000000050d0d7c36 */ /* 0x001fe20008000000 */
[----:B------:R-:W-:Y:S02]  /*3f6d0*/  ULDC UR5, c[0x0][0x248] ;  /* 0x0000920000057ab9 */ /* 0x000fe40000000800 */
[----:B------:R-:W2:Y:S04]  /*3f6e0*/  LDL.LU R0, [R1+0x1714] ;  /* 0x0017140001007983 */ /* 0x000ea80000300800 */
[----:B------:R0:W-:Y:S02]  /*3f6f0*/  STL [R1+0x534], R13 ;  /* 0x0005340d01007387 */ /* 0x0001e40000100800 */
[----:B0-----:R-:W-:Y:S01]  /*3f700*/  VIADD R13, R13, UR5 ;  /* 0x000000050d0d7c36 */ /* 0x001fe20008000000 */
[----:B------:R-:W-:Y:S01]  /*3f710*/  ULDC UR5, c[0x0][0x248] ;  /* 0x0000920000057ab9 */ /* 0x000fe20000000800 */
[----:B---3--:R-:W-:-:S02]  /*3f720*/  LOP3.LUT R8, R37, 0xffff, RZ, 0xc0, !PT ;  /* 0x0000ffff25087812 */ /* 0x008fc400078ec0ff */
[----:B----4-:R-:W-:Y:S02]  /*3f730*/  LOP3.LUT R11, R33, 0xffff, RZ, 0xc0, !PT ;  /* 0x0000ffff210b7812 */ /* 0x010fe400078ec0ff */
[--C-:B------:R-:W-:Y:S02]  /*3f740*/  PRMT R14, R8, 0x3340, R9.reuse ;  /* 0x00003340080e7816 */ /* 0x100fe40000000009 */
[----:B------:R-:W-:Y:S02]  /*3f750*/  SHF.R.U32.HI R10, RZ, 0x8, R8 ;  /* 0x00000008ff0a7819 */ /* 0x000fe40000011608 */
[----:B------:R-:W-:Y:S02]  /*3f760*/  SHF.R.U32.HI R9, RZ, 0x8, R9 ;  /* 0x00000008ff097819 */ /* 0x000fe40000011609 */
[----:B------:R-:W-:Y:S02]  /*3f770*/  SHF.R.U32.HI R8, RZ, 0x8, R11 ;  /* 0x00000008ff087819 */ /* 0x000fe4000001160b */
[----:B------:R-:W-:-:S02]  /*3f780*/  LOP3.LUT R12, R30, 0xffff, RZ, 0xc0, !PT ;  /* 0x0000ffff1e0c7812 */ /* 0x000fc400078ec0ff */
[----:B------:R-:W-:Y:S02]  /*3f790*/  LOP3.LUT R10, R10, 0xffff, RZ, 0xc0, !PT ;  /* 0x0000ffff0a0a7812 */ /* 0x000fe400078ec0ff */
[--C-:B------:R-:W-:Y:S02]  /*3f7a0*/  PRMT R11, R11, 0x3340, R12.reuse ;  /* 0x000033400b0b7816 */ /* 0x100fe4000000000c */
[----:B------:R-:W-:Y:S01]  /*3f7b0*/  LOP3.LUT R9, R9, 0xffff, RZ, 0xc0, !PT ;  /* 0x0000ffff09097812 */ /* 0x000fe200078ec0ff */
[----:B------:R-:W-:Y:S03]  /*3f7c0*/  STL [R1+0xa18], R14 ;  /* 0x000a180e01007387 */ /* 0x000fe60000100800 */
[----:B------:R-:W-:Y:S01]  /*3f7d0*/  PRMT R9, R10, 0x3340, R9 ;  /* 0x000033400a097816 */ /* 0x000fe20000000009 */
        /* <DEDUP_REMOVED lines=8> */
[----:B------:R-:W-:-:S04]  /*3f860*/  LOP3.LUT R12, R12, 0xffff, RZ, 0xc0, !PT ;  /* 0x0000ffff0c0c7812 */ /* 0x000fc800078ec0ff */
[----:B------:R-:W-:-:S05]  /*3f870*/  PRMT R8, R8, 0x3340, R12 ;  /* 0x0000334008087816 */ /* 0x000fca000000000c */
[----:B------:R-:W-:Y:S01]  /*3f880*/  STL [R1+0x38], R8 ;  /* 0x0000380801007387 */ /* 0x000fe20000100800 */
[----:B------:R-:W-:Y:S01]  /*3f890*/  LOP3.LUT R12, R238, 0xffff, RZ, 0xc0, !PT ;  /* 0x0000ffffee0c7812 */ /* 0x000fe200078ec0ff */
[----:B0-----:R-:W-:Y:S01]  /*3f8a0*/  VIADD R13, R13, UR5 ;  /* 0x000000050d0d7c36 */ /* 0x001fe20008000000 */
[----:B------:R-:W-:-:S04]  /*3f8b0*/  ULDC UR5, c[0x0][0x248] ;  /* 0x0000920000057ab9 */ /* 0x000fc80000000800 */
[----:B------:R0:W-:Y:S04]  /*3f8c0*/  STL [R1+0x528], R13 ;  /* 0x0005280d01007387 */ /* 0x0001e80000100800 */
[----:B------:R-:W4:Y:S01]  /*3f8d0*/  LDL.LU R238, [R1+0x1710] ;  /* 0x0017100001ee7983 */ /* 0x000f220000300800 */
[----:B0-----:R-:W-:Y:S01]  /*3f8e0*/  VIADD R13, R13, UR5 ;  /* 0x000000050d0d7c36 */ /* 0x001fe20008000000 */
[----:B------:R-:W-:Y:S01]  /*3f8f0*/  ULDC UR5, c[0x0][0x248] ;  /* 0x0000920000057ab9 */ /* 0x000fe20000000800 */
[----:B--2---:R-:W-:Y:S02]  /*3f900*/  LOP3.LUT R8, R39, 0xffff, RZ, 0xc0, !PT ;  /* 0x0000ffff27087812 */ /* 0x004fe400078ec0ff */
[----:B------:R-:W-:Y:S02]  /*3f910*/  LOP3.LUT R9, R35, 0xffff, RZ, 0xc0, !PT ;  /* 0x0000ffff23097812 */ /* 0x000fe400078ec0ff */
[----:B------:R-:W-:-:S02]  /*3f920*/  SHF.R.U32.HI R10, RZ, 0x8, R8 ;  /* 0x00000008ff0a7819 */ /* 0x000fc40000011608 */
[--C-:B------:R-:W-:Y:S02]  /*3f930*/  PRMT R14, R8, 0x3340, R9.reuse ;  /* 0x00003340080e7816 */ /* 0x100fe40000000009 */
[----:B------:R-:W-:Y:S02]  /*3f940*/  SHF.R.U32.HI R9, RZ, 0x8, R9 ;  /* 0x00000008ff097819 */ /* 0x000fe40000011609 */
[----:B------:R-:W-:Y:S02]  /*3f950*/  LOP3.LUT R11, R31, 0xffff, RZ, 0xc0, !PT ;  /* 0x0000ffff1f0b7812 */ /* 0x000fe400078ec0ff */
[----:B------:R-:W-:Y:S02]  /*3f960*/  LOP3.LUT R10, R10, 0xffff, RZ, 0xc0, !PT ;  /* 0x0000ffff0a0a7812 */ /* 0x000fe400078ec0ff */
[----:B------:R-:W-:Y:S02]  /*3f970*/  SHF.R.U32.HI R8, RZ, 0x8, R11 ;  /* 0x00000008ff087819 */ /* 0x000fe4000001160b */
[----:B------:R-:W-:-:S02]  /*3f980*/  LOP3.LUT R9, R9, 0xffff, RZ, 0xc0, !PT ;  /* 0x0000ffff09097812 */ /* 0x000fc400078ec0ff */
[----:B------:R-:W-:Y:S01]  /*3f990*/  PRMT R11, R11, 0x3340, R12 ;  /* 0x000033400b0b7816 */ /* 0x000fe2000000000c */
[----:B------:R-:W-:Y:S01]  /*3f9a0*/  STL [R1+0xa00], R14 ;  /* 0x000a000e01007387 */ /* 0x000fe20000100800 */
[----:B------:R-:W-:-:S03]  /*3f9b0*/  PRMT R9, R10, 0x3340, R9 ;  /* 0x000033400a097816 */ /* 0x000fc60000000009 */
[----:B------:R-:W-:Y:S04]  /*3f9c0*/  STL [R1+0x9fc], R11 ;  /* 0x0009fc0b01007387 */ /* 0x000fe80000100800 */
[----:B------:R-:W2:Y:S01]  /*3f9d0*/  LDL.LU R41, [R1+0xe6c] ;  /* 0x000e6c0001297983 */ /* 0x000ea20000300800 */
[----:B------:R-:W-:-:S03]  /*3f9e0*/  SHF.R.U32.HI R12, RZ, 0x8, R12 ;  /* 0x00000008ff0c7819 */ /* 0x000fc6000001160c */
[----:B------:R-:W2:Y:S04]  /*3f9f0*/  LDL.LU R35, [R1+0x7e8] ;  /* 0x0007e80001237983 */ /* 0x000ea80000300800 */
[----:B------:R0:W-:Y:S04]  /*3fa00*/  STL [R1+0x34], R9 ;  /* 0x0000340901007387 */ /* 0x0001e80000100800 */
[----:B------:R1:W-:Y:S04]  /*3fa10*/  STL [R1+0x524], R13 ;  /* 0x0005240d01007387 */ /* 0x0003e80000100800 */
[----:B------:R-:W2:Y:S01]  /*3fa20*/  LDL.LU R31, [R1+0xaf8] ;  /* 0x000af800011f7983 */ /* 0x000ea20000300800 */
[----:B------:R-:W-:-:S02]  /*3fa30*/  LOP3.LUT R8, R8, 0xffff, RZ, 0xc0, !PT ;  /* 0x0000ffff08087812 */ /* 0x000fc400078ec0ff */
[----:B------:R-:W-:-:S04]  /*3fa40*/  LOP3.LUT R12, R12, 0xffff, RZ, 0xc0, !PT ;  /* 0x0000ffff0c0c7812 */ /* 0x000fc800078ec0ff */
[----:B------:R-:W-:Y:S02]  /*3fa50*/  PRMT R8, R8, 0x3340, R12 ;  /* 0x0000334008087816 */ /* 0x000fe4000000000c */
[----:B0-----:R-:W-:-:S03]  /*3fa60*/  LOP3.LUT R9, R6, 0xffff, RZ, 0xc0, !PT ;  /* 0x0000ffff06097812 */ /* 0x001fc600078ec0ff */
[----:B------:R-:W-:Y:S01]  /*3fa70*/  STL [R1+0x4a0], R8 ;  /* 0x0004a00801007387 */ /* 0x000fe20000100800 */
[----:B-1----:R-:W-:Y:S01]  /*3fa80*/  VIADD R13, R13, UR5 ;  /* 0x000000050d0d7c36 */ /* 0x002fe20008000000 */
[----:B------:R-:W-:Y:S02]  /*3fa90*/  ULDC UR5, c[0x0][0x248] ;  /* 0x0000920000057ab9 */ /* 0x000fe40000000800 */
[----:B------:R-:W2:Y:S04]  /*3faa0*/  LDL.LU R6, [R1+0x170c] ;  /* 0x00170c0001067983 */ /* 0x000ea80000300800 */
[----:B------:R0:W-:Y:S02]  /*3fab0*/  STL [R1+0x520], R13 ;  /* 0x0005200d01007387 */ /* 0x0001e40000100800 */
[----:B0-----:R-:W-:Y:S01]  /*3fac0*/  VIADD R13, R13, UR5 ;  /* 0x000000050d0d7c36 */ /* 0x001fe20008000000 */
[----:B------:R-:W-:Y:S01]  /*3fad0*/  ULDC UR5, c[0x0][0x248] ;  /* 0x0000920000057ab9 */ /* 0x000fe20000000800 */
[----:B---3--:R-:W-:-:S02]  /*3fae0*/  LOP3.LUT R8, R37, 0xffff, RZ, 0xc0, !PT ;  /* 0x0000ffff25087812 */ /* 0x008fc400078ec0ff */
[----:B----4-:R-:W-:Y:S02]  /*3faf0*/  LOP3.LUT R11, R33, 0xffff, RZ, 0xc0, !PT ;  /* 0x0000ffff210b7812 */ /* 0x010fe400078ec0ff */
[----:B------:R-:W-:Y:S02]  /*3fb00*/  SHF.R.U32.HI R10, RZ, 0x8, R8 ;  /* 0x00000008ff0a7819 */ /* 0x000fe40000011608 */
[--C-:B------:R-:W-:Y:S02]  /*3fb10*/  PRMT R14, R8, 0x3340, R9.reuse ;  /* 0x00003340080e7816 */ /* 0x100fe40000000009 */
[----:B------:R-:W-:Y:S02]  /*3fb20*/  SHF.R.U32.HI R9, RZ, 0x8, R9 ;  /* 0x00000008ff097819 */ /* 0x000fe40000011609 */
[----:B------:R-:W-:Y:S02]  /*3fb30*/  SHF.R.U32.HI R8, RZ, 0x8, R11 ;  /* 0x00000008ff087819 */ /* 0x000fe4000001160b */
[----:B------:R-:W-:-:S04]  /*3fb40*/  LOP3.LUT R12, R30, 0xffff, RZ, 0xc0, !PT ;  /* 0x0000ffff1e0c7812 */ /* 0x000fc800078ec0ff */
[--C-:B------:R-:W-:Y:S01]  /*3fb50*/  PRMT R11, R11, 0x3340, R12.reuse ;  /* 0x000033400b0b7816 */ /* 0x100fe2000000000c */
[----:B------:R-:W-:Y:S01]  /*3fb60*/  STL [R1+0x9f0], R14 ;  /* 0x0009f00e01007387 */ /* 0x000fe20000100800 */
[----:B------:R-:W-:Y:S02]  /*3fb70*/  LOP3.LUT R10, R10, 0xffff, RZ, 0xc0, !PT ;  /* 0x0000ffff0a0a7812 */ /* 0x000fe400078ec0ff */
[----:B------:R-:W-:Y:S01]  /*3fb80*/  LOP3.LUT R9, R9, 0xffff, RZ, 0xc0, !PT ;  /* 0x0000ffff09097812 */ /* 0x000fe200078ec0ff */
[----:B------:R-:W-:Y:S03]  /*3fb90*/  STL [R1+0x9e8], R11 ;  /* 0x0009e80b01007387 */ /* 0x000fe60000100800 */
[----:B------:R-:W-:Y:S01]  /*3fba0*/  PRMT R9, R10, 0x3340, R9 ;  /* 0x000033400a097816 */ /* 0x000fe20000000009 */
[----:B------:R-:W3:Y:S04]  /*3fbb0*/  LDL.LU R39, [R1+0xe74] ;  /* 0x000e740001277983 */ /* 0x000ee80000300800 */
[----:B------:R-:W4:Y:S04]  /*3fbc0*/  LDL.LU R37, [R1+0x7f0] ;  /* 0x0007f00001257983 */ /* 0x000f280000300800 */
[----:B------:R0:W-:Y:S04]  /*3fbd0*/  STL [R1+0x51c], R13 ;  /* 0x00051c0d01007387 */ /* 0x0001e80000100800 */
[----:B------:R-:W4:Y:S04]  /*3fbe0*/  LDL.LU R33, [R1+0xe70] ;  /* 0x000e700001217983 */ /* 0x000f280000300800 */
[----:B------:R-:W-:Y:S04]  /*3fbf0*/  STL [R1+0x488], R9 ;  /* 0x0004880901007387 */ /* 0x000fe80000100800 */
[----:B------:R-:W4:Y:S01]  /*3fc00*/  LDL.LU R30, [R1+0x7ec] ;  /* 0x0007ec00011e7983 */ /* 0x000f220000300800 */
[----:B------:R-:W-:-:S02]  /*3fc10*/  SHF.R.U32.HI R12, RZ, 0x8, R12 ;  /* 0x00000008ff0c7819 */ /* 0x000fc4000001160c */
[----:B------:R-:W-:Y:S02]  /*3fc20*/  LOP3.LUT R8, R8, 0xffff, RZ, 0xc0, !PT ;  /* 0x0000ffff08087812 */ /* 0x000fe400078ec0ff */
[----:B------:R-:W-:-:S04]  /*3fc30*/  LOP3.LUT R12, R12, 0xffff, RZ, 0xc0, !PT ;  /* 0x0000ffff0c0c7812 */ /* 0x000fc800078ec0ff */
[----:B------:R-:W-:Y:S01]  /*3fc40*/  PRMT R8, R8, 0x3340, R12 ;  /* 0x0000334008087816 */ /* 0x000fe2000000000c */
[----:B0-----:R-:W-:Y:S01]  /*3fc50*/  VIADD R13, R13, UR5 ;  /* 0x000000050d0d7c36 */ /* 0x001fe20008000000 */
[----:B------:R-:W-:Y:S01]  /*3fc60*/  LOP3.LUT R12, R7, 0xffff, RZ, 0xc0, !PT ;  /* 0x0000ffff070c7812 */ /* 0x000fe200078ec0ff */
[----:B------:R-:W-:Y:S02]  /*3fc70*/  ULDC UR5, c[0x0][0x248] ;  /* 0x0000920000057ab9 */ /* 0x000fe40000000800 */
[----:B------:R-:W-:Y:S04]  /*3fc80*/  STL [R1+0x3f8], R8 ;  /* 0x0003f80801007387 */ /* 0x000fe80000100800 */
[----:B------:R0:W-:Y:S04]  /*3fc90*/  STL [R1+0x518], R13 ;  /* 0x0005180d01007387 */ /* 0x0001e80000100800 */
[----:B------:R-:W4:Y:S01]  /*3fca0*/  LDL.LU R7, [R1+0x1708] ;  /* 0x0017080001077983 */ /* 0x000f220000300800 */
[----:B0-----:R-:W-:Y:S01]  /*3fcb0*/  VIADD R13, R13, UR5 ;  /* 0x000000050d0d7c36 */ /* 0x001fe20008000000 */
[----:B------:R-:W-:Y:S01]  /*3fcc0*/  ULDC UR5, c[0x0][0x248] ;  /* 0x0000920000057ab9 */ /* 0x000fe20000000800 */
[----:B--2---:R-:W-:-:S02]  /*3fcd0*/  LOP3.LUT R8, R41, 0xffff, RZ, 0xc0, !PT ;  /* 0x0000ffff29087812 */ /* 0x004fc400078ec0ff */
[----:B------:R-:W-:Y:S02]  /*3fce0*/  LOP3.LUT R9, R35, 0xffff, RZ, 0xc0, !PT ;  /* 0x0000ffff23097812 */ /* 0x000fe400078ec0ff */
[----:B------:R-:W-:Y:S02]  /*3fcf0*/  SHF.R.U32.HI R10, RZ, 0x8, R8 ;  /* 0x00000008ff0a7819 */ /* 0x000fe40000011608 */
[----:B------:R-:W-:Y:S02]  /*3fd00*/  PRMT R14, R8, 0x3340, R9 ;  /* 0x00003340080e7816 */ /* 0x000fe40000000009 */
[----:B------:R-:W-:-:S04]  /*3fd10*/  LOP3.LUT R11, R31, 0xffff, RZ, 0xc0, !PT ;  /* 0x0000ffff1f0b7812 */ /* 0x000fc800078ec0ff */
[----:B------:R-:W-:Y:S02]  /*3fd20*/  SHF.R.U32.HI R8, RZ, 0x8, R11 ;  /* 0x00000008ff087819 */ /* 0x000fe4000001160b */
[----:B------:R-:W-:Y:S01]  /*3fd30*/  PRMT R11, R11, 0x3340, R12 ;  /* 0x000033400b0b7816 */ /* 0x000fe2000000000c */
[----:B------:R-:W-:Y:S01]  /*3fd40*/  STL [R1+0x9e4], R14 ;  /* 0x0009e40e01007387 */ /* 0x000fe20000100800 */
[----:B------:R-:W-:-:S03]  /*3fd50*/  SHF.R.U32.HI R9, RZ, 0x8, R9 ;  /* 0x00000008ff097819 */ /* 0x000fc60000011609 */
[----:B------:R-:W-:Y:S01]  /*3fd60*/  STL [R1+0x9e0], R11 ;  /* 0x0009e00b01007387 */ /* 0x000fe20000100800 */
[----:B------:R-:W-:-:S03]  /*3fd70*/  SHF.R.U32.HI R12, RZ, 0x8, R12 ;  /* 0x00000008ff0c7819 */ /* 0x000fc6000001160c */
[----:B------:R-:W2:Y:S01]  /*3fd80*/  LDL.LU R35, [R1+0xb10] ;  /* 0x000b100001237983 */ /* 0x000ea20000300800 */
[----:B------:R-:W-:-:S03]  /*3fd90*/  LOP3.LUT R10, R10, 0xffff, RZ, 0xc0, !PT ;  /* 0x0000ffff0a0a7812 */ /* 0x000fc600078ec0ff */
[----:B------:R-:W2:Y:S01]  /*3fda0*/  LDL.LU R31, [R1+0xb0c] ;  /* 0x000b0c00011f7983 */ /* 0x000ea20000300800 */
[----:B------:R-:W-:Y:S02]  /*3fdb0*/  LOP3.LUT R9, R9, 0xffff, RZ, 0xc0, !PT ;  /* 0x0000ffff09097812 */ /* 0x000fe400078ec0ff */
[----:B------:R-:W-:Y:S02]  /*3fdc0*/  LOP3.LUT R8, R8, 0xffff, RZ, 0xc0, !PT ;  /* 0x0000ffff08087812 */ /* 0x000fe400078ec0ff */
[----:B------:R-:W-:Y:S02]  /*3fdd0*/  LOP3.LUT R12, R12, 0xffff, RZ, 0xc0, !PT ;  /* 0x0000ffff0c0c7812 */ /* 0x000fe400078ec0ff */
[----:B------:R-:W-:Y:S02]  /*3fde0*/  PRMT R9, R10, 0x3340, R9 ;  /* 0x000033400a097816 */ /* 0x000fe40000000009 */
[----:B------:R-:W-:Y:S01]  /*3fdf0*/  PRMT R8, R8, 0x3340, R12 ;  /* 0x0000334008087816 */ /* 0x000fe2000000000c */
[----:B------:R0:W-:Y:S04]  /*3fe00*/  STL [R1+0x514], R13 ;  /* 0x0005140d01007387 */ /* 0x0001e80000100800 */
[----:B------:R-:W-:Y:S04]  /*3fe10*/  STL [R1+0x30], R9 ;  /* 0x0000300901007387 */ /* 0x000fe80000100800 */
[----:B------:R-:W-:Y:S01]  /*3fe20*/  STL [R1+0x3cc], R8 ;  /* 0x0003cc0801007387 */ /* 0x000fe20000100800 */
[----:B0-----:R-:W-:Y:S01]  /*3fe30*/  VIADD R13, R13, UR5 ;  /* 0x000000050d0d7c36 */ /* 0x001fe20008000000 */
[----:B------:R-:W-:-:S04]  /*3fe40*/  ULDC UR5, c[0x0][0x248] ;  /* 0x0000920000057ab9 */ /* 0x000fc80000000800 */
[----:B------:R0:W-:Y:S02]  /*3fe50*/  STL [R1+0x510], R13 ;  /* 0x0005100d01007387 */ /* 0x0001e40000100800 */
[----:B0-----:R-:W-:Y:S01]  /*3fe60*/  VIADD R13, R13, UR5 ;  /* 0x000000050d0d7c36 */ /* 0x001fe20008000000 */
        /* <DEDUP_REMOVED lines=10> */
[----:B------:R-:W-:-:S02]  /*3ff10*/  LOP3.LUT R9, R9, 0xffff, RZ, 0xc0, !PT ;  /* 0x0000ffff09097812 */ /* 0x000fc400078ec0ff */
[----:B------:R-:W-:Y:S01]  /*3ff20*/  PRMT R11, R11, 0x3340, R12 ;  /* 0x000033400b0b7816 */ /* 0x000fe2000000000c */
[----:B------:R-:W-:Y:S01]  /*3ff30*/  STL [R1+0x9b8], R14 ;  /* 0x0009b80e01007387 */ /* 0x000fe20000100800 */
[----:B------:R-:W-:-:S03]  /*3ff40*/  PRMT R9, R10, 0x3340, R9 ;  /* 0x000033400a097816 */ /* 0x000fc60000000009 */
[----:B------:R-:W-:Y:S04]  /*3ff50*/  STL [R1+0x9b4], R11 ;  /* 0x0009b40b01007387 */ /* 0x000fe80000100800 */
[----:B------:R-:W3:Y:S04]  /*3ff60*/  LDL.LU R41, [R1+0xe7c] ;  /* 0x000e7c0001297983 */ /* 0x000ee80000300800 */
[----:B------:R-:W4:Y:S04]  /*3ff70*/  LDL.LU R39, [R1+0x7fc] ;  /* 0x0007fc0001277983 */ /* 0x000f280000300800 */
[----:B------:R0:W-:Y:S04]  /*3ff80*/  STL [R1+0x28], R9 ;  /* 0x0000280901007387 */ /* 0x0001e80000100800 */
[----:B------:R1:W-:Y:S04]  /*3ff90*/  STL [R1+0x508], R13 ;  /* 0x0005080d01007387 */ /* 0x0003e80000100800 */
[----:B------:R-:W4:Y:S04]  /*3ffa0*/  LDL.LU R33, [R1+0xe78] ;  /* 0x000e780001217983 */ /* 0x000f280000300800 */
[----:B------:R-:W4:Y:S01]  /*3ffb0*/  LDL.LU R30, [R1+0x7f4] ;  /* 0x0007f400011e7983 */ /* 0x000f220000300800 */
[----:B------:R-:W-:-:S02]  /*3ffc0*/  SHF.R.U32.HI R12, RZ, 0x8, R12 ;  /* 0x00000008ff0c7819 */ /* 0x000fc4000001160c */
[----:B------:R-:W-:Y:S02]  /*3ffd0*/  LOP3.LUT R8, R8, 0xffff, RZ, 0xc0, !PT ;  /* 0x0000ffff08087812 */ /* 0x000fe400078ec0ff */
[----:B------:R-:W-:-:S04]  /*3ffe0*/  LOP3.LUT R12, R12, 0xffff, RZ, 0xc0, !PT ;  /* 0x0000ffff0c0c7812 */ /* 0x000fc800078ec0ff */
[----:B------:R-:W-:Y:S02]  /*3fff0*/  PRMT R8, R8, 0x3340, R12 ;  /* 0x0000334008087816 */ /* 0x000fe4000000000c */
[----:B0-----:R-:W-:-:S03]  /*40000*/  LOP3.LUT R9, R0, 0xffff, RZ, 0xc0, !PT ;  /* 0x0000ffff00097812 */ /* 0x001fc600078ec0ff */
[----:B------:R-:W-:Y:S01]  /*40010*/  STL [R1+0x24], R8 ;  /* 0x0000240801007387 */ /* 0x000fe20000100800 */
[----:B------:R-:W-:Y:S01]  /*40020*/  LOP3.LUT R12, R5, 0xffff, RZ, 0xc0, !PT ;  /* 0x0000ffff050c7812 */ /* 0x000fe200078ec0ff */
[----:B-1----:R-:W-:Y:S01]  /*40030*/  VIADD R13, R13, UR5 ;  /* 0x000000050d0d7c36 */ /* 0x002fe20008000000 */
[----:B------:R-:W-:Y:S01]  /*40040*/  ULDC UR5, c[0x0][0x248] ;  /* 0x0000920000057ab9 */ /* 0x000fe20000000800 */
[----:B------:R-:W4:Y:S04]  /*40050*/  LDL.LU R0, [R1+0x1704] ;  /* 0x0017040001007983 */ /* 0x000f280000300800 */
[----:B------:R0:W-:Y:S04]  /*40060*/  STL [R1+0x50c], R13 ;  /* 0x00050c0d01007387 */ /* 0x0001e80000100800 */
[----:B------:R-:W4:Y:S01]  /*40070*/  LDL.LU R5, [R1+0x1700] ;  /* 0x0017000001057983 */ /* 0x000f220000300800 */
[----:B0-----:R-:W-:Y:S01]  /*40080*/  VIADD R13, R13, UR5 ;  /* 0x000000050d0d7c36 */ /* 0x001fe20008000000 */
[----:B------:R-:W-:Y:S01]  /*40090*/  ULDC UR5, c[0x0][0x248] ;  /* 0x0000920000057ab9 */ /* 0x000fe20000000800 */
[----:B--2---:R-:W-:-:S02]  /*400a0*/  LOP3.LUT R8, R35, 0xffff, RZ, 0xc0, !PT ;  /* 0x0000ffff23087812 */ /* 0x004fc400078ec0ff */
[----:B------:R-:W-:Y:S02]  /*400b0*/  LOP3.LUT R11, R31, 0xffff, RZ, 0xc0, !PT ;  /* 0x0000ffff1f0b7812 */ /* 0x000fe400078ec0ff */
[--C-:B------:R-:W-:Y:S02]  /*400c0*/  PRMT R14, R8, 0x3340, R9.reuse ;  /* 0x00003340080e7816 */ /* 0x100fe40000000009 */
[----:B------:R-:W-:Y:S02]  /*400d0*/  SHF.R.U32.HI R10, RZ, 0x8, R8 ;  /* 0x00000008ff0a7819 */ /* 0x000fe40000011608 */
[----:B------:R-:W-:Y:S02]  /*400e0*/  SHF.R.U32.HI R9, RZ, 0x8, R9 ;  /* 0x00000008ff097819 */ /* 0x000fe40000011609 */
[----:B------:R-:W-:Y:S02]  /*400f0*/  SHF.R.U32.HI R8, RZ, 0x8, R11 ;  /* 0x00000008ff087819 */ /* 0x000fe4000001160b */
[----:B------:R-:W-:-:S02]  /*40100*/  PRMT R11, R11, 0x3340, R12 ;  /* 0x000033400b0b7816 */ /* 0x000fc4000000000c */
[----:B------:R-:W-:Y:S02]  /*40110*/  LOP3.LUT R10, R10, 0xffff, RZ, 0xc0, !PT ;  /* 0x0000ffff0a0a7812 */ /* 0x000fe400078ec0ff */
[----:B------:R-:W-:Y:S01]  /*40120*/  LOP3.LUT R9, R9, 0xffff, RZ, 0xc0, !PT ;  /* 0x0000ffff09097812 */ /* 0x000fe200078ec0ff */
[----:B------:R-:W-:Y:S03]  /*40130*/  STL [R1+0x9a4], R14 ;  /* 0x0009a40e01007387 */ /* 0x000fe60000100800 */
[----:B------:R-:W-:Y:S01]  /*40140*/  PRMT R9, R10, 0x3340, R9 ;  /* 0x000033400a097816 */ /* 0x000fe20000000009 */
[----:B------:R-:W-:Y:S04]  /*40150*/  STL [R1+0x9b0], R11 ;  /* 0x0009b00b01007387 */ /* 0x000fe80000100800 */
[----:B------:R-:W2:Y:S04]  /*40160*/  LDL.LU R37, [R1+0xb28] ;  /* 0x000b280001257983 */ /* 0x000ea80000300800 */
[----:B------:R-:W2:Y:S04]  /*40170*/  LDL.LU R35, [R1+0xe80] ;  /* 0x000e800001237983 */ /* 0x000ea80000300800 */
        /* <DEDUP_REMOVED lines=17> */
[----:B------:R-:W-:Y:S02]  /*40290*/  LOP3.LUT R11, R33, 0xffff, RZ, 0xc0, !PT ;  /* 0x0000ffff210b7812 */ /* 0x000fe400078ec0ff */
[----:B------:R-:W-:Y:S02]  /*402a0*/  LOP3.LUT R12, R30, 0xffff, RZ, 0xc0, !PT ;  /* 0x0000ffff1e0c7812 */ /* 0x000fe400078ec0ff */
[----:B------:R-:W-:Y:S02]  /*402b0*/  SHF.R.U32.HI R8, RZ, 0x8, R11 ;  /* 0x00000008ff087819 */ /* 0x000fe4000001160b */
[----:B------:R-:W-:Y:S01]  /*402c0*/  PRMT R11, R11, 0x3340, R12 ;  /* 0x000033400b0b7816 */ /* 0x000fe2000000000c */
[----:B------:R-:W-:Y:S04]  /*402d0*/  STL [R1+0x998], R14 ;  /* 0x0009980e01007387 */ /* 0x000fe80000100800 */
[----:B------:R-:W-:Y:S04]  /*402e0*/  STL [R1+0x994], R11 ;  /* 0x0009940b01007387 */ /* 0x000fe80000100800 */
        /* <DEDUP_REMOVED lines=10> */
[----:B------:R-:W-:-:S02]  /*40390*/  PRMT R9, R10, 0x3340, R9 ;  /* 0x000033400a097816 */ /* 0x000fc40000000009 */
[----:B------:R-:W-:-:S03]  /*403a0*/  PRMT R8, R8, 0x3340, R12 ;  /* 0x0000334008087816 */ /* 0x000fc6000000000c */
[----:B------:R0:W-:Y:S04]  /*403b0*/  STL [R1+0x18], R9 ;  /* 0x0000180901007387 */ /* 0x0001e80000100800 */
[----:B------:R-:W-:Y:S01]  /*403c0*/  STL [R1+0x14], R8 ;  /* 0x0000140801007387 */ /* 0x000fe20000100800 */
[----:B0-----:R-:W-:Y:S01]  /*403d0*/  LOP3.LUT R9, R6, 0xffff, RZ, 0xc0, !PT ;  /* 0x0000ffff06097812 */ /* 0x001fe200078ec0ff */
[----:B------:R-:W-:Y:S01]  /*403e0*/  VIADD R13, R13, UR5 ;  /* 0x000000050d0d7c36 */ /* 0x000fe20008000000 */
[----:B------:R-:W-:Y:S01]  /*403f0*/  ULDC UR5, c[0x0][0x248] ;  /* 0x0000920000057ab9 */ /* 0x000fe20000000800 */
[----:B------:R-:W4:Y:S04]  /*40400*/  LDL.LU R6, [R1+0x16fc] ;  /* 0x0016fc0001067983 */ /* 0x000f280000300800 */
[----:B------:R0:W-:Y:S02]  /*40410*/  STL [R1+0x4f4], R13 ;  /* 0x0004f40d01007387 */ /* 0x0001e40000100800 */
        /* <DEDUP_REMOVED lines=15> */
[----:B------:R-:W2:Y:S04]  /*40510*/  LDL.LU R37, [R1+0xb48] ;  /* 0x000b480001257983 */ /* 0x000ea80000300800 */
[----:B------:R-:W2:Y:S01]  /*40520*/  LDL.LU R35, [R1+0xe88] ;  /* 0x000e880001237983 */ /* 0x000ea20000300800 */
[----:B------:R-:W-:-:S03]  /*40530*/  SHF.R.U32.HI R12, RZ, 0x8, R12 ;  /* 0x00000008ff0c7819 */ /* 0x000fc6000001160c */
[----:B------:R0:W-:Y:S04]  /*40540*/  STL [R1+0x4e8], R13 ;  /* 0x0004e80d01007387 */ /* 0x0001e80000100800 */
[----:B------:R-:W-:Y:S04]  /*40550*/  STL [R1+0x10], R9 ;  /* 0x0000100901007387 */ /* 0x000fe80000100800 */
[----:B------:R-:W2:Y:S01]  /*40560*/  LDL.LU R31, [R1+0x8c0] ;  /* 0x0008c000011f7983 */ /* 0x000ea20000300800 */
        /* <DEDUP_REMOVED lines=8> */
[----:B------:R-:W2:Y:S01]  /*405f0*/  LDL.LU R0, [R1+0x16f8] ;  /* 0x0016f80001007983 */ /* 0x000ea20000300800 */
[----:B0-----:R-:W-:Y:S01]  /*40600*/  VIADD R13, R13, UR5 ;  /* 0x000000050d0d7c36 */ /* 0x001fe20008000000 */
[----:B------:R-:W-:Y:S01]  /*40610*/  ULDC UR5, c[0x0][0x248] ;  /* 0x0000920000057ab9 */ /* 0x000fe20000000800 */
[----:B---3--:R-:W-:Y:S02]  /*40620*/  LOP3.LUT R8, R39, 0xffff, RZ, 0xc0, !PT ;  /* 0x0000ffff27087812 */ /* 0x008fe400078ec0ff */
[----:B----4-:R-:W-:Y:S02]  /*40630*/  LOP3.LUT R9, R33, 0xffff, RZ, 0xc0, !PT ;  /* 0x0000ffff21097812 */ /* 0x010fe400078ec0ff */
        /* <DEDUP_REMOVED lines=17> */
[----:B------:R-:W-:Y:S02]  /*40750*/  LOP3.LUT R8, R8, 0xffff, RZ, 0xc0, !PT ;  /* 0x0000ffff08087812 */ /* 0x000fe400078ec0ff */
[----:B------:R-:W-:-:S04]  /*40760*/  LOP3.LUT R12, R12, 0xffff, RZ, 0xc0, !PT ;  /* 0x0000ffff0c0c7812 */ /* 0x000fc800078ec0ff */
[----:B------:R-:W-:Y:S02]  /*40770*/  PRMT R8, R8, 0x3340, R12 ;  /* 0x0000334008087816 */ /* 0x000fe4000000000c */
[----:B0-----:R-:W-:-:S03]  /*40780*/  LOP3.LUT R9, R7, 0xffff, RZ, 0xc0, !PT ;  /* 0x0000ffff07097812 */ /* 0x001fc600078ec0ff */
[----:B------:R-:W-:Y:S01]  /*40790*/  STL [R1], R8 ;  /* 0x0000000801007387 */ /* 0x000fe20000100800 */
[----:B-1----:R-:W-:Y:S01]  /*407a0*/  VIADD R13, R13, UR5 ;  /* 0x000000050d0d7c36 */ /* 0x002fe20008000000 */
[----:B------:R-:W-:Y:S02]  /*407b0*/  ULDC UR5, c[0x0][0x248] ;  /* 0x0000920000057ab9 */ /* 0x000fe40000000800 */
[----:B------:R-:W4:Y:S04]  /*407c0*/  LDL.LU R7, [R1+0x16f4] ;  /* 0x0016f40001077983 */ /* 0x000f280000300800 */
[----:B------:R0:W-:Y:S02]  /*407d0*/  STL [R1+0x4e0], R13 ;  /* 0x0004e00d01007387 */ /* 0x0001e40000100800 */
[----:B0-----:R-:W-:Y:S01]  /*407e0*/  VIADD R13, R13, UR5 ;  /* 0x000000050d0d7c36 */ /* 0x001fe20008000000 */
[----:B------:R-:W-:Y:S01]  /*407f0*/  ULDC UR5, c[0x0][0x248] ;  /* 0x0000920000057ab9 */ /* 0x000fe20000000800 */
[----:B--2---:R-:W-:-:S02]  /*40800*/  LOP3.LUT R8, R37, 0xffff, RZ, 0xc0, !PT ;  /* 0x0000ffff25087812 */ /* 0x004fc400078ec0ff */
[----:B------:R-:W-:Y:S02]  /*40810*/  LOP3.LUT R11, R35, 0xffff, RZ, 0xc0, !PT ;  /* 0x0000ffff230b7812 */ /* 0x000fe400078ec0ff */
[----:B------:R-:W-:Y:S02]  /*40820*/  SHF.R.U32.HI R10, RZ, 0x8, R8 ;  /* 0x00000008ff0a7819 */ /* 0x000fe40000011608 */
[----:B------:R-:W-:Y:S02]  /*40830*/  PRMT R14, R8, 0x3340, R9 ;  /* 0x00003340080e7816 */ /* 0x000fe40000000009 */
[----:B------:R-:W-:Y:S02]  /*40840*/  SHF.R.U32.HI R8, RZ, 0x8, R11 ;  /* 0x00000008ff087819 */ /* 0x000fe4000001160b */
[----:B------:R-:W-:-:S04]  /*40850*/  LOP3.LUT R12, R31, 0xffff, RZ, 0xc0, !PT ;  /* 0x0000ffff1f0c7812 */ /* 0x000fc800078ec0ff */
[----:B------:R-:W-:Y:S01]  /*40860*/  PRMT R11, R11, 0x3340, R12 ;  /* 0x000033400b0b7816 */ /* 0x000fe2000000000c */
[----:B------:R-:W-:Y:S04]  /*40870*/  STL [R1+0x7ec], R14 ;  /* 0x0007ec0e01007387 */ /* 0x000fe80000100800 */
[----:B------:R-:W-:Y:S04]  /*40880*/  STL [R1+0x7e4], R11 ;  /* 0x0007e40b01007387 */ /* 0x000fe80000100800 */
[----:B------:R-:W2:Y:S04]  /*40890*/  LDL.LU R39, [R1+0xe98] ;  /* 0x000e980001277983 */ /* 0x000ea80000300800 */
[----:B------:R-:W2:Y:S04]  /*408a0*/  LDL.LU R37, [R1+0x8d0] ;  /* 0x0008d00001257983 */ /* 0x000ea80000300800 */
        /* <DEDUP_REMOVED lines=9> */
[----:B------:R-:W-:-:S02]  /*40940*/  PRMT R28, R10, 0x3340, R9 ;  /* 0x000033400a1c7816 */ /* 0x000fc40000000009 */
[----:B------:R-:W-:Y:S01]  /*40950*/  PRMT R27, R8, 0x3340, R12 ;  /* 0x00003340081b7816 */ /* 0x000fe2000000000c */
[----:B0-----:R-:W-:Y:S01]  /*40960*/  VIADD R13, R13, UR5 ;  /* 0x000000050d0d7c36 */ /* 0x001fe20008000000 */
[----:B------:R-:W-:Y:S01]  /*40970*/  LOP3.LUT R12, R6, 0xffff, RZ, 0xc0, !PT ;  /* 0x0000ffff060c7812 */ /* 0x000fe200078ec0ff */
[----:B------:R-:W-:-:S03]  /*40980*/  ULDC UR5, c[0x0][0x248] ;  /* 0x0000920000057ab9 */ /* 0x000fc60000000800 */
[----:B------:R0:W-:Y:S04]  /*40990*/  STL [R1+0x4d8], R13 ;  /* 0x0004d80d01007387 */ /* 0x0001e80000100800 */
[----:B------:R-:W2:Y:S01]  /*409a0*/  LDL.LU R6, [R1+0x16f0] ;  /* 0x0016f00001067983 */ /* 0x000ea20000300800 */
[----:B---3--:R-:W-:Y:S02]  /*409b0*/  LOP3.LUT R8, R41, 0xffff, RZ, 0xc0, !PT ;  /* 0x0000ffff29087812 */ /* 0x008fe400078ec0ff */
[----:B----4-:R-:W-:Y:S02]  /*409c0*/  LOP3.LUT R9, R33, 0xffff, RZ, 0xc0, !PT ;  /* 0x0000ffff21097812 */ /* 0x010fe400078ec0ff */
[----:B------:R-:W-:Y:S02]  /*409d0*/  SHF.R.U32.HI R10, RZ, 0x8, R8 ;  /* 0x00000008ff0a7819 */ /* 0x000fe40000011608 */
[----:B------:R-:W-:-:S02]  /*409e0*/  PRMT R14, R8, 0x3340, R9 ;  /* 0x00003340080e7816 */ /* 0x000fc40000000009 */
[----:B------:R-:W-:-:S04]  /*409f0*/  LOP3.LUT R11, R30, 0xffff, RZ, 0xc0, !PT ;  /* 0x0000ffff1e0b7812 */ /* 0x000fc800078ec0ff */
[----:B------:R-:W-:Y:S02]  /*40a00*/  SHF.R.U32.HI R8, RZ, 0x8, R11 ;  /* 0x00000008ff087819 */ /* 0x000fe4000001160b */
[----:B------:R-:W-:Y:S01]  /*40a10*/  PRMT R11, R11, 0x3340, R12 ;  /* 0x000033400b0b7816 */ /* 0x000fe2000000000c */
[----:B------:R-:W-:Y:S04]  /*40a20*/  STL [R1+0x7d8], R14 ;  /* 0x0007d80e01007387 */ /* 0x000fe80000100800 */
[----:B------:R-:W-:Y:S04]  /*40a30*/  STL [R1+0x7d4], R11 ;  /* 0x0007d40b01007387 */ /* 0x000fe80000100800 */
[----:B------:R-:W3:Y:S04]  /*40a40*/  LDL.LU R33, [R1+0xb78] ;  /* 0x000b780001217983 */ /* 0x000ee80000300800 */
[----:B------:R-:W4:Y:S01]  /*40a50*/  LDL.LU R30, [R1+0xb74] ;  /* 0x000b7400011e7983 */ /* 0x000f220000300800 */
[----:B------:R-:W-:-:S02]  /*40a60*/  SHF.R.U32.HI R9, RZ, 0x8, R9 ;  /* 0x00000008ff097819 */ /* 0x000fc40000011609 */
[----:B------:R-:W-:Y:S02]  /*40a70*/  SHF.R.U32.HI R12, RZ, 0x8, R12 ;  /* 0x00000008ff0c7819 */ /* 0x000fe4000001160c */
[----:B------:R-:W-:Y:S02]  /*40a80*/  LOP3.LUT R10, R10, 0xffff, RZ, 0xc0, !PT ;  /* 0x0000ffff0a0a7812 */ /* 0x000fe400078ec0ff */
[----:B------:R-:W-:Y:S02]  /*40a90*/  LOP3.LUT R9, R9, 0xffff, RZ, 0xc0, !PT ;  /* 0x0000ffff09097812 */ /* 0x000fe400078ec0ff */
[----:B------:R-:W-:Y:S02]  /*40aa0*/  LOP3.LUT R8, R8, 0xffff, RZ, 0xc0, !PT ;  /* 0x0000ffff08087812 */ /* 0x000fe400078ec0ff */
[----:B------:R-:W-:Y:S01]  /*40ab0*/  LOP3.LUT R12, R12, 0xffff, RZ, 0xc0, !PT ;  /* 0x0000ffff0c0c7812 */ /* 0x000fe200078ec0ff */
[----:B0-----:R-:W-:Y:S01]  /*40ac0*/  VIADD R13, R13, UR5 ;  /* 0x000000050d0d7c36 */ /* 0x001fe20008000000 */
[----:B------:R-:W-:Y:S01]  /*40ad0*/  PRMT R26, R10, 0x3340, R9 ;  /* 0x000033400a1a7816 */ /* 0x000fe20000000009 */
[----:B------:R-:W-:Y:S01]  /*40ae0*/  ULDC UR5, c[0x0][0x248] ;  /* 0x0000920000057ab9 */ /* 0x000fe20000000800 */
[----:B------:R-:W-:-:S02]  /*40af0*/  PRMT R25, R8, 0x3340, R12 ;  /* 0x0000334008197816 */ /* 0x000fc4000000000c */
[----:B------:R0:W-:Y:S02]  /*40b00*/  STL [R1+0x4c8], R13 ;  /* 0x0004c80d01007387 */ /* 0x0001e40000100800 */
[----:B0-----:R-:W-:Y:S01]  /*40b10*/  VIADD R13, R13, UR5 ;  /* 0x000000050d0d7c36 */ /* 0x001fe20008000000 */
[----:B------:R-:W-:-:S04]  /*40b20*/  ULDC UR5, c[0x0][0x248] ;  /* 0x0000920000057ab9 */ /* 0x000fc80000000800 */
[----:B------:R0:W-:Y:S02]  /*40b30*/  STL [R1+0x4d0], R13 ;  /* 0x0004d00d01007387 */ /* 0x0001e40000100800 */
[----:B0-----:R-:W-:Y:S01]  /*40b40*/  VIADD R13, R13, UR5 ;  /* 0x000000050d0d7c36 */ /* 0x001fe20008000000 */
[----:B------:R-:W-:Y:S01]  /*40b50*/  ULDC UR5, c[0x0][0x248] ;  /* 0x0000920000057ab9 */ /* 0x000fe20000000800 */
[----:B--2---:R-:W-:Y:S02]  /*40b60*/  LOP3.LUT R8, R39, 0xffff, RZ, 0xc0, !PT ;  /* 0x0000ffff27087812 */ /* 0x004fe400078ec0ff */
[----:B------:R-:W-:Y:S02]  /*40b70*/  LOP3.LUT R9, R37, 0xffff, RZ, 0xc0, !PT ;  /* 0x0000ffff25097812 */ /* 0x000fe400078ec0ff */
[----:B------:R-:W-:Y:S02]  /*40b80*/  LOP3.LUT R11, R35, 0xffff, RZ, 0xc0, !PT ;  /* 0x0000ffff230b7812 */ /* 0x000fe400078ec0ff */
[----:B------:R-:W-:-:S02]  /*40b90*/  SHF.R.U32.HI R10, RZ, 0x8, R8 ;  /* 0x00000008ff0a7819 */ /* 0x000fc40000011608 */
[----:B------:R-:W-:Y:S02]  /*40ba0*/  PRMT R14, R8, 0x3340, R9 ;  /* 0x00003340080e7816 */ /* 0x000fe40000000009 */
[----:B------:R-:W-:Y:S02]  /*40bb0*/  LOP3.LUT R12, R31, 0xffff, RZ, 0xc0, !PT ;  /* 0x0000ffff1f0c7812 */ /* 0x000fe400078ec0ff */
[----:B------:R-:W-:Y:S02]  /*40bc0*/  SHF.R.U32.HI R8, RZ, 0x8, R11 ;  /* 0x00000008ff087819 */ /* 0x000fe4000001160b */
[----:B------:R-:W-:Y:S01]  /*40bd0*/  PRMT R11, R11, 0x3340, R12 ;  /* 0x000033400b0b7816 */ /* 0x000fe2000000000c */
[----:B------:R-:W-:Y:S04]  /*40be0*/  STL [R1+0x7ac], R14 ;  /* 0x0007ac0e01007387 */ /* 0x000fe80000100800 */
[----:B------:R-:W-:Y:S04]  /*40bf0*/  STL [R1+0x7a8], R11 ;  /* 0x0007a80b01007387 */ /* 0x000fe80000100800 */
[----:B------:R-:W2:Y:S04]  /*40c00*/  LDL.LU R41, [R1+0xea0] ;  /* 0x000ea00001297983 */ /* 0x000ea80000300800 */
[----:B------:R-:W2:Y:S04]  /*40c10*/  LDL.LU R39, [R1+0x8d8] ;  /* 0x0008d80001277983 */ /* 0x000ea80000300800 */
[----:B------:R-:W2:Y:S04]  /*40c20*/  LDL.LU R35, [R1+0xe9c] ;  /* 0x000e9c0001237983 */ /* 0x000ea80000300800 */
[----:B------:R0:W-:Y:S01]  /*40c30*/  STL [R1+0x4c0], R13 ;  /* 0x0004c00d01007387 */ /* 0x0001e20000100800 */
[----:B------:R-:W-:-:S03]  /*40c40*/  SHF.R.U32.HI R9, RZ, 0x8, R9 ;  /* 0x00000008ff097819 */ /* 0x000fc60000011609 */
[----:B------:R-:W2:Y:S01]  /*40c50*/  LDL.LU R31, [R1+0x8d4] ;  /* 0x0008d400011f7983 */ /* 0x000ea20000300800 */
[----:B------:R-:W-:Y:S02]  /*40c60*/  LOP3.LUT R10, R10, 0xffff, RZ, 0xc0, !PT ;  /* 0x0000ffff0a0a7812 */ /* 0x000fe400078ec0ff */
[----:B------:R-:W-:Y:S02]  /*40c70*/  LOP3.LUT R9, R9, 0xffff, RZ, 0xc0, !PT ;  /* 0x0000ffff09097812 */ /* 0x000fe400078ec0ff */
[----:B------:R-:W-:Y:S02]  /*40c80*/  SHF.R.U32.HI R12, RZ, 0x8, R12 ;  /* 0x00000008ff0c7819 */ /* 0x000fe4000001160c */
[----:B------:R-:W-:Y:S02]  /*40c90*/  PRMT R23, R10, 0x3340, R9 ;  /* 0x000033400a177816 */ /* 0x000fe40000000009 */
[----:B------:R-:W-:Y:S02]  /*40ca0*/  LOP3.LUT R9, R7, 0xffff, RZ, 0xc0, !PT ;  /* 0x0000ffff07097812 */ /* 0x000fe400078ec0ff */
[----:B------:R-:W-:Y:S01]  /*40cb0*/  LOP3.LUT R8, R8, 0xffff, RZ, 0xc0, !PT ;  /* 0x0000ffff08087812 */ /* 0x000fe200078ec0ff */
[----:B------:R-:W2:Y:S01]  /*40cc0*/  LDL.LU R7, [R1+0x16ec] ;  /* 0x0016ec0001077983 */ /* 0x000ea20000300800 */
[----:B------:R-:W-:-:S04]  /*40cd0*/  LOP3.LUT R12, R12, 0xffff, RZ, 0xc0, !PT ;  /* 0x0000ffff0c0c7812 */ /* 0x000fc800078ec0ff */
        /* <DEDUP_REMOVED lines=10> */
[----:B------:R-:W-:Y:S02]  /*40d80*/  SHF.R.U32.HI R8, RZ, 0x8, R11 ;  /* 0x00000008ff087819 */ /* 0x000fe4000001160b */
[----:B------:R-:W-:Y:S01]  /*40d90*/  PRMT R11, R11, 0x3340, R12 ;  /* 0x000033400b0b7816 */ /* 0x000fe2000000000c */
[----:B------:R-:W-:Y:S04]  /*40da0*/  STL [R1+0x6ac], R14 ;  /* 0x0006ac0e01007387 */ /* 0x000fe80000100800 */
[----:B------:R-:W-:Y:S04]  /*40db0*/  STL [R1+0x6b0], R11 ;  /* 0x0006b00b01007387 */ /* 0x000fe80000100800 */
[----:B------:R-:W3:Y:S04]  /*40dc0*/  LDL.LU R37, [R1+0xb94] ;  /* 0x000b940001257983 */ /* 0x000ee80000300800 */
[----:B------:R-:W4:Y:S04]  /*40dd0*/  LDL.LU R33, [R1+0xea4] ;  /* 0x000ea40001217983 */ /* 0x000f280000300800 */
        /* <DEDUP_REMOVED lines=24> */
[----:B------:R-:W-:Y:S02]  /*40f60*/  SHF.R.U32.HI R9, RZ, 0x8, R9 ;  /* 0x00000008ff097819 */ /* 0x000fe40000011609 */
[----:B------:R-:W-:Y:S01]  /*40f70*/  PRMT R11, R11, 0x3340, R12 ;  /* 0x000033400b0b7816 */ /* 0x000fe2000000000c */
[----:B------:R-:W-:Y:S01]  /*40f80*/  STL [R1+0x694], R14 ;  /* 0x0006940e01007387 */ /* 0x000fe20000100800 */
[----:B------:R-:W-:-:S02]  /*40f90*/  LOP3.LUT R10, R10, 0xffff, RZ, 0xc0, !PT ;  /* 0x0000ffff0a0a7812 */ /* 0x000fc400078ec0ff */
[----:B------:R-:W-:Y:S01]  /*40fa0*/  LOP3.LUT R9, R9, 0xffff, RZ, 0xc0, !PT ;  /* 0x0000ffff09097812 */ /* 0x000fe200078ec0ff */
[----:B------:R-:W-:Y:S04]  /*40fb0*/  STL [R1+0x690], R11 ;  /* 0x0006900b01007387 */ /* 0x000fe80000100800 */
[----:B------:R-:W2:Y:S01]  /*40fc0*/  LDL.LU R39, [R1+0xea8] ;  /* 0x000ea80001277983 */ /* 0x000ea20000300800 */
[----:B------:R-:W-:-:S03]  /*40fd0*/  PRMT R19, R10, 0x3340, R9 ;  /* 0x000033400a137816 */ /* 0x000fc60000000009 */
[----:B------:R-:W2:Y:S01]  /*40fe0*/  LDL.LU R35, [R1+0x8e0] ;  /* 0x0008e00001237983 */ /* 0x000ea20000300800 */
[----:B------:R-:W-:-:S03]  /*40ff0*/  LOP3.LUT R9, R7, 0xffff, RZ, 0xc0, !PT ;  /* 0x0000ffff07097812 */ /* 0x000fc600078ec0ff */
[----:B------:R-:W2:Y:S04]  /*41000*/  LDL.LU R31, [R1+0xba8] ;  /* 0x000ba800011f7983 */ /* 0x000ea80000300800 */
[----:B------:R0:W-:Y:S04]  /*41010*/  STL [R1+0x4a8], R13 ;  /* 0x0004a80d01007387 */ /* 0x0001e80000100800 */
[----:B------:R-:W2:Y:S01]  /*41020*/  LDL.LU R7, [R1+0x16e4] ;  /* 0x0016e40001077983 */ /* 0x000ea20000300800 */
[----:B------:R-:W-:Y:S02]  /*41030*/  SHF.R.U32.HI R12, RZ, 0x8, R12 ;  /* 0x00000008ff0c7819 */ /* 0x000fe4000001160c */
[----:B------:R-:W-:-:S02]  /*41040*/  LOP3.LUT R8, R8, 0xffff, RZ, 0xc0, !PT ;  /* 0x0000ffff08087812 */ /* 0x000fc400078ec0ff */
[----:B------:R-:W-:-:S04]  /*41050*/  LOP3.LUT R12, R12, 0xffff, RZ, 0xc0, !PT ;  /* 0x0000ffff0c0c7812 */ /* 0x000fc800078ec0ff */
[----:B------:R-:W-:Y:S01]  /*41060*/  PRMT R18, R8, 0x3340, R12 ;  /* 0x0000334008127816 */ /* 0x000fe2000000000c */
[----:B0-----:R-:W-:Y:S01]  /*41070*/  VIADD R13, R13, UR5 ;  /* 0x000000050d0d7c36 */ /* 0x001fe20008000000 */
[----:B------:R-:W-:-:S04]  /*41080*/  ULDC UR5, c[0x0][0x248] ;  /* 0x0000920000057ab9 */ /* 0x000fc80000000800 */
[----:B------:R0:W-:Y:S01]  /*41090*/  STL [R1+0x4ac], R13 ;  /* 0x0004ac0d01007387 */ /* 0x0001e20000100800 */
[----:B---3--:R-:W-:Y:S02]  /*410a0*/  LOP3.LUT R8, R37, 0xffff, RZ, 0xc0, !PT ;  /* 0x0000ffff25087812 */ /* 0x008fe400078ec0ff */
[----:B----4-:R-:W-:Y:S02]  /*410b0*/  LOP3.LUT R11, R33, 0xffff, RZ, 0xc0, !PT ;  /* 0x0000ffff210b7812 */ /* 0x010fe400078ec0ff */
[----:B------:R-:W-:Y:S02]  /*410c0*/  SHF.R.U32.HI R10, RZ, 0x8, R8 ;  /* 0x00000008ff0a7819 */ /* 0x000fe40000011608 */
[----:B------:R-:W-:Y:S02]  /*410d0*/  LOP3.LUT R12, R30, 0xffff, RZ, 0xc0, !PT ;  /* 0x0000ffff1e0c7812 */ /* 0x000fe400078ec0ff */
[----:B------:R-:W-:Y:S02]  /*410e0*/  PRMT R14, R8, 0x3340, R9 ;  /* 0x00003340080e7816 */ /* 0x000fe40000000009 */
[----:B------:R-:W-:-:S02]  /*410f0*/  SHF.R.U32.HI R8, RZ, 0x8, R11 ;  /* 0x00000008ff087819 */ /* 0x000fc4000001160b */
[----:B------:R-:W-:Y:S01]  /*41100*/  PRMT R11, R11, 0x3340, R12 ;  /* 0x000033400b0b7816 */ /* 0x000fe2000000000c */
[----:B------:R1:W-:Y:S04]  /*41110*/  STL [R1+0x498], R14 ;  /* 0x0004980e01007387 */ /* 0x0003e80000100800 */
[----:B------:R-:W-:Y:S04]  /*41120*/  STL [R1+0x38c], R11 ;  /* 0x00038c0b01007387 */ /* 0x000fe80000100800 */
[----:B------:R-:W3:Y:S04]  /*41130*/  LDL.LU R37, [R1+0xbb0] ;  /* 0x000bb00001257983 */ /* 0x000ee80000300800 */
[----:B------:R-:W4:Y:S04]  /*41140*/  LDL.LU R33, [R1+0xeac] ;  /* 0x000eac0001217983 */ /* 0x000f280000300800 */
[----:B------:R-:W4:Y:S01]  /*41150*/  LDL.LU R30, [R1+0x8e4] ;  /* 0x0008e400011e7983 */ /* 0x000f220000300800 */
[----:B------:R-:W-:-:S02]  /*41160*/  SHF.R.U32.HI R9, RZ, 0x8, R9 ;  /* 0x00000008ff097819 */ /* 0x000fc40000011609 */
[----:B------:R-:W-:Y:S01]  /*41170*/  SHF.R.U32.HI R12, RZ, 0x8, R12 ;  /* 0x00000008ff0c7819 */ /* 0x000fe2000001160c */
[----:B0-----:R-:W-:Y:S01]  /*41180*/  VIADD R13, R13, UR5 ;  /* 0x000000050d0d7c36 */ /* 0x001fe20008000000 */
[----:B------:R-:W-:Y:S01]  /*41190*/  LOP3.LUT R10, R10, 0xffff, RZ, 0xc0, !PT ;  /* 0x0000ffff0a0a7812 */ /* 0x000fe200078ec0ff */
[----:B------:R-:W-:Y:S01]  /*411a0*/  ULDC UR5, c[0x0][0x248] ;  /* 0x0000920000057ab9 */ /* 0x000fe20000000800 */
[----:B------:R-:W-:Y:S02]  /*411b0*/  LOP3.LUT R9, R9, 0xffff, RZ, 0xc0, !PT ;  /* 0x0000ffff09097812 */ /* 0x000fe400078ec0ff */
[----:B------:R-:W-:Y:S02]  /*411c0*/  LOP3.LUT R8, R8, 0xffff, RZ, 0xc0, !PT ;  /* 0x0000ffff08087812 */ /* 0x000fe400078ec0ff */
[----:B------:R-:W-:Y:S02]  /*411d0*/  LOP3.LUT R12, R12, 0xffff, RZ, 0xc0, !PT ;  /* 0x0000ffff0c0c7812 */ /* 0x000fe400078ec0ff */
[----:B------:R-:W-:Y:S01]  /*411e0*/  PRMT R17, R10, 0x3340, R9 ;  /* 0x000033400a117816 */ /* 0x000fe20000000009 */
[----:B------:R-:W-:Y:S01]  /*411f0*/  STL [R1+0x49c], R13 ;  /* 0x00049c0d01007387 */ /* 0x000fe20000100800 */
[----:B------:R-:W-:Y:S01]  /*41200*/  PRMT R8, R8, 0x3340, R12 ;  /* 0x0000334008087816 */ /* 0x000fe2000000000c */
[----:B-1----:R-:W-:Y:S01]  /*41210*/  VIADD R14, R13, UR5 ;  /* 0x000000050d0e7c36 */ /* 0x002fe20008000000 */
[----:B------:R-:W-:-:S04]  /*41220*/  ULDC UR5, c[0x0][0x248] ;  /* 0x0000920000057ab9 */ /* 0x000fc80000000800 */
[----:B------:R0:W-:Y:S02]  /*41230*/  STL [R1+0x4a4], R14 ;  /* 0x0004a40e01007387 */ /* 0x0001e40000100800 */
[----:B0-----:R-:W-:Y:S01]  /*41240*/  VIADD R14, R14, UR5 ;  /* 0x000000050e0e7c36 */ /* 0x001fe20008000000 */
[----:B------:R-:W-:-:S03]  /*41250*/  ULDC UR5, c[0x0][0x248] ;  /* 0x0000920000057ab9 */ /* 0x000fc60000000800 */
[----:B------:R-:W-:Y:S01]  /*41260*/  VIADD R16, R14, UR5 ;  /* 0x000000050e107c36 */ /* 0x000fe20008000000 */
[----:B------:R-:W-:Y:S01]  /*41270*/  ULDC UR5, c[0x0][0x248] ;  /* 0x0000920000057ab9 */ /* 0x000fe20000000800 */
[----:B--2---:R-:W-:Y:S02]  /*41280*/  LOP3.LUT R9, R39, 0xffff, RZ, 0xc0, !PT ;  /* 0x0000ffff27097812 */ /* 0x004fe400078ec0ff */
[----:B------:R-:W-:Y:S02]  /*41290*/  LOP3.LUT R10, R35, 0xffff, RZ, 0xc0, !PT ;  /* 0x0000ffff230a7812 */ /* 0x000fe400078ec0ff */
[----:B------:R-:W-:Y:S02]  /*412a0*/  LOP3.LUT R12, R31, 0xffff, RZ, 0xc0, !PT ;  /* 0x0000ffff1f0c7812 */ /* 0x000fe400078ec0ff */
[----:B------:R-:W-:Y:S02]  /*412b0*/  SHF.R.U32.HI R11, RZ, 0x8, R9 ;  /* 0x00000008ff0b7819 */ /* 0x000fe40000011609 */
[----:B------:R-:W-:-:S02]  /*412c0*/  PRMT R15, R9, 0x3340, R10 ;  /* 0x00003340090f7816 */ /* 0x000fc4000000000a */
[----:B------:R-:W-:Y:S02]  /*412d0*/  LOP3.LUT R13, R7, 0xffff, RZ, 0xc0, !PT ;  /* 0x0000ffff070d7812 */ /* 0x000fe400078ec0ff */
[----:B------:R-:W-:Y:S01]  /*412e0*/  SHF.R.U32.HI R9, RZ, 0x8, R12 ;  /* 0x00000008ff097819 */ /* 0x000fe2000001160c */
[----:B------:R-:W2:Y:S01]  /*412f0*/  LDL.LU R7, [R1+0x16e0] ;  /* 0x0016e00001077983 */ /* 0x000ea20000300800 */
[--C-:B------:R-:W-:Y:S02]  /*41300*/  PRMT R12, R12, 0x3340, R13.reuse ;  /* 0x000033400c0c7816 */ /* 0x100fe4000000000d */
[----:B------:R-:W-:Y:S02]  /*41310*/  SHF.R.U32.HI R10, RZ, 0x8, R10 ;  /* 0x00000008ff0a7819 */ /* 0x000fe4000001160a */
[----:B------:R-:W-:Y:S01]  /*41320*/  SHF.R.U32.HI R13, RZ, 0x8, R13 ;  /* 0x00000008ff0d7819 */ /* 0x000fe2000001160d */
[----:B------:R-:W-:Y:S01]  /*41330*/  STL [R1+0x364], R15 ;  /* 0x0003640f01007387 */ /* 0x000fe20000100800 */
[----:B------:R-:W-:-:S02]  /*41340*/  LOP3.LUT R11, R11, 0xffff, RZ, 0xc0, !PT ;  /* 0x0000ffff0b0b7812 */ /* 0x000fc400078ec0ff */
[----:B------:R-:W-:Y:S01]  /*41350*/  LOP3.LUT R10, R10, 0xffff, RZ, 0xc0, !PT ;  /* 0x0000ffff0a0a7812 */ /* 0x000fe200078ec0ff */
[----:B------:R0:W-:Y:S01]  /*41360*/  STL [R1+0x354], R12 ;  /* 0x0003540c01007387 */ /* 0x0001e20000100800 */
[----:B------:R-:W-:-:S03]  /*41370*/  LOP3.LUT R13, R13, 0xffff, RZ, 0xc0, !PT ;  /* 0x0000ffff0d0d7812 */ /* 0x000fc600078ec0ff */
[----:B------:R-:W2:Y:S04]  /*41380*/  LDL.LU R39, [R1+0xeb0] ;  /* 0x000eb00001277983 */ /* 0x000ea80000300800 */
[----:B------:R-:W2:Y:S01]  /*41390*/  LDL.LU R35, [R1+0x8e8] ;  /* 0x0008e80001237983 */ /* 0x000ea20000300800 */
[----:B0-----:R-:W-:Y:S02]  /*413a0*/  LOP3.LUT R12, R9, 0xffff, RZ, 0xc0, !PT ;  /* 0x0000ffff090c7812 */ /* 0x001fe400078ec0ff */
[----:B------:R-:W-:Y:S01]  /*413b0*/  PRMT R9, R11, 0x3340, R10 ;  /* 0x000033400b097816 */ /* 0x000fe2000000000a */
[----:B------:R-:W2:Y:S01]  /*413c0*/  LDL.LU R31, [R1+0xbcc] ;  /* 0x000bcc00011f7983 */ /* 0x000ea20000300800 */
[----:B------:R-:W-:Y:S02]  /*413d0*/  PRMT R10, R12, 0x3340, R13 ;  /* 0x000033400c0a7816 */ /* 0x000fe4000000000d */
[----:B------:R-:W-:Y:S01]  /*413e0*/  LOP3.LUT R12, R0, 0xffff, RZ, 0xc0, !PT ;  /* 0x0000ffff000c7812 */ /* 0x000fe200078ec0ff */
[----:B------:R4:W-:Y:S04]  /*413f0*/  STL [R1+0x490], R14 ;  /* 0x0004900e01007387 */ /* 0x0009e80000100800 */
[----:B------:R-:W2:Y:S04]  /*41400*/  LDL.LU R0, [R1+0x16dc] ;  /* 0x0016dc0001007983 */ /* 0x000ea80000300800 */
[----:B------:R0:W-:Y:S01]  /*41410*/  STL [R1+0x494], R16 ;  /* 0x0004941001007387 */ /* 0x0001e20000100800 */
[----:B---3--:R-:W-:-:S02]  /*41420*/  LOP3.LUT R11, R37, 0xffff, RZ, 0xc0, !PT ;  /* 0x0000ffff250b7812 */ /* 0x008fc400078ec0ff */
[----:B----4-:R-:W-:Y:S02]  /*41430*/  LOP3.LUT R14, R33, 0xffff, RZ, 0xc0, !PT ;  /* 0x0000ffff210e7812 */ /* 0x010fe400078ec0ff */
[----:B------:R-:W-:Y:S02]  /*41440*/  SHF.R.U32.HI R13, RZ, 0x8, R11 ;  /* 0x00000008ff0d7819 */ /* 0x000fe4000001160b */
[----:B------:R-:W-:Y:S02]  /*41450*/  LOP3.LUT R15, R30, 0xffff, RZ, 0xc0, !PT ;  /* 0x0000ffff1e0f7812 */ /* 0x000fe400078ec0ff */
[----:B------:R-:W-:Y:S02]  /*41460*/  PRMT R24, R11, 0x3340, R12 ;  /* 0x000033400b187816 */ /* 0x000fe4000000000c */
[----:B------:R-:W-:Y:S02]  /*41470*/  SHF.R.U32.HI R11, RZ, 0x8, R14 ;  /* 0x00000008ff0b7819 */ /* 0x000fe4000001160e */
[----:B------:R-:W-:Y:S01]  /*41480*/  PRMT R14, R14, 0x3340, R15 ;  /* 0x000033400e0e7816 */ /* 0x000fe2000000000f */
[----:B------:R-:W-:Y:S04]  /*41490*/  STL [R1+0x340], R24 ;  /* 0x0003401801007387 */ /* 0x000fe80000100800 */
[----:B------:R1:W-:Y:S04]  /*414a0*/  STL [R1+0x314], R14 ;  /* 0x0003140e01007387 */ /* 0x0003e80000100800 */
[----:B------:R-:W3:Y:S04]  /*414b0*/  LDL.LU R37, [R1+0xbd4] ;  /* 0x000bd40001257983 */ /* 0x000ee80000300800 */
[----:B------:R-:W4:Y:S04]  /*414c0*/  LDL.LU R30, [R1+0xeb4] ;  /* 0x000eb400011e7983 */ /* 0x000f280000300800 */
[----:B------:R-:W4:Y:S01]  /*414d0*/  LDL.LU R33, [R1+0x8ec] ;  /* 0x0008ec0001217983 */ /* 0x000f220000300800 */
[----:B------:R-:W-:-:S02]  /*414e0*/  SHF.R.U32.HI R12, RZ, 0x8, R12 ;  /* 0x00000008ff0c7819 */ /* 0x000fc4000001160c */
[----:B------:R-:W-:Y:S02]  /*414f0*/  SHF.R.U32.HI R15, RZ, 0x8, R15 ;  /* 0x00000008ff0f7819 */ /* 0x000fe4000001160f */
[----:B------:R-:W-:Y:S02]  /*41500*/  LOP3.LUT R13, R13, 0xffff, RZ, 0xc0, !PT ;  /* 0x0000ffff0d0d7812 */ /* 0x000fe400078ec0ff */
[----:B------:R-:W-:Y:S01]  /*41510*/  LOP3.LUT R12, R12, 0xffff, RZ, 0xc0, !PT ;  /* 0x0000ffff0c0c7812 */ /* 0x000fe200078ec0ff */
[----:B0-----:R-:W-:Y:S01]  /*41520*/  VIADD R16, R16, UR5 ;  /* 0x0000000510107c36 */ /* 0x001fe20008000000 */
[----:B-1----:R-:W-:Y:S01]  /*41530*/  LOP3.LUT R14, R11, 0xffff, RZ, 0xc0, !PT ;  /* 0x0000ffff0b0e7812 */ /* 0x002fe200078ec0ff */
[----:B------:R-:W-:Y:S01]  /*41540*/  ULDC UR5, c[0x0][0x248] ;  /* 0x0000920000057ab9 */ /* 0x000fe20000000800 */
[----:B------:R-:W-:Y:S02]  /*41550*/  LOP3.LUT R15, R15, 0xffff, RZ, 0xc0, !PT ;  /* 0x0000ffff0f0f7812 */ /* 0x000fe400078ec0ff */
[----:B------:R-:W-:-:S02]  /*41560*/  PRMT R11, R13, 0x3340, R12 ;  /* 0x000033400d0b7816 */ /* 0x000fc4000000000c */
[----:B------:R-:W-:Y:S01]  /*41570*/  PRMT R12, R14, 0x3340, R15 ;  /* 0x000033400e0c7816 */ /* 0x000fe2000000000f */
[----:B------:R-:W-:Y:S01]  /*41580*/  STL [R1+0x484], R16 ;  /* 0x0004841001007387 */ /* 0x000fe20000100800 */
[----:B------:R-:W-:Y:S01]  /*41590*/  VIADD R29, R16, UR5 ;  /* 0x00000005101d7c36 */ /* 0x000fe20008000000 */
        /* <DEDUP_REMOVED lines=8> */
[----:B------:R-:W-:Y:S02]  /*41620*/  SHF.R.U32.HI R15, RZ, 0x8, R13 ;  /* 0x00000008ff0f7819 */ /* 0x000fe4000001160d */
[----:B------:R-:W-:Y:S02]  /*41630*/  LOP3.LUT R16, R31, 0xffff, RZ, 0xc0, !PT ;  /* 0x0000ffff1f107812 */ /* 0x000fe400078ec0ff */
[----:B------:R-:W-:-:S02]  /*41640*/  PRMT R31, R13, 0x3340, R14 ;  /* 0x000033400d1f7816 */ /* 0x000fc4000000000e */
[----:B------:R-:W-:Y:S02]  /*41650*/  SHF.R.U32.HI R13, RZ, 0x8, R16 ;  /* 0x00000008ff0d7819 */ /* 0x000fe40000011610 */
[----:B------:R-:W-:Y:S02]  /*41660*/  LOP3.LUT R24, R0, 0xffff, RZ, 0xc0, !PT ;  /* 0x0000ffff00187812 */ /* 0x000fe400078ec0ff */
[----:B------:R-:W2:Y:S02]  /*41670*/  LDL.LU R0, [R1+0x16d8] ;  /* 0x0016d80001007983 */ /* 0x000ea40000300800 */
[----:B------:R-:W-:Y:S02]  /*41680*/  PRMT R16, R16, 0x3340, R24 ;  /* 0x0000334010107816 */ /* 0x000fe40000000018 */
[----:B------:R0:W-:Y:S01]  /*41690*/  STL [R1+0x2ec], R31 ;  /* 0x0002ec1f01007387 */ /* 0x0001e20000100800 */
[----:B------:R-:W-:-:S03]  /*416a0*/  SHF.R.U32.HI R14, RZ, 0x8, R14 ;  /* 0x00000008ff0e7819 */ /* 0x000fc6000001160e */
[----:B0-----:R-:W2:Y:S04]  /*416b0*/  LDL.LU R31, [R1+0xeb8] ;  /* 0x000eb800011f7983 */ /* 0x001ea80000300800 */
[----:B------:R-:W2:Y:S04]  /*416c0*/  LDL.LU R39, [R1+0x8f0] ;  /* 0x0008f00001277983 */ /* 0x000ea80000300800 */
[----:B------:R-:W-:Y:S04]  /*416d0*/  STL [R1+0x2e4], R16 ;  /* 0x0002e41001007387 */ /* 0x000fe80000100800 */
[----:B------:R-:W2:Y:S04]  /*416e0*/  LDL.LU R35, [R1+0xbdc] ;  /* 0x000bdc0001237983 */ /* 0x000ea80000300800 */
[----:B------:R0:W-:Y:S01]  /*416f0*/  STL [R1+0x3fc], R29 ;  /* 0x0003fc1d01007387 */ /* 0x0001e20000100800 */
[----:B------:R-:W-:-:S02]  /*41700*/  SHF.R.U32.HI R24, RZ, 0x8, R24 ;  /* 0x00000008ff187819 */ /* 0x000fc40000011618 */
[----:B------:R-:W-:Y:S02]  /*41710*/  LOP3.LUT R15, R15, 0xffff, RZ, 0xc0, !PT ;  /* 0x0000ffff0f0f7812 */ /* 0x000fe400078ec0ff */
[----:B0-----:R-:W-:Y:S02]  /*41720*/  LOP3.LUT R29, R7, 0xffff, RZ, 0xc0, !PT ;  /* 0x0000ffff071d7812 */ /* 0x001fe400078ec0ff */
[----:B------:R-:W2:Y:S01]  /*41730*/  LDL.LU R7, [R1+0x16d4] ;  /* 0x0016d40001077983 */ /* 0x000ea20000300800 */
[----:B------:R-:W-:Y:S02]  /*41740*/  LOP3.LUT R14, R14, 0xffff, RZ, 0xc0, !PT ;  /* 0x0000ffff0e0e7812 */ /* 0x000fe400078ec0ff */
[----:B------:R-:W-:Y:S02]  /*41750*/  LOP3.LUT R16, R13, 0xffff, RZ, 0xc0, !PT ;  /* 0x0000ffff0d107812 */ /* 0x000fe400078ec0ff */
[----:B------:R-:W-:Y:S02]  /*41760*/  LOP3.LUT R24, R24, 0xffff, RZ, 0xc0, !PT ;  /* 0x0000ffff18187812 */ /* 0x000fe400078ec0ff */
[----:B------:R-:W-:-:S02]  /*41770*/  PRMT R13, R15, 0x3340, R14 ;  /* 0x000033400f0d7816 */ /* 0x000fc4000000000e */
[----:B------:R-:W-:Y:S02]  /*41780*/  PRMT R14, R16, 0x3340, R24 ;  /* 0x00003340100e7816 */ /* 0x000fe40000000018 */
[----:B---3--:R-:W-:Y:S02]  /*41790*/  LOP3.LUT R24, R37, 0xffff, RZ, 0xc0, !PT ;  /* 0x0000ffff25187812 */ /* 0x008fe400078ec0ff */
[----:B----4-:R-:W-:Y:S02]  /*417a0*/  LOP3.LUT R30, R30, 0xffff, RZ, 0xc0, !PT ;  /* 0x0000ffff1e1e7812 */ /* 0x010fe400078ec0ff */
[----:B------:R-:W-:Y:S02]  /*417b0*/  SHF.R.U32.HI R15, RZ, 0x8, R24 ;  /* 0x00000008ff0f7819 */ /* 0x000fe40000011618 */
[----:B------:R-:W-:Y:S02]  /*417c0*/  LOP3.LUT R16, R33, 0xffff, RZ, 0xc0, !PT ;  /* 0x0000ffff21107812 */ /* 0x000fe400078ec0ff */
[----:B------:R-:W-:-:S02]  /*417d0*/  PRMT R33, R24, 0x3340, R29 ;  /* 0x0000334018217816 */ /* 0x000fc4000000001d */
[----:B------:R-:W-:Y:S01]  /*417e0*/  SHF.R.U32.HI R24, RZ, 0x8, R29 ;  /* 0x00000008ff187819 */ /* 0x000fe2000001161d */
[----:B------:R-:W-:Y:S01]  /*417f0*/  STL [R1+0x480], R32 ;  /* 0x0004802001007387 */ /* 0x000fe20000100800 */
[----:B------:R-:W-:Y:S02]  /*41800*/  SHF.R.U32.HI R29, RZ, 0x8, R30 ;  /* 0x00000008ff1d7819 */ /* 0x000fe4000001161e */
[--C-:B------:R-:W-:Y:S01]  /*41810*/  PRMT R30, R30, 0x3340, R16.reuse ;  /* 0x000033401e1e7816 */ /* 0x100fe20000000010 */
[----:B------:R0:W-:Y:S04]  /*41820*/  STL [R1+0x94], R33 ;  /* 0x0000942101007387 */ /* 0x0001e80000100800 */
[----:B0-----:R-:W3:Y:S04]  /*41830*/  LDL.LU R33, [R1+0xbfc] ;  /* 0x000bfc0001217983 */ /* 0x001ee80000300800 */
[----:B------:R-:W-:Y:S04]  /*41840*/  STL [R1+0x40], R30 ;  /* 0x0000401e01007387 */ /* 0x000fe80000100800 */
[----:B------:R-:W4:Y:S01]  /*41850*/  LDL.LU R37, [R1+0xbe0] ;  /* 0x000be00001257983 */ /* 0x000f220000300800 */
[----:B------:R-:W-:Y:S01]  /*41860*/  SHF.R.U32.HI R16, RZ, 0x8, R16 ;  /* 0x00000008ff107819 */ /* 0x000fe20000011610 */
[----:B------:R-:W-:Y:S01]  /*41870*/  VIADD R32, R32, UR5 ;  /* 0x0000000520207c36 */ /* 0x000fe20008000000 */
[----:B------:R-:W-:Y:S01]  /*41880*/  LOP3.LUT R15, R15, 0xffff, RZ, 0xc0, !PT ;  /* 0x0000ffff0f0f7812 */ /* 0x000fe200078ec0ff */
[----:B------:R-:W-:Y:S01]  /*41890*/  ULDC UR5, c[0x0][0x248] ;  /* 0x0000920000057ab9 */ /* 0x000fe20000000800 */
[----:B------:R-:W-:-:S02]  /*418a0*/  LOP3.LUT R24, R24, 0xffff, RZ, 0xc0, !PT ;  /* 0x0000ffff18187812 */ /* 0x000fc400078ec0ff */
[----:B------:R-:W-:Y:S02]  /*418b0*/  LOP3.LUT R29, R29, 0xffff, RZ, 0xc0, !PT ;  /* 0x0000ffff1d1d7812 */ /* 0x000fe400078ec0ff */
[----:B------:R-:W-:Y:S01]  /*418c0*/  LOP3.LUT R16, R16, 0xffff, RZ, 0xc0, !PT ;  /* 0x0000ffff10107812 */ /* 0x000fe200078ec0ff */
[----:B------:R-:W-:Y:S01]  /*418d0*/  STL [R1+0x3f0], R32 ;  /* 0x0003f02001007387 */ /* 0x000fe20000100800 */
[----:B------:R-:W-:Y:S01]  /*418e0*/  PRMT R15, R15, 0x3340, R24 ;  /* 0x000033400f0f7816 */ /* 0x000fe20000000018 */
[----:B------:R-:W-:Y:S01]  /*418f0*/  VIADD R34, R32, UR5 ;  /* 0x0000000520227c36 */ /* 0x000fe20008000000 */
[----:B------:R-:W-:Y:S01]  /*41900*/  PRMT R29, R29, 0x3340, R16 ;  /* 0x000033401d1d7816 */ /* 0x000fe20000000010 */
[----:B------:R-:W-:-:S03]  /*41910*/  ULDC UR5, c[0x0][0x248] ;  /* 0x0000920000057ab9 */ /* 0x000fc60000000800 */
        /* <DEDUP_REMOVED lines=13> */
[--C-:B------:R-:W-:Y:S02]  /*419f0*/  PRMT R32, R32, 0x3340, R16.reuse ;  /* 0x0000334020207816 */ /* 0x100fe40000000010 */
[----:B------:R0:W-:Y:S04]  /*41a00*/  STL [R1+0x44], R35 ;  /* 0x0000442301007387 */ /* 0x0001e80000100800 */
[----:B------:R-:W2:Y:S01]  /*41a10*/  LDL.LU R41, [R1+0xbf4] ;  /* 0x000bf40001297983 */ /* 0x000ea20000300800 */
[----:B------:R-:W-:-:S03]  /*41a20*/  SHF.R.U32.HI R16, RZ, 0x8, R16 ;  /* 0x00000008ff107819 */ /* 0x000fc60000011610 */
[----:B------:R-:W-:Y:S04]  /*41a30*/  STL [R1+0x48], R32 ;  /* 0x0000482001007387 */ /* 0x000fe80000100800 */
[----:B0-----:R-:W2:Y:S01]  /*41a40*/  LDL.LU R35, [R1+0xbe8] ;  /* 0x000be80001237983 */ /* 0x001ea20000300800 */
[----:B------:R-:W-:Y:S02]  /*41a50*/  SHF.R.U32.HI R24, RZ, 0x8, R24 ;  /* 0x00000008ff187819 */ /* 0x000fe40000011618 */
[----:B------:R-:W-:Y:S02]  /*41a60*/  LOP3.LUT R31, R31, 0xffff, RZ, 0xc0, !PT ;  /* 0x0000ffff1f1f7812 */ /* 0x000fe400078ec0ff */
[----:B------:R-:W-:Y:S02]  /*41a70*/  LOP3.LUT R16, R16, 0xffff, RZ, 0xc0, !PT ;  /* 0x0000ffff10107812 */ /* 0x000fe400078ec0ff */
[----:B------:R-:W-:-:S02]  /*41a80*/  LOP3.LUT R30, R30, 0xffff, RZ, 0xc0, !PT ;  /* 0x0000ffff1e1e7812 */ /* 0x000fc400078ec0ff */
[----:B------:R-:W-:Y:S02]  /*41a90*/  LOP3.LUT R24, R24, 0xffff, RZ, 0xc0, !PT ;  /* 0x0000ffff18187812 */ /* 0x000fe400078ec0ff */
[----:B------:R-:W-:Y:S02]  /*41aa0*/  PRMT R31, R31, 0x3340, R16 ;  /* 0x000033401f1f7816 */ /* 0x000fe40000000010 */
[----:B------:R-:W-:Y:S01]  /*41ab0*/  PRMT R30, R30, 0x3340, R24 ;  /* 0x000033401e1e7816 */ /* 0x000fe20000000018 */
[----:B------:R0:W-:Y:S01]  /*41ac0*/  STL [R1+0x3e4], R34 ;  /* 0x0003e42201007387 */ /* 0x0001e20000100800 */
[----:B---3--:R-:W-:Y:S02]  /*41ad0*/  LOP3.LUT R16, R33, 0xffff, RZ, 0xc0, !PT ;  /* 0x0000ffff21107812 */ /* 0x008fe400078ec0ff */
[----:B------:R-:W-:Y:S02]  /*41ae0*/  LOP3.LUT R33, R0, 0xffff, RZ, 0xc0, !PT ;  /* 0x0000ffff00217812 */ /* 0x000fe400078ec0ff */
[----:B------:R-:W3:Y:S01]  /*41af0*/  LDL.LU R0, [R1+0x16cc] ;  /* 0x0016cc0001007983 */ /* 0x000ee20000300800 */
[----:B0-----:R-:W-:-:S02]  /*41b00*/  LOP3.LUT R34, R6, 0xffff, RZ, 0xc0, !PT ;  /* 0x0000ffff06227812 */ /* 0x001fc400078ec0ff */
[----:B----4-:R-:W-:Y:S02]  /*41b10*/  LOP3.LUT R24, R37, 0xffff, RZ, 0xc0, !PT ;  /* 0x0000ffff25187812 */ /* 0x010fe400078ec0ff */
[----:B------:R-:W-:Y:S01]  /*41b20*/  PRMT R37, R16, 0x3340, R33 ;  /* 0x0000334010257816 */ /* 0x000fe20000000021 */
[----:B------:R-:W-:Y:S04]  /*41b30*/  STL [R1+0x3e8], R36 ;  /* 0x0003e82401007387 */ /* 0x000fe80000100800 */
[----:B------:R-:W4:Y:S04]  /*41b40*/  LDL.LU R6, [R1+0x16c8] ;  /* 0x0016c80001067983 */ /* 0x000f280000300800 */
[----:B------:R0:W-:Y:S04]  /*41b50*/  STL [R1+0x4c], R37 ;  /* 0x00004c2501007387 */ /* 0x0001e80000100800 */
[----:B------:R-:W3:Y:S01]  /*41b60*/  LDL.LU R43, [R1+0xbf8] ;  /* 0x000bf800012b7983 */ /* 0x000ee20000300800 */
[----:B0-----:R-:W-:-:S05]  /*41b70*/  PRMT R37, R24, 0x3340, R34 ;  /* 0x0000334018257816 */ /* 0x001fca0000000022 */
[----:B------:R0:W-:Y:S04]  /*41b80*/  STL [R1+0x80], R37 ;  /* 0x0000802501007387 */ /* 0x0001e80000100800 */
[----:B0-----:R-:W4:Y:S01]  /*41b90*/  LDL.LU R37, [R1+0xbec] ;  /* 0x000bec0001257983 */ /* 0x001f220000300800 */
[----:B------:R-:W-:Y:S02]  /*41ba0*/  SHF.R.U32.HI R32, RZ, 0x8, R16 ;  /* 0x00000008ff207819 */ /* 0x000fe40000011610 */
[----:B------:R-:W-:Y:S02]  /*41bb0*/  SHF.R.U32.HI R16, RZ, 0x8, R24 ;  /* 0x00000008ff107819 */ /* 0x000fe40000011618 */
[----:B------:R-:W-:Y:S02]  /*41bc0*/  SHF.R.U32.HI R33, RZ, 0x8, R33 ;  /* 0x00000008ff217819 */ /* 0x000fe40000011621 */
[----:B------:R-:W-:Y:S01]  /*41bd0*/  SHF.R.U32.HI R24, RZ, 0x8, R34 ;  /* 0x00000008ff187819 */ /* 0x000fe20000011622 */
[----:B------:R-:W-:Y:S01]  /*41be0*/  VIADD R36, R36, UR5 ;  /* 0x0000000524247c36 */ /* 0x000fe20008000000 */
[----:B------:R-:W-:Y:S01]  /*41bf0*/  LOP3.LUT R32, R32, 0xffff, RZ, 0xc0, !PT ;  /* 0x0000ffff20207812 */ /* 0x000fe200078ec0ff */
[----:B------:R-:W-:Y:S01]  /*41c00*/  ULDC UR5, c[0x0][0x248] ;  /* 0x0000920000057ab9 */ /* 0x000fe20000000800 */
[----:B------:R-:W-:-:S02]  /*41c10*/  LOP3.LUT R33, R33, 0xffff, RZ, 0xc0, !PT ;  /* 0x0000ffff21217812 */ /* 0x000fc400078ec0ff */
[----:B------:R-:W-:Y:S02]  /*41c20*/  LOP3.LUT R16, R16, 0xffff, RZ, 0xc0, !PT ;  /* 0x0000ffff10107812 */ /* 0x000fe400078ec0ff */
[----:B------:R-:W-:Y:S02]  /*41c30*/  LOP3.LUT R24, R24, 0xffff, RZ, 0xc0, !PT ;  /* 0x0000ffff18187812 */ /* 0x000fe400078ec0ff */
[----:B------:R-:W-:Y:S02]  /*41c40*/  PRMT R32, R32, 0x3340, R33 ;  /* 0x0000334020207816 */ /* 0x000fe40000000021 */
[----:B------:R-:W-:Y:S01]  /*41c50*/  PRMT R16, R16, 0x3340, R24 ;  /* 0x0000334010107816 */ /* 0x000fe20000000018 */
[----:B------:R0:W-:Y:S01]  /*41c60*/  STL [R1+0x3dc], R36 ;  /* 0x0003dc2401007387 */ /* 0x0001e20000100800 */
[----:B------:R-:W-:Y:S01]  /*41c70*/  LOP3.LUT R33, R5, 0xffff, RZ, 0xc0, !PT ;  /* 0x0000ffff05217812 */ /* 0x000fe200078ec0ff */
[----:B------:R-:W-:Y:S01]  /*41c80*/  VIADD R39, R36, UR5 ;  /* 0x0000000524277c36 */ /* 0x000fe20008000000 */
[----:B------:R-:W-:Y:S01]  /*41c90*/  F2FP.SATFINITE.E4M3.F32.PACK_AB_MERGE_C R46, R47, R46, RZ ;  /* 0x0000002e2f2e723e */ /* 0x000fe200048070ff */
[----:B------:R-:W4:Y:S01]  /*41ca0*/  LDL.LU R5, [R1+0x16c4] ;  /* 0x0016c40001057983 */ /* 0x000f220000300800 */
[----:B------:R-:W-:Y:S01]  /*41cb0*/  ULDC UR5, c[0x0][0x248] ;  /* 0x0000920000057ab9 */ /* 0x000fe20000000800 */
[----:B0-----:R-:W-:-:S02]  /*41cc0*/  LOP3.LUT R36, R238, 0xffff, RZ, 0xc0, !PT ;  /* 0x0000ffffee247812 */ /* 0x001fc400078ec0ff */
[----:B------:R0:W-:Y:S04]  /*41cd0*/  STL [R1+0x3e0], R39 ;  /* 0x0003e02701007387 */ /* 0x0001e80000100800 */
[----:B------:R-:W4:Y:S01]  /*41ce0*/  LDL.LU R238, [R1+0x16c0] ;  /* 0x0016c00001ee7983 */ /* 0x000f220000300800 */
[----:B0-----:R-:W-:Y:S01]  /*41cf0*/  VIADD R39, R39, UR5 ;  /* 0x0000000527277c36 */ /* 0x001fe20008000000 */
[----:B------:R-:W-:Y:S01]  /*41d00*/  ULDC UR5, c[0x0][0x248] ;  /* 0x0000920000057ab9 */ /* 0x000fe20000000800 */
[----:B--2---:R-:W-:-:S04]  /*41d10*/  LOP3.LUT R24, R41, 0xffff, RZ, 0xc0, !PT ;  /* 0x0000ffff29187812 */ /* 0x004fc800078ec0ff */
[----:B------:R-:W-:Y:S02]  /*41d20*/  SHF.R.U32.HI R34, RZ, 0x8, R24 ;  /* 0x00000008ff227819 */ /* 0x000fe40000011618 */
[----:B------:R-:W-:Y:S02]  /*41d30*/  LOP3.LUT R35, R35, 0xffff, RZ, 0xc0, !PT ;  /* 0x0000ffff23237812 */ /* 0x000fe400078ec0ff */
[----:B------:R-:W-:Y:S02]  /*41d40*/  PRMT R40, R24, 0x3340, R33 ;  /* 0x0000334018287816 */ /* 0x000fe40000000021 */
[----:B------:R-:W-:Y:S02]  /*41d50*/  SHF.R.U32.HI R24, RZ, 0x8, R35 ;  /* 0x00000008ff187819 */ /* 0x000fe40000011623 */
[----:B------:R-:W-:Y:S01]  /*41d60*/  PRMT R35, R35, 0x3340, R36 ;  /* 0x0000334023237816 */ /* 0x000fe20000000024 */
[----:B------:R-:W-:Y:S01]  /*41d70*/  STL [R1+0x88], R40 ;  /* 0x0000882801007387 */ /* 0x000fe20000100800 */
[----:B------:R-:W-:-:S02]  /*41d80*/  SHF.R.U32.HI R33, RZ, 0x8, R33 ;  /* 0x00000008ff217819 */ /* 0x000fc40000011621 */
[----:B------:R-:W-:Y:S01]  /*41d90*/  SHF.R.U32.HI R36, RZ, 0x8, R36 ;  /* 0x00000008ff247819 */ /* 0x000fe20000011624 */
[----:B------:R-:W2:Y:S01]  /*41da0*/  LDL.LU R47, [R1+0xce4] ;  /* 0x000ce400012f7983 */ /* 0x000ea20000300800 */
[----:B------:R-:W-:Y:S02]  /*41db0*/  LOP3.LUT R34, R34, 0xffff, RZ, 0xc0, !PT ;  /* 0x0000ffff22227812 */ /* 0x000fe400078ec0ff */
[----:B------:R-:W-:Y:S01]  /*41dc0*/  LOP3.LUT R33, R33, 0xffff, RZ, 0xc0, !PT ;  /* 0x0000ffff21217812 */ /* 0x000fe200078ec0ff */
[----:B------:R0:W-:Y:S01]  /*41dd0*/  STL [R1+0x2f0], R35 ;  /* 0x0002f02301007387 */ /* 0x0001e20000100800 */
[----:B------:R-:W-:-:S03]  /*41de0*/  LOP3.LUT R36, R36, 0xffff, RZ, 0xc0, !PT ;  /* 0x0000ffff24247812 */ /* 0x000fc600078ec0ff */
[----:B------:R-:W2:Y:S01]  /*41df0*/  LDL.LU R41, [R1+0x8f4] ;  /* 0x0008f40001297983 */ /* 0x000ea20000300800 */
[----:B0-----:R-:W-:Y:S02]  /*41e00*/  LOP3.LUT R35, R24, 0xffff, RZ, 0xc0, !PT ;  /* 0x0000ffff18237812 */ /* 0x001fe400078ec0ff */
[----:B------:R-:W-:Y:S02]  /*41e10*/  PRMT R24, R34, 0x3340, R33 ;  /* 0x0000334022187816 */ /* 0x000fe40000000021 */
[----:B------:R-:W-:Y:S01]  /*41e20*/  PRMT R33, R35, 0x3340, R36 ;  /* 0x0000334023217816 */ /* 0x000fe20000000024 */
[----:B------:R0:W-:Y:S01]  /*41e30*/  STL [R1+0x3d0], R39 ;  /* 0x0003d02701007387 */ /* 0x0001e20000100800 */
[----:B------:R-:W-:-:S03]  /*41e40*/  LOP3.LUT R34, R232, 0xffff, RZ, 0xc0, !PT ;  /* 0x0000ffffe8227812 */ /* 0x000fc600078ec0ff */
[----:B------:R3:W-:Y:S04]  /*41e50*/  STL [R1+0xc], R33 ;  /* 0x00000c2101007387 */ /* 0x0007e80000100800 */
[----:B------:R-:W2:Y:S01]  /*41e60*/  LDL.LU R232, [R1+0x16bc] ;  /* 0x0016bc0001e87983 */ /* 0x000ea20000300800 */
[----:B0-----:R-:W-:Y:S01]  /*41e70*/  VIADD R39, R39, UR5 ;  /* 0x0000000527277c36 */ /* 0x001fe20008000000 */
[----:B------:R-:W-:Y:S01]  /*41e80*/  ULDC UR5, c[0x0][0x248] ;  /* 0x0000920000057ab9 */ /* 0x000fe20000000800 */
[----:B---3--:R-:W-:-:S03]  /*41e90*/  LOP3.LUT R33, R43, 0xffff, RZ, 0xc0, !PT ;  /* 0x0000ffff2b217812 */ /* 0x008fc600078ec0ff */
[----:B------:R0:W-:Y:S01]  /*41ea0*/  STL [R1+0x3d4], R39 ;  /* 0x0003d42701007387 */ /* 0x0001e20000100800 */
[----:B------:R-:W-:Y:S02]  /*41eb0*/  PRMT R40, R33, 0x3340, R34 ;  /* 0x0000334021287816 */ /* 0x000fe40000000022 */
[----:B------:R-:W-:Y:S02]  /*41ec0*/  SHF.R.U32.HI R35, RZ, 0x8, R33 ;  /* 0x00000008ff237819 */ /* 0x000fe40000011621 */
[----:B----4-:R-:W-:Y:S02]  /*41ed0*/  LOP3.LUT R36, R37, 0xffff, RZ, 0xc0, !PT ;  /* 0x0000ffff25247812 */ /* 0x010fe400078ec0ff */
[----:B------:R-:W-:Y:S02]  /*41ee0*/  LOP3.LUT R37, R231, 0xffff, RZ, 0xc0, !PT ;  /* 0x0000ffffe7257812 */ /* 0x000fe400078ec0ff */
[----:B------:R-:W3:Y:S04]  /*41ef0*/  LDL.LU R231, [R1+0x16b8] ;  /* 0x0016b80001e77983 */ /* 0x000ee80000300800 */
[----:B------:R-:W-:Y:S01]  /*41f00*/  STL [R1+0x304], R40 ;  /* 0x0003042801007387 */ /* 0x000fe20000100800 */
[----:B------:R-:W-:-:S03]  /*41f10*/  SHF.R.U32.HI R33, RZ, 0x8, R36 ;  /* 0x00000008ff217819 */ /* 0x000fc60000011624 */
[----:B------:R-:W4:Y:S01]  /*41f20*/  LDL.LU R45, [R1+0x908] ;  /* 0x00090800012d7983 */ /* 0x000f220000300800 */
[----:B------:R-:W-:-:S05]  /*41f30*/  PRMT R36, R36, 0x3340, R37 ;  /* 0x0000334024247816 */ /* 0x000fca0000000025 */
[----:B------:R-:W-:Y:S04]  /*41f40*/  STL [R1+0x368], R36 ;  /* 0x0003682401007387 */ /* 0x000fe80000100800 */
        /* <DEDUP_REMOVED lines=8> */
[----:B------:R-:W-:Y:S01]  /*41fd0*/  PRMT R34, R35, 0x3340, R34 ;  /* 0x0000334023227816 */ /* 0x000fe20000000022 */
[----:B------:R-:W-:Y:S01]  /*41fe0*/  ULDC UR5, c[0x0][0x248] ;  /* 0x0000920000057ab9 */ /* 0x000fe20000000800 */
[----:B------:R-:W-:Y:S02]  /*41ff0*/  PRMT R33, R33, 0x3340, R37 ;  /* 0x0000334021217816 */ /* 0x000fe40000000025 */
[----:B------:R0:W-:Y:S04]  /*42000*/  STL [R1+0x3c0], R39 ;  /* 0x0003c02701007387 */ /* 0x0001e80000100800 */
[----:B------:R1:W-:Y:S04]  /*42010*/  STL [R1+0x2c], R34 ;  /* 0x00002c2201007387 */ /* 0x0003e80000100800 */
[----:B------:R-:W-:Y:S01]  /*42020*/  STL [R1+0x3c], R33 ;  /* 0x00003c2101007387 */ /* 0x000fe20000100800 */
[----:B------:R-:W-:Y:S01]  /*42030*/  LOP3.LUT R37, R233, 0xffff, RZ, 0xc0, !PT ;  /* 0x0000ffffe9257812 */ /* 0x000fe200078ec0ff */
[----:B0-----:R-:W-:Y:S01]  /*42040*/  VIADD R39, R39, UR5 ;  /* 0x0000000527277c36 */ /* 0x001fe20008000000 */
[----:B------:R-:W-:Y:S01]  /*42050*/  ULDC UR5, c[0x0][0x248] ;  /* 0x0000920000057ab9 */ /* 0x000fe20000000800 */
[----:B-1----:R-:W-:-:S02]  /*42060*/  LOP3.LUT R34, R230, 0xffff, RZ, 0xc0, !PT ;  /* 0x0000ffffe6227812 */ /* 0x002fc400078ec0ff */
[----:B------:R-:W3:Y:S04]  /*42070*/  LDL.LU R230, [R1+0x16b4] ;  /* 0x0016b40001e67983 */ /* 0x000ee80000300800 */
[----:B------:R0:W-:Y:S04]  /*42080*/  STL [R1+0x3c8], R39 ;  /* 0x0003c82701007387 */ /* 0x0001e80000100800 */
[----:B------:R-:W3:Y:S01]  /*42090*/  LDL.LU R233, [R1+0x16b0] ;  /* 0x0016b00001e97983 */ /* 0x000ee20000300800 */
[----:B0-----:R-:W-:Y:S01]  /*420a0*/  VIADD R39, R39, UR5 ;  /* 0x0000000527277c36 */ /* 0x001fe20008000000 */
[----:B------:R-:W-:Y:S01]  /*420b0*/  ULDC UR5, c[0x0][0x248] ;  /* 0x0000920000057ab9 */ /* 0x000fe20000000800 */
[----:B--2---:R-:W-:-:S04]  /*420c0*/  LOP3.LUT R33, R47, 0xffff, RZ, 0xc0, !PT ;  /* 0x0000ffff2f217812 */ /* 0x004fc800078ec0ff */
[----:B------:R-:W-:Y:S02]  /*420d0*/  PRMT R40, R33, 0x3340, R34 ;  /* 0x0000334021287816 */ /* 0x000fe40000000022 */
[----:B------:R-:W-:Y:S02]  /*420e0*/  LOP3.LUT R36, R41, 0xffff, RZ, 0xc0, !PT ;  /* 0x0000ffff29247812 */ /* 0x000fe400078ec0ff */
[----:B------:R-:W-:Y:S02]  /*420f0*/  SHF.R.U32.HI R35, RZ, 0x8, R33 ;  /* 0x00000008ff237819 */ /* 0x000fe40000011621 */
        /* <DEDUP_REMOVED lines=8> */
[----:B------:R-:W-:Y:S01]  /*42180*/  STL [R1+0x3c4], R36 ;  /* 0x0003c42401007387 */ /* 0x000fe20000100800 */
[----:B------:R-:W-:Y:S02]  /*42190*/  LOP3.LUT R33, R33, 0xffff, RZ, 0xc0, !PT ;  /* 0x0000ffff21217812 */ /* 0x000fe400078ec0ff */
[----:B------:R-:W-:Y:S01]  /*421a0*/  LOP3.LUT R37, R37, 0xffff, RZ, 0xc0, !PT ;  /* 0x0000ffff25257812 */ /* 0x000fe200078ec0ff */
[----:B------:R-:W2:Y:S01]  /*421b0*/  LDL.LU R41, [R1+0x8fc] ;  /* 0x0008fc0001297983 */ /* 0x000ea20000300800 */
[----:B------:R-:W-:-:S02]  /*421c0*/  PRMT R34, R35, 0x3340, R34 ;  /* 0x0000334023227816 */ /* 0x000fc40000000022 */
[----:B------:R-:W-:Y:S01]  /*421d0*/  PRMT R33, R33, 0x3340, R37 ;  /* 0x0000334021217816 */ /* 0x000fe20000000025 */
[----:B------:R0:W-:Y:S04]  /*421e0*/  STL [R1+0x3b4], R39 ;  /* 0x0003b42701007387 */ /* 0x0001e80000100800 */
[----:B------:R1:W-:Y:S04]  /*421f0*/  STL [R1+0x50], R34 ;  /* 0x0000502201007387 */ /* 0x0003e80000100800 */
[----:B------:R4:W-:Y:S01]  /*42200*/  STL [R1+0x54], R33 ;  /* 0x0000542101007387 */ /* 0x0009e20000100800 */
[----:B0-----:R-:W-:Y:S01]  /*42210*/  VIADD R39, R39, UR5 ;  /* 0x0000000527277c36 */ /* 0x001fe20008000000 */
[----:B------:R-:W-:Y:S01]  /*42220*/  LOP3.LUT R37, R3, 0xffff, RZ, 0xc0, !PT ;  /* 0x0000ffff03257812 */ /* 0x000fe200078ec0ff */
[----:B------:R-:W-:Y:S01]  /*42230*/  ULDC UR5, c[0x0][0x248] ;  /* 0x0000920000057ab9 */ /* 0x000fe20000000800 */
[----:B-1----:R-:W-:-:S02]  /*42240*/  LOP3.LUT R34, R229, 0xffff, RZ, 0xc0, !PT ;  /* 0x0000ffffe5227812 */ /* 0x002fc400078ec0ff */
[----:B------:R-:W2:Y:S04]  /*42250*/  LDL.LU R229, [R1+0x16ac] ;  /* 0x0016ac0001e57983 */ /* 0x000ea80000300800 */
[----:B------:R0:W-:Y:S04]  /*42260*/  STL [R1+0x3b8], R39 ;  /* 0x0003b82701007387 */ /* 0x0001e80000100800 */
[----:B------:R-:W2:Y:S01]  /*42270*/  LDL.LU R3, [R1+0x16a8] ;  /* 0x0016a80001037983 */ /* 0x000ea20000300800 */
[----:B----4-:R-:W-:-:S04]  /*42280*/  LOP3.LUT R33, R45, 0xffff, RZ, 0xc0, !PT ;  /* 0x0000ffff2d217812 */ /* 0x010fc800078ec0ff */
[----:B------:R-:W-:-:S05]  /*42290*/  PRMT R40, R33, 0x3340, R34 ;  /* 0x0000334021287816 */ /* 0x000fca0000000022 */
[----:B------:R-:W-:Y:S01]  /*422a0*/  STL [R1+0x3ec], R40 ;  /* 0x0003ec2801007387 */ /* 0x000fe20000100800 */
[----:B---3--:R-:W-:-:S03]  /*422b0*/  LOP3.LUT R36, R43, 0xffff, RZ, 0xc0, !PT ;  /* 0x0000ffff2b247812 */ /* 0x008fc600078ec0ff */
[----:B------:R-:W3:Y:S04]  /*422c0*/  LDL.LU R45, [R1+0x918] ;  /* 0x00091800012d7983 */ /* 0x000ee80000300800 */
[----:B------:R-:W4:Y:S01]  /*422d0*/  LDL.LU R43, [R1+0x900] ;  /* 0x00090000012b7983 */ /* 0x000f220000300800 */
[----:B------:R-:W-:Y:S02]  /*422e0*/  SHF.R.U32.HI R35, RZ, 0x8, R33 ;  /* 0x00000008ff237819 */ /* 0x000fe40000011621 */
[----:B------:R-:W-:Y:S02]  /*422f0*/  SHF.R.U32.HI R34, RZ, 0x8, R34 ;  /* 0x00000008ff227819 */ /* 0x000fe40000011622 */
[----:B------:R-:W-:Y:S02]  /*42300*/  SHF.R.U32.HI R33, RZ, 0x8, R36 ;  /* 0x00000008ff217819 */ /* 0x000fe40000011624 */
[----:B------:R-:W-:-:S02]  /*42310*/  PRMT R36, R36, 0x3340, R37 ;  /* 0x0000334024247816 */ /* 0x000fc40000000025 */
[----:B------:R-:W-:Y:S02]  /*42320*/  SHF.R.U32.HI R37, RZ, 0x8, R37 ;  /* 0x00000008ff257819 */ /* 0x000fe40000011625 */
[----:B------:R-:W-:Y:S02]  /*42330*/  LOP3.LUT R35, R35, 0xffff, RZ, 0xc0, !PT ;  /* 0x0000ffff23237812 */ /* 0x000fe400078ec0ff */
[----:B------:R-:W-:Y:S02]  /*42340*/  LOP3.LUT R34, R34, 0xffff, RZ, 0xc0, !PT ;  /* 0x0000ffff22227812 */ /* 0x000fe400078ec0ff */
[----:B------:R-:W-:Y:S02]  /*42350*/  LOP3.LUT R33, R33, 0xffff, RZ, 0xc0, !PT ;  /* 0x0000ffff21217812 */ /* 0x000fe400078ec0ff */
[----:B------:R-:W-:Y:S01]  /*42360*/  LOP3.LUT R37, R37, 0xffff, RZ, 0xc0, !PT ;  /* 0x0000ffff25257812 */ /* 0x000fe200078ec0ff */
[----:B0-----:R-:W-:Y:S01]  /*42370*/  VIADD R39, R39, UR5 ;  /* 0x0000000527277c36 */ /* 0x001fe20008000000 */
[----:B------:R-:W-:Y:S01]  /*42380*/  PRMT R34, R35, 0x3340, R34 ;  /* 0x0000334023227816 */ /* 0x000fe20000000022 */
[----:B------:R-:W-:Y:S01]  /*42390*/  STL [R1+0x4b4], R36 ;  /* 0x0004b42401007387 */ /* 0x000fe20000100800 */
[----:B------:R-:W-:Y:S01]  /*423a0*/  PRMT R33, R33, 0x3340, R37 ;  /* 0x0000334021217816 */ /* 0x000fe20000000025 */
[----:B------:R-:W-:-:S02]  /*423b0*/  ULDC UR5, c[0x0][0x248] ;  /* 0x0000920000057ab9 */ /* 0x000fc40000000800 */
[----:B------:R0:W-:Y:S04]  /*423c0*/  STL [R1+0x58], R34 ;  /* 0x0000582201007387 */ /* 0x0001e80000100800 */
[----:B------:R1:W-:Y:S04]  /*423d0*/  STL [R1+0x3ac], R39 ;  /* 0x0003ac2701007387 */ /* 0x0003e80000100800 */
[----:B------:R-:W-:Y:S01]  /*423e0*/  STL [R1+0x5c], R33 ;  /* 0x00005c2101007387 */ /* 0x000fe20000100800 */
[----:B0-----:R-:W-:Y:S02]  /*423f0*/  LOP3.LUT R34, R4, 0xffff, RZ, 0xc0, !PT ;  /* 0x0000ffff04227812 */ /* 0x001fe400078ec0ff */
[----:B------:R-:W-:Y:S01]  /*42400*/  LOP3.LUT R37, R2, 0xffff, RZ, 0xc0, !PT ;  /* 0x0000ffff02257812 */ /* 0x000fe200078ec0ff */
[----:B------:R-:W4:Y:S01]  /*42410*/  LDL.LU R4, [R1+0x16a4] ;  /* 0x0016a40001047983 */ /* 0x000f220000300800 */
[----:B-1----:R-:W-:Y:S01]  /*42420*/  VIADD R39, R39, UR5 ;  /* 0x0000000527277c36 */ /* 0x002fe20008000000 */
[----:B------:R-:W-:-:S04]  /*42430*/  ULDC UR5, c[0x0][0x248] ;  /* 0x0000920000057ab9 */ /* 0x000fc80000000800 */
[----:B------:R0:W-:Y:S04]  /*42440*/  STL [R1+0x3b0], R39 ;  /* 0x0003b02701007387 */ /* 0x0001e80000100800 */
[----:B------:R-:W4:Y:S01]  /*42450*/  LDL.LU R2, [R1+0x16a0] ;  /* 0x0016a00001027983 */ /* 0x000f220000300800 */
[----:B0-----:R-:W-:Y:S01]  /*42460*/  VIADD R39, R39, UR5 ;  /* 0x0000000527277c36 */ /* 0x001fe20008000000 */
[----:B------:R-:W-:Y:S01]  /*42470*/  ULDC UR5, c[0x0][0x248] ;  /* 0x0000920000057ab9 */ /* 0x000fe20000000800 */
[----:B--2---:R-:W-:-:S04]  /*42480*/  LOP3.LUT R33, R47, 0xffff, RZ, 0xc0, !PT ;  /* 0x0000ffff2f217812 */ /* 0x004fc800078ec0ff */
[--C-:B------:R-:W-:Y:S02]  /*42490*/  PRMT R40, R33, 0x3340, R34.reuse ;  /* 0x0000334021287816 */ /* 0x100fe40000000022 */
[----:B------:R-:W-:Y:S02]  /*424a0*/  SHF.R.U32.HI R35, RZ, 0x8, R33 ;  /* 0x00000008ff237819 */ /* 0x000fe40000011621 */
[----:B------:R-:W-:Y:S02]  /*424b0*/  LOP3.LUT R36, R41, 0xffff, RZ, 0xc0, !PT ;  /* 0x0000ffff29247812 */ /* 0x000fe400078ec0ff */
[----:B------:R-:W-:Y:S02]  /*424c0*/  SHF.R.U32.HI R34, RZ, 0x8, R34 ;  /* 0x00000008ff227819 */ /* 0x000fe40000011622 */
[----:B------:R-:W-:Y:S02]  /*424d0*/  SHF.R.U32.HI R33, RZ, 0x8, R36 ;  /* 0x00000008ff217819 */ /* 0x000fe40000011624 */
[----:B------:R-:W-:-:S02]  /*424e0*/  PRMT R36, R36, 0x3340, R37 ;  /* 0x0000334024247816 */ /* 0x000fc40000000025 */
[----:B------:R-:W-:Y:S02]  /*424f0*/  SHF.R.U32.HI R37, RZ, 0x8, R37 ;  /* 0x00000008ff257819 */ /* 0x000fe40000011625 */
[----:B------:R-:W-:Y:S02]  /*42500*/  LOP3.LUT R35, R35, 0xffff, RZ, 0xc0, !PT ;  /* 0x0000ffff23237812 */ /* 0x000fe400078ec0ff */
[----:B------:R-:W-:Y:S02]  /*42510*/  LOP3.LUT R34, R34, 0xffff, RZ, 0xc0, !PT ;  /* 0x0000ffff22227812 */ /* 0x000fe400078ec0ff */
[----:B------:R-:W-:Y:S02]  /*42520*/  LOP3.LUT R33, R33, 0xffff, RZ, 0xc0, !PT ;  /* 0x0000ffff21217812 */ /* 0x000fe400078ec0ff */
[----:B------:R-:W-:Y:S02]  /*42530*/  LOP3.LUT R37, R37, 0xffff, RZ, 0xc0, !PT ;  /* 0x0000ffff25257812 */ /* 0x000fe400078ec0ff */
[----:B------:R-:W-:Y:S01]  /*42540*/  PRMT R34, R35, 0x3340, R34 ;  /* 0x0000334023227816 */ /* 0x000fe20000000022 */
[----:B------:R-:W-:Y:S01]  /*42550*/  STL [R1+0x69c], R40 ;  /* 0x00069c2801007387 */ /* 0x000fe20000100800 */
[----:B------:R-:W-:-:S03]  /*42560*/  PRMT R33, R33, 0x3340, R37 ;  /* 0x0000334021217816 */ /* 0x000fc60000000025 */
[----:B------:R-:W2:Y:S04]  /*42570*/  LDL.LU R41, [R1+0x920] ;  /* 0x0009200001297983 */ /* 0x000ea80000300800 */
[----:B------:R-:W-:Y:S04]  /*42580*/  STL [R1+0x6b4], R36 ;  /* 0x0006b42401007387 */ /* 0x000fe80000100800 */
[----:B------:R0:W-:Y:S04]  /*42590*/  STL [R1+0x60], R34 ;  /* 0x0000602201007387 */ /* 0x0001e80000100800 */
[----:B------:R1:W-:Y:S01]  /*425a0*/  STL [R1+0x398], R39 ;  /* 0x0003982701007387 */ /* 0x0003e20000100800 */
[----:B------:R-:W-:-:S03]  /*425b0*/  LOP3.LUT R37, R234, 0xffff, RZ, 0xc0, !PT ;  /* 0x0000ffffea257812 */ /* 0x000fc600078ec0ff */
[----:B------:R3:W-:Y:S01]  /*425c0*/  STL [R1+0x64], R33 ;  /* 0x0000642101007387 */ /* 0x0007e20000100800 */
[----:B0-----:R-:W-:-:S03]  /*425d0*/  LOP3.LUT R34, R228, 0xffff, RZ, 0xc0, !PT ;  /* 0x0000ffffe4227812 */ /* 0x001fc600078ec0ff */
[----:B------:R-:W2:Y:S01]  /*425e0*/  LDL.LU R228, [R1+0x169c] ;  /* 0x00169c0001e47983 */ /* 0x000ea20000300800 */
[----:B-1----:R-:W-:Y:S01]  /*425f0*/  VIADD R39, R39, UR5 ;  /* 0x0000000527277c36 */ /* 0x002fe20008000000 */
[----:B------:R-:W-:-:S04]  /*42600*/  ULDC UR5, c[0x0][0x248] ;  /* 0x0000920000057ab9 */ /* 0x000fc80000000800 */
[----:B------:R0:W-:Y:S04]  /*42610*/  STL [R1+0x3a0], R39 ;  /* 0x0003a02701007387 */ /* 0x0001e80000100800 */
[----:B------:R-:W2:Y:S01]  /*42620*/  LDL.LU R234, [R1+0x1698] ;  /* 0x0016980001ea7983 */ /* 0x000ea20000300800 */
[----:B---3--:R-:W-:Y:S02]  /*42630*/  LOP3.LUT R33, R45, 0xffff, RZ, 0xc0, !PT ;  /* 0x0000ffff2d217812 */ /* 0x008fe400078ec0ff */
[----:B----4-:R-:W-:Y:S02]  /*42640*/  LOP3.LUT R36, R43, 0xffff, RZ, 0xc0, !PT ;  /* 0x0000ffff2b247812 */ /* 0x010fe400078ec0ff */
[----:B------:R-:W-:Y:S02]  /*42650*/  SHF.R.U32.HI R35, RZ, 0x8, R33 ;  /* 0x00000008ff237819 */ /* 0x000fe40000011621 */
[----:B------:R-:W-:-:S02]  /*42660*/  PRMT R40, R33, 0x3340, R34 ;  /* 0x0000334021287816 */ /* 0x000fc40000000022 */
[----:B------:R-:W-:Y:S02]  /*42670*/  SHF.R.U32.HI R34, RZ, 0x8, R34 ;  /* 0x00000008ff227819 */ /* 0x000fe40000011622 */
[----:B------:R-:W-:Y:S02]  /*42680*/  SHF.R.U32.HI R33, RZ, 0x8, R36 ;  /* 0x00000008ff217819 */ /* 0x000fe40000011624 */
[--C-:B------:R-:W-:Y:S02]  /*42690*/  PRMT R36, R36, 0x3340, R37.reuse ;  /* 0x0000334024247816 */ /* 0x100fe40000000025 */
[----:B------:R-:W-:Y:S02]  /*426a0*/  SHF.R.U32.HI R37, RZ, 0x8, R37 ;  /* 0x00000008ff257819 */ /* 0x000fe40000011625 */
[----:B------:R-:W-:Y:S02]  /*426b0*/  LOP3.LUT R35, R35, 0xffff, RZ, 0xc0, !PT ;  /* 0x0000ffff23237812 */ /* 0x000fe400078ec0ff */
[----:B------:R-:W-:-:S02]  /*426c0*/  LOP3.LUT R34, R34, 0xffff, RZ, 0xc0, !PT ;  /* 0x0000ffff22227812 */ /* 0x000fc400078ec0ff */
[----:B------:R-:W-:Y:S02]  /*426d0*/  LOP3.LUT R33, R33, 0xffff, RZ, 0xc0, !PT ;  /* 0x0000ffff21217812 */ /* 0x000fe400078ec0ff */
[----:B------:R-:W-:Y:S01]  /*426e0*/  LOP3.LUT R37, R37, 0xffff, RZ, 0xc0, !PT ;  /* 0x0000ffff25257812 */ /* 0x000fe200078ec0ff */
[----:B0-----:R-:W-:Y:S01]  /*426f0*/  VIADD R39, R39, UR5 ;  /* 0x0000000527277c36 */ /* 0x001fe20008000000 */
[----:B------:R-:W-:Y:S01]  /*42700*/  PRMT R34, R35, 0x3340, R34 ;  /* 0x0000334023227816 */ /* 0x000fe20000000022 */
[----:B------:R-:W-:Y:S01]  /*42710*/  STL [R1+0x7b0], R40 ;  /* 0x0007b02801007387 */ /* 0x000fe20000100800 */
[----:B------:R-:W-:Y:S01]  /*42720*/  PRMT R33, R33, 0x3340, R37 ;  /* 0x0000334021217816 */ /* 0x000fe20000000025 */
[----:B------:R-:W-:Y:S02]  /*42730*/  ULDC UR5, c[0x0][0x248] ;  /* 0x0000920000057ab9 */ /* 0x000fe40000000800 */
[----:B------:R-:W-:Y:S01]  /*42740*/  STL [R1+0x7c0], R36 ;  /* 0x0007c02401007387 */ /* 0x000fe20000100800 */
[----:B------:R-:W-:-:S03]  /*42750*/  LOP3.LUT R37, R236, 0xffff, RZ, 0xc0, !PT ;  /* 0x0000ffffec257812 */ /* 0x000fc600078ec0ff */
[----:B------:R-:W-:Y:S04]  /*42760*/  STL [R1+0x68], R34 ;  /* 0x0000682201007387 */ /* 0x000fe80000100800 */
[----:B------:R0:W-:Y:S04]  /*42770*/  STL [R1+0x390], R39 ;  /* 0x0003902701007387 */ /* 0x0001e80000100800 */
[----:B------:R1:W-:Y:S04]  /*42780*/  STL [R1+0x6c], R33 ;  /* 0x00006c2101007387 */ /* 0x0003e80000100800 */
[----:B------:R-:W3:Y:S01]  /*42790*/  LDL.LU R236, [R1+0x1694] ;  /* 0x0016940001ec7983 */ /* 0x000ee20000300800 */
[----:B0-----:R-:W-:Y:S01]  /*427a0*/  VIADD R39, R39, UR5 ;  /* 0x0000000527277c36 */ /* 0x001fe20008000000 */
[----:B------:R-:W-:Y:S01]  /*427b0*/  ULDC UR5, c[0x0][0x248] ;  /* 0x0000920000057ab9 */ /* 0x000fe20000000800 */
[----:B-1----:R-:W-:-:S03]  /*427c0*/  LOP3.LUT R33, R235, 0xffff, RZ, 0xc0, !PT ;  /* 0x0000ffffeb217812 */ /* 0x002fc600078ec0ff */
[----:B------:R0:W-:Y:S02]  /*427d0*/  STL [R1+0x394], R39 ;  /* 0x0003942701007387 */ /* 0x0001e40000100800 */
[----:B0-----:R-:W-:Y:S01]  /*427e0*/  VIADD R39, R39, UR5 ;  /* 0x0000000527277c36 */ /* 0x001fe20008000000 */
[----:B------:R-:W-:Y:S01]  /*427f0*/  ULDC UR5, c[0x0][0x248] ;  /* 0x0000920000057ab9 */ /* 0x000fe20000000800 */
[----:B------:R-:W-:Y:S02]  /*42800*/  F2FP.SATFINITE.E4M3.F32.PACK_AB_MERGE_C R54, R55, R54, RZ ;  /* 0x000000363736723e */ /* 0x000fe400048070ff */
[----:B--2---:R-:W-:-:S04]  /*42810*/  LOP3.LUT R36, R41, 0xffff, RZ, 0xc0, !PT ;  /* 0x0000ffff29247812 */ /* 0x004fc800078ec0ff */
[----:B------:R-:W-:Y:S02]  /*42820*/  SHF.R.U32.HI R35, RZ, 0x8, R36 ;  /* 0x00000008ff237819 */ /* 0x000fe40000011624 */
[--C-:B------:R-:W-:Y:S02]  /*42830*/  PRMT R40, R36, 0x3340, R37.reuse ;  /* 0x0000334024287816 */ /* 0x100fe40000000025 */
[----:B------:R-:W-:Y:S02]  /*42840*/  SHF.R.U32.HI R37, RZ, 0x8, R37 ;  /* 0x00000008ff257819 */ /* 0x000fe40000011625 */
[----:B------:R-:W-:Y:S02]  /*42850*/  LOP3.LUT R35, R35, 0xffff, RZ, 0xc0, !PT ;  /* 0x0000ffff23237812 */ /* 0x000fe400078ec0ff */
[----:B------:R-:W-:Y:S02]  /*42860*/  LOP3.LUT R37, R37, 0xffff, RZ, 0xc0, !PT ;  /* 0x0000ffff25257812 */ /* 0x000fe400078ec0ff */
[----:B------:R-:W-:-:S02]  /*42870*/  LOP3.LUT R34, R234, 0xffff, RZ, 0xc0, !PT ;  /* 0x0000ffffea227812 */ /* 0x000fc400078ec0ff */
[----:B------:R-:W2:Y:S02]  /*42880*/  LDL.LU R234, [R1+0x1690] ;  /* 0x0016900001ea7983 */ /* 0x000ea40000300800 */
[----:B------:R-:W-:Y:S02]  /*42890*/  SHF.R.U32.HI R36, RZ, 0x8, R34 ;  /* 0x00000008ff247819 */ /* 0x000fe40000011622 */
[--C-:B------:R-:W-:Y:S01]  /*428a0*/  PRMT R34, R34, 0x3340, R33.reuse ;  /* 0x0000334022227816 */ /* 0x100fe20000000021 */
[----:B------:R-:W4:Y:S01]  /*428b0*/  LDL.LU R235, [R1+0x168c] ;  /* 0x00168c0001eb7983 */ /* 0x000f220000300800 */
[----:B------:R-:W-:Y:S02]  /*428c0*/  SHF.R.U32.HI R33, RZ, 0x8, R33 ;  /* 0x00000008ff217819 */ /* 0x000fe40000011621 */
[----:B------:R-:W-:Y:S01]  /*428d0*/  LOP3.LUT R36, R36, 0xffff, RZ, 0xc0, !PT ;  /* 0x0000ffff24247812 */ /* 0x000fe200078ec0ff */
[----:B------:R-:W-:Y:S01]  /*428e0*/  STL [R1+0x7c8], R40 ;  /* 0x0007c82801007387 */ /* 0x000fe20000100800 */
[----:B------:R-:W-:-:S03]  /*428f0*/  LOP3.LUT R33, R33, 0xffff, RZ, 0xc0, !PT ;  /* 0x0000ffff21217812 */ /* 0x000fc600078ec0ff */
[----:B------:R0:W-:Y:S01]  /*42900*/  STL [R1+0x7e0], R34 ;  /* 0x0007e02201007387 */ /* 0x0001e20000100800 */
[----:B------:R-:W-:Y:S02]  /*42910*/  PRMT R33, R36, 0x3340, R33 ;  /* 0x0000334024217816 */ /* 0x000fe40000000021 */
[----:B0-----:R-:W-:Y:S02]  /*42920*/  PRMT R34, R35, 0x3340, R37 ;  /* 0x0000334023227816 */ /* 0x001fe40000000025 */
[----:B------:R-:W-:-:S03]  /*42930*/  LOP3.LUT R37, R250, 0xffff, RZ, 0xc0, !PT ;  /* 0x0000fffffa257812 */ /* 0x000fc600078ec0ff */
[----:B------:R0:W-:Y:S04]  /*42940*/  STL [R1+0x70], R34 ;  /* 0x0000702201007387 */ /* 0x0001e80000100800 */
[----:B------:R1:W-:Y:S04]  /*42950*/  STL [R1+0x378], R39 ;  /* 0x0003782701007387 */ /* 0x0003e80000100800 */
[----:B------:R1:W-:Y:S01]  /*42960*/  STL [R1+0x74], R33 ;  /* 0x0000742101007387 */ /* 0x0003e20000100800 */
[----:B0-----:R-:W-:Y:S01]  /*42970*/  LOP3.LUT R34, R228, 0xffff, RZ, 0xc0, !PT ;  /* 0x0000ffffe4227812 */ /* 0x001fe200078ec0ff */
[----:B-1----:R-:W-:Y:S01]  /*42980*/  VIADD R39, R39, UR5 ;  /* 0x0000000527277c36 */ /* 0x002fe20008000000 */
[----:B------:R-:W-:Y:S01]  /*42990*/  ULDC UR5, c[0x0][0x248] ;  /* 0x0000920000057ab9 */ /* 0x000fe20000000800 */
[----:B------:R-:W-:-:S02]  /*429a0*/  LOP3.LUT R33, R38, 0xffff, RZ, 0xc0, !PT ;  /* 0x0000ffff26217812 */ /* 0x000fc400078ec0ff */
[----:B---3--:R-:W-:Y:S02]  /*429b0*/  LOP3.LUT R36, R236, 0xffff, RZ, 0xc0, !PT ;  /* 0x0000ffffec247812 */ /* 0x008fe400078ec0ff */
[----:B------:R-:W3:Y:S02]  /*429c0*/  LDL.LU R236, [R1+0x1688] ;  /* 0x0016880001ec7983 */ /* 0x000ee40000300800 */
[----:B------:R-:W-:Y:S02]  /*429d0*/  SHF.R.U32.HI R35, RZ, 0x8, R36 ;  /* 0x00000008ff237819 */ /* 0x000fe40000011624 */
[--C-:B------:R-:W-:Y:S01]  /*429e0*/  PRMT R38, R36, 0x3340, R37.reuse ;  /* 0x0000334024267816 */ /* 0x100fe20000000025 */
[----:B------:R-:W2:Y:S01]  /*429f0*/  LDL.LU R250, [R1+0x1684] ;  /* 0x0016840001fa7983 */ /* 0x000ea20000300800 */
[----:B------:R-:W-:Y:S02]  /*42a00*/  SHF.R.U32.HI R37, RZ, 0x8, R37 ;  /* 0x00000008ff257819 */ /* 0x000fe40000011625 */
[----:B------:R-:W-:-:S02]  /*42a10*/  SHF.R.U32.HI R36, RZ, 0x8, R34 ;  /* 0x00000008ff247819 */ /* 0x000fc40000011622 */
[--C-:B------:R-:W-:Y:S02]  /*42a20*/  PRMT R34, R34, 0x3340, R33.reuse ;  /* 0x0000334022227816 */ /* 0x100fe40000000021 */
[----:B------:R-:W-:Y:S01]  /*42a30*/  SHF.R.U32.HI R33, RZ, 0x8, R33 ;  /* 0x00000008ff217819 */ /* 0x000fe20000011621 */
[----:B------:R-:W-:Y:S01]  /*42a40*/  STL [R1+0x388], R39 ;  /* 0x0003882701007387 */ /* 0x000fe20000100800 */
[----:B------:R-:W-:Y:S02]  /*42a50*/  LOP3.LUT R35, R35, 0xffff, RZ, 0xc0, !PT ;  /* 0x0000ffff23237812 */ /* 0x000fe400078ec0ff */
[----:B------:R-:W-:Y:S01]  /*42a60*/  LOP3.LUT R37, R37, 0xffff, RZ, 0xc0, !PT ;  /* 0x0000ffff25257812 */ /* 0x000fe200078ec0ff */
[----:B------:R-:W4:Y:S01]  /*42a70*/  LDL.LU R228, [R1+0x1680] ;  /* 0x0016800001e47983 */ /* 0x000f220000300800 */
[----:B------:R-:W-:Y:S02]  /*42a80*/  LOP3.LUT R36, R36, 0xffff, RZ, 0xc0, !PT ;  /* 0x0000ffff24247812 */ /* 0x000fe400078ec0ff */
[----:B------:R-:W-:Y:S01]  /*42a90*/  LOP3.LUT R33, R33, 0xffff, RZ, 0xc0, !PT ;  /* 0x0000ffff21217812 */ /* 0x000fe200078ec0ff */
[----:B------:R0:W-:Y:S04]  /*42aa0*/  STL [R1+0x7e8], R38 ;  /* 0x0007e82601007387 */ /* 0x0001e80000100800 */
[----:B------:R1:W-:Y:S01]  /*42ab0*/  STL [R1+0x7fc], R34 ;  /* 0x0007fc2201007387 */ /* 0x0003e20000100800 */
[----:B------:R-:W-:Y:S01]  /*42ac0*/  PRMT R33, R36, 0x3340, R33 ;  /* 0x0000334024217816 */ /* 0x000fe20000000021 */
[----:B0-----:R-:W-:Y:S01]  /*42ad0*/  VIADD R38, R39, UR5 ;  /* 0x0000000527267c36 */ /* 0x001fe20008000000 */
[----:B-1----:R-:W-:Y:S01]  /*42ae0*/  PRMT R34, R35, 0x3340, R37 ;  /* 0x0000334023227816 */ /* 0x002fe20000000025 */
[----:B------:R-:W-:Y:S01]  /*42af0*/  ULDC UR5, c[0x0][0x248] ;  /* 0x0000920000057ab9 */ /* 0x000fe20000000800 */
[----:B------:R-:W-:-:S02]  /*42b00*/  LOP3.LUT R36, R229, 0xffff, RZ, 0xc0, !PT ;  /* 0x0000ffffe5247812 */ /* 0x000fc400078ec0ff */
[----:B------:R-:W-:Y:S01]  /*42b10*/  LOP3.LUT R37, R46, 0xffff, RZ, 0xc0, !PT ;  /* 0x0000ffff2e257812 */ /* 0x000fe200078ec0ff */
[----:B------:R0:W-:Y:S04]  /*42b20*/  STL [R1+0x78], R34 ;  /* 0x0000782201007387 */ /* 0x0001e80000100800 */
[----:B------:R1:W-:Y:S01]  /*42b30*/  STL [R1+0x360], R38 ;  /* 0x0003602601007387 */ /* 0x0003e20000100800 */
[----:B------:R-:W-:-:S03]  /*42b40*/  PRMT R39, R36, 0x3340, R37 ;  /* 0x0000334024277816 */ /* 0x000fc60000000025 */
[----:B------:R1:W-:Y:S01]  /*42b50*/  STL [R1+0x7c], R33 ;  /* 0x00007c2101007387 */ /* 0x0003e20000100800 */
[----:B0-----:R-:W-:Y:S02]  /*42b60*/  LOP3.LUT R34, R230, 0xffff, RZ, 0xc0, !PT ;  /* 0x0000ffffe6227812 */ /* 0x001fe400078ec0ff */
[----:B------:R-:W-:Y:S01]  /*42b70*/  SHF.R.U32.HI R35, RZ, 0x8, R36 ;  /* 0x00000008ff237819 */ /* 0x000fe20000011624 */
[----:B------:R-:W3:Y:S01]  /*42b80*/  LDL.LU R229, [R1+0x167c] ;  /* 0x00167c0001e57983 */ /* 0x000ee20000300800 */
[----:B-1----:R-:W-:Y:S01]  /*42b90*/  VIADD R38, R38, UR5 ;  /* 0x0000000526267c36 */ /* 0x002fe20008000000 */
[----:B------:R-:W-:Y:S01]  /*42ba0*/  SHF.R.U32.HI R37, RZ, 0x8, R37 ;  /* 0x00000008ff257819 */ /* 0x000fe20000011625 */
[----:B------:R-:W-:Y:S01]  /*42bb0*/  ULDC UR5, c[0x0][0x248] ;  /* 0x0000920000057ab9 */ /* 0x000fe20000000800 */
[----:B------:R-:W-:Y:S02]  /*42bc0*/  LOP3.LUT R33, R54, 0xffff, RZ, 0xc0, !PT ;  /* 0x0000ffff36217812 */ /* 0x000fe400078ec0ff */
[----:B------:R-:W-:-:S02]  /*42bd0*/  SHF.R.U32.HI R36, RZ, 0x8, R34 ;  /* 0x00000008ff247819 */ /* 0x000fc40000011622 */
[--C-:B------:R-:W-:Y:S01]  /*42be0*/  PRMT R34, R34, 0x3340, R33.reuse ;  /* 0x0000334022227816 */ /* 0x100fe20000000021 */
[----:B------:R0:W-:Y:S01]  /*42bf0*/  STL [R1+0x370], R38 ;  /* 0x0003702601007387 */ /* 0x0001e20000100800 */
[----:B------:R-:W-:Y:S02]  /*42c00*/  LOP3.LUT R35, R35, 0xffff, RZ, 0xc0, !PT ;  /* 0x0000ffff23237812 */ /* 0x000fe400078ec0ff */
[----:B------:R-:W-:Y:S01]  /*42c10*/  LOP3.LUT R37, R37, 0xffff, RZ, 0xc0, !PT ;  /* 0x0000ffff25257812 */ /* 0x000fe200078ec0ff */
[----:B------:R-:W2:Y:S01]  /*42c20*/  LDL.LU R230, [R1+0x1678] ;  /* 0x0016780001e67983 */ /* 0x000ea20000300800 */
[----:B------:R-:W-:-:S03]  /*42c30*/  SHF.R.U32.HI R33, RZ, 0x8, R33 ;  /* 0x00000008ff217819 */ /* 0x000fc60000011621 */
[----:B------:R-:W-:Y:S01]  /*42c40*/  STL [R1+0x80c], R39 ;  /* 0x00080c2701007387 */ /* 0x000fe20000100800 */
[----:B------:R-:W-:Y:S01]  /*42c50*/  LOP3.LUT R36, R36, 0xffff, RZ, 0xc0, !PT ;  /* 0x0000ffff24247812 */ /* 0x000fe200078ec0ff */
[----:B0-----:R-:W-:Y:S01]  /*42c60*/  VIADD R38, R38, UR5 ;  /* 0x0000000526267c36 */ /* 0x001fe20008000000 */
[----:B------:R-:W-:Y:S01]  /*42c70*/  LOP3.LUT R33, R33, 0xffff, RZ, 0xc0, !PT ;  /* 0x0000ffff21217812 */ /* 0x000fe200078ec0ff */
[----:B------:R0:W-:Y:S01]  /*42c80*/  STL [R1+0x818], R34 ;  /* 0x0008182201007387 */ /* 0x0001e20000100800 */
[----:B------:R-:W-:Y:S02]  /*42c90*/  ULDC UR5, c[0x0][0x248] ;  /* 0x0000920000057ab9 */ /* 0x000fe40000000800 */
[----:B------:R-:W-:Y:S02]  /*42ca0*/  PRMT R33, R36, 0x3340, R33 ;  /* 0x0000334024217816 */ /* 0x000fe40000000021 */
[----:B0-----:R-:W-:-:S05]  /*42cb0*/  PRMT R34, R35, 0x3340, R37 ;  /* 0x0000334023227816 */ /* 0x001fca0000000025 */
[----:B------:R0:W-:Y:S04]  /*42cc0*/  STL [R1+0x84], R34 ;  /* 0x0000842201007387 */ /* 0x0001e80000100800 */
[----:B------:R1:W-:Y:S01]  /*42cd0*/  STL [R1+0x344], R38 ;  /* 0x0003442601007387 */ /* 0x0003e20000100800 */
[----:B------:R-:W-:-:S03]  /*42ce0*/  LOP3.LUT R36, R231, 0xffff, RZ, 0xc0, !PT ;  /* 0x0000ffffe7247812 */ /* 0x000fc600078ec0ff */
[----:B------:R1:W-:Y:S01]  /*42cf0*/  STL [R1+0x2d0], R33 ;  /* 0x0002d02101007387 */ /* 0x0003e20000100800 */
[----:B0-----:R-:W-:-:S03]  /*42d00*/  LOP3.LUT R34, R232, 0xffff, RZ, 0xc0, !PT ;  /* 0x0000ffffe8227812 */ /* 0x001fc600078ec0ff */
[----:B------:R-:W4:Y:S01]  /*42d10*/  LDL.LU R231, [R1+0x1674] ;  /* 0x0016740001e77983 */ /* 0x000f220000300800 */
[----:B-1----:R-:W-:Y:S01]  /*42d20*/  VIADD R38, R38, UR5 ;  /* 0x0000000526267c36 */ /* 0x002fe20008000000 */
[----:B------:R-:W-:Y:S01]  /*42d30*/  F2FP.SATFINITE.E4M3.F32.PACK_AB_MERGE_C R62, R63, R62, RZ ;  /* 0x0000003e3f3e723e */ /* 0x000fe200048070ff */
[----:B------:R-:W-:-:S03]  /*42d40*/  ULDC UR5, c[0x0][0x248] ;  /* 0x0000920000057ab9 */ /* 0x000fc60000000800 */
[----:B------:R0:W-:Y:S04]  /*42d50*/  STL [R1+0x358], R38 ;  /* 0x0003582601007387 */ /* 0x0001e80000100800 */
[----:B------:R-:W3:Y:S01]  /*42d60*/  LDL.LU R232, [R1+0x1670] ;  /* 0x0016700001e87983 */ /* 0x000ee20000300800 */
[----:B------:R-:W-:Y:S02]  /*42d70*/  F2FP.SATFINITE.E4M3.F32.PACK_AB_MERGE_C R70, R71, R70, RZ ;  /* 0x000000464746723e */ /* 0x000fe400048070ff */
[----:B------:R-:W-:Y:S02]  /*42d80*/  LOP3.LUT R37, R62, 0xffff, RZ, 0xc0, !PT ;  /* 0x0000ffff3e257812 */ /* 0x000fe400078ec0ff */
[----:B------:R-:W-:Y:S02]  /*42d90*/  LOP3.LUT R33, R70, 0xffff, RZ, 0xc0, !PT ;  /* 0x0000ffff46217812 */ /* 0x000fe400078ec0ff */
[----:B------:R-:W-:-:S02]  /*42da0*/  SHF.R.U32.HI R35, RZ, 0x8, R36 ;  /* 0x00000008ff237819 */ /* 0x000fc40000011624 */
[--C-:B------:R-:W-:Y:S02]  /*42db0*/  PRMT R39, R36, 0x3340, R37.reuse ;  /* 0x0000334024277816 */ /* 0x100fe40000000025 */
[----:B------:R-:W-:Y:S02]  /*42dc0*/  SHF.R.U32.HI R37, RZ, 0x8, R37 ;  /* 0x00000008ff257819 */ /* 0x000fe40000011625 */
[----:B------:R-:W-:Y:S02]  /*42dd0*/  SHF.R.U32.HI R36, RZ, 0x8, R34 ;  /* 0x00000008ff247819 */ /* 0x000fe40000011622 */
[--C-:B------:R-:W-:Y:S02]  /*42de0*/  PRMT R34, R34, 0x3340, R33.reuse ;  /* 0x0000334022227816 */ /* 0x100fe40000000021 */
[----:B------:R-:W-:Y:S02]  /*42df0*/  SHF.R.U32.HI R33, RZ, 0x8, R33 ;  /* 0x00000008ff217819 */ /* 0x000fe40000011621 */
[----:B------:R-:W-:-:S02]  /*42e00*/  LOP3.LUT R35, R35, 0xffff, RZ, 0xc0, !PT ;  /* 0x0000ffff23237812 */ /* 0x000fc400078ec0ff */
[----:B------:R-:W-:Y:S01]  /*42e10*/  LOP3.LUT R37, R37, 0xffff, RZ, 0xc0, !PT ;  /* 0x0000ffff25257812 */ /* 0x000fe200078ec0ff */
[----:B------:R-:W-:Y:S01]  /*42e20*/  STL [R1+0x824], R39 ;  /* 0x0008242701007387 */ /* 0x000fe20000100800 */
[----:B------:R-:W-:Y:S02]  /*42e30*/  LOP3.LUT R36, R36, 0xffff, RZ, 0xc0, !PT ;  /* 0x0000ffff24247812 */ /* 0x000fe400078ec0ff */
[----:B------:R-:W-:Y:S01]  /*42e40*/  LOP3.LUT R33, R33, 0xffff, RZ, 0xc0, !PT ;  /* 0x0000ffff21217812 */ /* 0x000fe200078ec0ff */
[----:B------:R1:W-:Y:S01]  /*42e50*/  STL [R1+0x99c], R34 ;  /* 0x00099c2201007387 */ /* 0x0003e20000100800 */
[----:B0-----:R-:W-:Y:S01]  /*42e60*/  VIADD R38, R38, UR5 ;  /* 0x0000000526267c36 */ /* 0x001fe20008000000 */
[----:B------:R-:W-:Y:S01]  /*42e70*/  F2FP.SATFINITE.E4M3.F32.PACK_AB_MERGE_C R78, R79, R78, RZ ;  /* 0x0000004e4f4e723e */ /* 0x000fe200048070ff */
[----:B------:R-:W-:Y:S01]  /*42e80*/  ULDC UR5, c[0x0][0x248] ;  /* 0x0000920000057ab9 */ /* 0x000fe20000000800 */
[----:B------:R-:W-:Y:S02]  /*42e90*/  PRMT R33, R36, 0x3340, R33 ;  /* 0x0000334024217816 */ /* 0x000fe40000000021 */
[----:B------:R-:W-:-:S02]  /*42ea0*/  F2FP.SATFINITE.E4M3.F32.PACK_AB_MERGE_C R86, R87, R86, RZ ;  /* 0x000000565756723e */ /* 0x000fc400048070ff */
[----:B-1----:R-:W-:Y:S02]  /*42eb0*/  PRMT R34, R35, 0x3340, R37 ;  /* 0x0000334023227816 */ /* 0x002fe40000000025 */
[----:B------:R-:W-:Y:S02]  /*42ec0*/  LOP3.LUT R36, R238, 0xffff, RZ, 0xc0, !PT ;  /* 0x0000ffffee247812 */ /* 0x000fe400078ec0ff */
[----:B------:R-:W-:Y:S01]  /*42ed0*/  LOP3.LUT R37, R78, 0xffff, RZ, 0xc0, !PT ;  /* 0x0000ffff4e257812 */ /* 0x000fe200078ec0ff */
[----:B------:R0:W-:Y:S04]  /*42ee0*/  STL [R1+0x2dc], R34 ;  /* 0x0002dc2201007387 */ /* 0x0001e80000100800 */
[----:B------:R1:W-:Y:S01]  /*42ef0*/  STL [R1+0x334], R38 ;  /* 0x0003342601007387 */ /* 0x0003e20000100800 */
[----:B------:R-:W-:-:S03]  /*42f00*/  SHF.R.U32.HI R35, RZ, 0x8, R36 ;  /* 0x00000008ff237819 */ /* 0x000fc60000011624 */
[----:B------:R1:W-:Y:S01]  /*42f10*/  STL [R1+0x30c], R33 ;  /* 0x00030c2101007387 */ /* 0x0003e20000100800 */
[----:B0-----:R-:W-:Y:S02]  /*42f20*/  LOP3.LUT R34, R5, 0xffff, RZ, 0xc0, !PT ;  /* 0x0000ffff05227812 */ /* 0x001fe400078ec0ff */
[--C-:B------:R-:W-:Y:S01]  /*42f30*/  PRMT R39, R36, 0x3340, R37.reuse ;  /* 0x0000334024277816 */ /* 0x100fe20000000025 */
[----:B------:R-:W2:Y:S01]  /*42f40*/  LDL.LU R238, [R1+0x166c] ;  /* 0x00166c0001ee7983 */ /* 0x000ea20000300800 */
[----:B-1----:R-:W-:Y:S01]  /*42f50*/  VIADD R38, R38, UR5 ;  /* 0x0000000526267c36 */ /* 0x002fe20008000000 */
[----:B------:R-:W-:Y:S01]  /*42f60*/  SHF.R.U32.HI R37, RZ, 0x8, R37 ;  /* 0x00000008ff257819 */ /* 0x000fe20000011625 */
[----:B------:R-:W-:Y:S01]  /*42f70*/  ULDC UR5, c[0x0][0x248] ;  /* 0x0000920000057ab9 */ /* 0x000fe20000000800 */
[----:B------:R-:W-:Y:S02]  /*42f80*/  LOP3.LUT R33, R86, 0xffff, RZ, 0xc0, !PT ;  /* 0x0000ffff56217812 */ /* 0x000fe400078ec0ff */
[----:B------:R-:W-:-:S02]  /*42f90*/  SHF.R.U32.HI R36, RZ, 0x8, R34 ;  /* 0x00000008ff247819 */ /* 0x000fc40000011622 */
[--C-:B------:R-:W-:Y:S02]  /*42fa0*/  PRMT R34, R34, 0x3340, R33.reuse ;  /* 0x0000334022227816 */ /* 0x100fe40000000021 */
[----:B------:R-:W-:Y:S01]  /*42fb0*/  SHF.R.U32.HI R33, RZ, 0x8, R33 ;  /* 0x00000008ff217819 */ /* 0x000fe20000011621 */
[----:B------:R0:W-:Y:S01]  /*42fc0*/  STL [R1+0x338], R38 ;  /* 0x0003382601007387 */ /* 0x0001e20000100800 */
[----:B------:R-:W-:Y:S02]  /*42fd0*/  LOP3.LUT R35, R35, 0xffff, RZ, 0xc0, !PT ;  /* 0x0000ffff23237812 */ /* 0x000fe400078ec0ff */
[----:B------:R-:W-:Y:S01]  /*42fe0*/  LOP3.LUT R37, R37, 0xffff, RZ, 0xc0, !PT ;  /* 0x0000ffff25257812 */ /* 0x000fe200078ec0ff */
[----:B------:R-:W2:Y:S01]  /*42ff0*/  LDL.LU R5, [R1+0x1668] ;  /* 0x0016680001057983 */ /* 0x000ea20000300800 */
[----:B------:R-:W-:Y:S02]  /*43000*/  LOP3.LUT R36, R36, 0xffff, RZ, 0xc0, !PT ;  /* 0x0000ffff24247812 */ /* 0x000fe400078ec0ff */
[----:B------:R-:W-:Y:S01]  /*43010*/  LOP3.LUT R33, R33, 0xffff, RZ, 0xc0, !PT ;  /* 0x0000ffff21217812 */ /* 0x000fe200078ec0ff */
[----:B------:R-:W-:Y:S01]  /*43020*/  STL [R1+0x9a0], R39 ;  /* 0x0009a02701007387 */ /* 0x000fe20000100800 */
[----:B------:R-:W-:Y:S01]  /*43030*/  F2FP.SATFINITE.E4M3.F32.PACK_AB_MERGE_C R94, R95, R94, RZ ;  /* 0x0000005e5f5e723e */ /* 0x000fe200048070ff */
[----:B0-----:R-:W-:Y:S01]  /*43040*/  VIADD R38, R38, UR5 ;  /* 0x0000000526267c36 */ /* 0x001fe20008000000 */
[----:B------:R-:W-:Y:S01]  /*43050*/  PRMT R33, R36, 0x3340, R33 ;  /* 0x0000334024217816 */ /* 0x000fe20000000021 */
[----:B------:R0:W-:Y:S01]  /*43060*/  STL [R1+0x9bc], R34 ;  /* 0x0009bc2201007387 */ /* 0x0001e20000100800 */
[----:B------:R-:W-:Y:S01]  /*43070*/  F2FP.SATFINITE.E4M3.F32.PACK_AB_MERGE_C R102, R103, R102, RZ ;  /* 0x000000666766723e */ /* 0x000fe200048070ff */
[----:B------:R-:W-:Y:S01]  /*43080*/  ULDC UR5, c[0x0][0x248] ;  /* 0x0000920000057ab9 */ /* 0x000fe20000000800 */
[----:B------:R-:W-:-:S02]  /*43090*/  LOP3.LUT R36, R6, 0xffff, RZ, 0xc0, !PT ;  /* 0x0000ffff06247812 */ /* 0x000fc400078ec0ff */
[----:B0-----:R-:W-:Y:S02]  /*430a0*/  PRMT R34, R35, 0x3340, R37 ;  /* 0x0000334023227816 */ /* 0x001fe40000000025 */
[----:B------:R-:W-:-:S03]  /*430b0*/  LOP3.LUT R37, R94, 0xffff, RZ, 0xc0, !PT ;  /* 0x0000ffff5e257812 */ /* 0x000fc600078ec0ff */
        /* <DEDUP_REMOVED lines=21> */
[----:B0-----:R-:W-:-:S02]  /*43210*/  VIADD R38, R38, UR5 ;  /* 0x0000000526267c36 */ /* 0x001fc40008000000 */
[----:B------:R-:W-:Y:S01]  /*43220*/  PRMT R33, R36, 0x3340, R33 ;  /* 0x0000334024217816 */ /* 0x000fe20000000021 */
[----:B------:R0:W-:Y:S01]  /*43230*/  STL [R1+0x9d4], R34 ;  /* 0x0009d42201007387 */ /* 0x0001e20000100800 */
[----:B------:R-:W-:Y:S01]  /*43240*/  ULDC UR5, c[0x0][0x248] ;  /* 0x0000920000057ab9 */ /* 0x000fe20000000800 */
[----:B------:R-:W-:Y:S02]  /*43250*/  F2FP.SATFINITE.E4M3.F32.PACK_AB_MERGE_C R110, R111, R110, RZ ;  /* 0x0000006e6f6e723e */ /* 0x000fe400048070ff */
[----:B0-----:R-:W-:Y:S01]  /*43260*/  PRMT R34, R35, 0x3340, R37 ;  /* 0x0000334023227816 */ /* 0x001fe20000000025 */
[----:B------:R-:W-:Y:S01]  /*43270*/  VIADD R35, R38, UR5 ;  /* 0x0000000526237c36 */ /* 0x000fe20008000000 */
[----:B------:R-:W-:-:S03]  /*43280*/  ULDC UR5, c[0x0][0x248] ;  /* 0x0000920000057ab9 */ /* 0x000fc60000000800 */
[----:B------:R0:W-:Y:S04]  /*43290*/  STL [R1+0x374], R34 ;  /* 0x0003742201007387 */ /* 0x0001e80000100800 */
[----:B------:R-:W-:Y:S04]  /*432a0*/  STL [R1+0x308], R38 ;  /* 0x0003082601007387 */ /* 0x000fe80000100800 */
[----:B------:R1:W-:Y:S01]  /*432b0*/  STL [R1+0x39c], R33 ;  /* 0x00039c2101007387 */ /* 0x0003e20000100800 */
[----:B0-----:R-:W-:Y:S01]  /*432c0*/  LOP3.LUT R34, R110, 0xffff, RZ, 0xc0, !PT ;  /* 0x0000ffff6e227812 */ /* 0x001fe200078ec0ff */
[----:B------:R-:W-:Y:S01]  /*432d0*/  VIADD R36, R35, UR5 ;  /* 0x0000000523247c36 */ /* 0x000fe20008000000 */
[----:B------:R-:W-:Y:S01]  /*432e0*/  ULDC UR5, c[0x0][0x248] ;  /* 0x0000920000057ab9 */ /* 0x000fe20000000800 */
[----:B-1----:R-:W-:-:S02]  /*432f0*/  LOP3.LUT R33, R7, 0xffff, RZ, 0xc0, !PT ;  /* 0x0000ffff07217812 */ /* 0x002fc400078ec0ff */
[----:B------:R-:W2:Y:S04]  /*43300*/  LDL.LU R7, [R1+0x165c] ;  /* 0x00165c0001077983 */ /* 0x000ea80000300800 */
[----:B------:R0:W-:Y:S04]  /*43310*/  STL [R1+0x310], R35 ;  /* 0x0003102301007387 */ /* 0x0001e80000100800 */
[----:B------:R1:W-:Y:S01]  /*43320*/  STL [R1+0x33c], R36 ;  /* 0x00033c2401007387 */ /* 0x0003e20000100800 */
[----:B0-----:R-:W-:Y:S02]  /*43330*/  SHF.R.U32.HI R35, RZ, 0x8, R33 ;  /* 0x00000008ff237819 */ /* 0x001fe40000011621 */
[----:B------:R-:W-:-:S05]  /*43340*/  PRMT R33, R33, 0x3340, R34 ;  /* 0x0000334021217816 */ /* 0x000fca0000000022 */
[----:B------:R0:W-:Y:S01]  /*43350*/  STL [R1+0x9dc], R33 ;  /* 0x0009dc2101007387 */ /* 0x0001e20000100800 */
[----:B------:R-:W-:Y:S01]  /*43360*/  SHF.R.U32.HI R34, RZ, 0x8, R34 ;  /* 0x00000008ff227819 */ /* 0x000fe20000011622 */
[----:B-1----:R-:W-:Y:S01]  /*43370*/  VIADD R36, R36, UR5 ;  /* 0x0000000524247c36 */ /* 0x002fe20008000000 */
[----:B------:R-:W-:Y:S01]  /*43380*/  ULDC UR5, c[0x0][0x228] ;  /* 0x00008a0000057ab9 */ /* 0x000fe20000000800 */
[----:B0-----:R-:W-:Y:S01]  /*43390*/  VIADD R33, R2, 0x125 ;  /* 0x0000012502217836 */ /* 0x001fe20000000000 */
[----:B------:R-:W-:-:S04]  /*433a0*/  LOP3.LUT R35, R35, 0xffff, RZ, 0xc0, !PT ;  /* 0x0000ffff23237812 */ /* 0x000fc800078ec0ff */
[----:B------:R-:W-:Y:S02]  /*433b0*/  ISETP.GE.AND P0, PT, R33, UR48, PT ;  /* 0x0000003021007c0c */ /* 0x000fe4000bf06270 */
[----:B------:R-:W-:Y:S01]  /*433c0*/  LOP3.LUT R34, R34, 0xffff, RZ, 0xc0, !PT ;  /* 0x0000ffff22227812 */ /* 0x000fe200078ec0ff */
[----:B------:R-:W-:Y:S01]  /*433d0*/  STL [R1+0x82c], R36 ;  /* 0x00082c2401007387 */ /* 0x000fe20000100800 */
[----:B------:R-:W-:Y:S01]  /*433e0*/  ISETP.LT.AND P1, PT, R4, UR6, !P0 ;  /* 0x0000000604007c0c */ /* 0x000fe2000c721270 */
[----:B------:R-:W-:Y:S01]  /*433f0*/  ULDC UR6, c[0x0][0x228] ;  /* 0x00008a0000067ab9 */ /* 0x000fe20000000800 */
[----:B------:R-:W-:Y:S01]  /*43400*/  ISETP.LT.AND P0, PT, R3, UR5, !P0 ;  /* 0x0000000503007c0c */ /* 0x000fe2000c701270 */
[----:B------:R-:W-:Y:S01]  /*43410*/  ULDC UR5, c[0x0][0x248] ;  /* 0x0000920000057ab9 */ /* 0x000fe20000000800 */
[----:B------:R-:W-:Y:S01]  /*43420*/  PRMT R33, R35, 0x3340, R34 ;  /* 0x0000334023217816 */ /* 0x000fe20000000022 */
[----:B------:R-:W-:-:S04]  /*43430*/  ULDC UR48, c[0x0][0x228] ;  /* 0x00008a0000307ab9 */ /* 0x000fc80000000800 */
[----:B------:R0:W-:Y:S01]  /*43440*/  STL [R1+0x3bc], R33 ;  /* 0x0003bc2101007387 */ /* 0x0001e20000100800 */
[----:B------:R-:W-:Y:S01]  /*43450*/  LOP3.LUT R233, R233, 0xfffffffe, RZ, 0xc0, !PT ;  /* 0xfffffffee9e97812 */ /* 0x000fe200078ec0ff */
[----:B0-----:R-:W-:-:S03]  /*43460*/  VIADD R33, R2, 0x123 ;  /* 0x0000012302217836 */ /* 0x001fc60000000000 */
[----:B------:R-:W-:Y:S01]  /*43470*/  @P1 LOP3.LUT R233, R233, 0x1, RZ, 0xfc, !PT ;  /* 0x00000001e9e91812 */ /* 0x000fe200078efcff */
[----:B------:R-:W-:Y:S01]  /*43480*/  VIADD R36, R36, UR5 ;  /* 0x0000000524247c36 */ /* 0x000fe20008000000 */
[----:B------:R-:W-:-:S03]  /*43490*/  ULDC UR5, c[0x0][0x248] ;  /* 0x0000920000057ab9 */ /* 0x000fc60000000800 */
[----:B------:R-:W-:Y:S01]  /*434a0*/  VIADD R34, R36, UR5 ;  /* 0x0000000524227c36 */ /* 0x000fe20008000000 */
[----:B------:R-:W-:Y:S01]  /*434b0*/  ULDC UR5, c[0x0][0x228] ;  /* 0x00008a0000057ab9 */ /* 0x000fe20000000800 */
[----:B------:R-:W-:Y:S04]  /*434c0*/  STL [R1+0x828], R36 ;  /* 0x0008282401007387 */ /* 0x000fe80000100800 */
[----:B------:R0:W-:Y:S02]  /*434d0*/  STL [R1+0x830], R34 ;  /* 0x0008302201007387 */ /* 0x0001e40000100800 */
[----:B0-----:R-:W-:Y:S01]  /*434e0*/  VIADD R34, R34, UR8 ;  /* 0x0000000822227c36 */ /* 0x001fe20008000000 */
[----:B------:R-:W-:Y:S01]  /*434f0*/  ULDC UR8, c[0x0][0x228] ;  /* 0x00008a0000087ab9 */ /* 0x000fe20000000800 */
[----:B---3--:R-:W-:-:S04]  /*43500*/  LOP3.LUT R232, R232, 0x7fffffff, RZ, 0xc0, !PT ;  /* 0x7fffffffe8e87812 */ /* 0x008fc800078ec0ff */
[----:B------:R-:W-:Y:S02]  /*43510*/  @P0 LOP3.LUT R232, R232, 0x80000000, RZ, 0xfc, !PT ;  /* 0x80000000e8e80812 */ /* 0x000fe400078efcff */
[----:B------:R-:W-:Y:S02]  /*43520*/  ISETP.GE.AND P0, PT, R33, UR12, PT ;  /* 0x0000000c21007c0c */ /* 0x000fe4000bf06270 */
[----:B------:R-:W-:Y:S01]  /*43530*/  LOP3.LUT R232, R232, 0xefffffff, RZ, 0xc0, !PT ;  /* 0xefffffffe8e87812 */ /* 0x000fe200078ec0ff */
[----:B------:R-:W-:Y:S01]  /*43540*/  VIADD R33, R2, 0x121 ;  /* 0x0000012102217836 */ /* 0x000fe20000000000 */
[----:B------:R-:W-:Y:S01]  /*43550*/  ISETP.LT.AND P1, PT, R4, UR6, !P0 ;  /* 0x0000000604007c0c */ /* 0x000fe2000c721270 */
[----:B------:R-:W-:Y:S01]  /*43560*/  ULDC UR12, c[0x0][0x228] ;  /* 0x00008a00000c7ab9 */ /* 0x000fe20000000800 */
[----:B------:R-:W-:Y:S01]  /*43570*/  ISETP.LT.AND P0, PT, R3, UR5, !P0 ;  /* 0x0000000503007c0c */ /* 0x000fe2000c701270 */
[----:B------:R-:W-:Y:S01]  /*43580*/  ULDC UR5, c[0x0][0x228] ;  /* 0x00008a0000057ab9 */ /* 0x000fe20000000800 */
[----:B------:R-:W-:-:S09]  /*43590*/  ULDC UR6, c[0x0][0x248] ;  /* 0x0000920000067ab9 */ /* 0x000fd20000000800 */
[----:B------:R-:W-:-:S04]  /*435a0*/  @P1 LOP3.LUT R232, R232, 0x10000000, RZ, 0xfc, !PT ;  /* 0x10000000e8e81812 */ /* 0x000fc800078efcff */
[----:B------:R-:W-:-:S04]  /*435b0*/  LOP3.LUT R232, R232, 0xf7ffffff, RZ, 0xc0, !PT ;  /* 0xf7ffffffe8e87812 */ /* 0x000fc800078ec0ff */
[----:B------:R-:W-:Y:S02]  /*435c0*/  @P0 LOP3.LUT R232, R232, 0x8000000, RZ, 0xfc, !PT ;  /* 0x08000000e8e80812 */ /* 0x000fe400078efcff */
[----:B------:R-:W-:-:S04]  /*435d0*/  ISETP.GE.AND P0, PT, R33, UR54, PT ;  /* 0x0000003621007c0c */ /* 0x000fc8000bf06270 */
[----:B------:R-:W-:Y:S02]  /*435e0*/  ISETP.LT.AND P1, PT, R4, UR5, !P0 ;  /* 0x0000000504007c0c */ /* 0x000fe4000c721270 */
[----:B------:R-:W-:Y:S01]  /*435f0*/  LOP3.LUT R232, R232, 0xfeffffff, RZ, 0xc0, !PT ;  /* 0xfeffffffe8e87812 */ /* 0x000fe200078ec0ff */
[----:B------:R-:W-:Y:S01]  /*43600*/  VIADD R33, R2, 0x11f ;  /* 0x0000011f02217836 */ /* 0x000fe20000000000 */
[----:B------:R-:W-:Y:S01]  /*43610*/  ISETP.LT.AND P0, PT, R3, UR8, !P0 ;  /* 0x0000000803007c0c */ /* 0x000fe2000c701270 */
[----:B------:R-:W-:Y:S01]  /*43620*/  ULDC UR5, c[0x0][0x228] ;  /* 0x00008a0000057ab9 */ /* 0x000fe20000000800 */
[----:B------:R0:W-:Y:S01]  /*43630*/  STL [R1+0x834], R34 ;  /* 0x0008342201007387 */ /* 0x0001e20000100800 */
[----:B------:R-:W-:Y:S01]  /*43640*/  UMOV UR54, UR50 ;  /* 0x0000003200367c82 */ /* 0x000fe20008000000 */
[----:B------:R-:W-:-:S05]  /*43650*/  ULDC UR8, c[0x0][0x248] ;  /* 0x0000920000087ab9 */ /* 0x000fca0000000800 */
[----:B------:R-:W-:-:S04]  /*43660*/  @P1 LOP3.LUT R232, R232, 0x1000000, RZ, 0xfc, !PT ;  /* 0x01000000e8e81812 */ /* 0x000fc800078efcff */
[----:B------:R-:W-:-:S04]  /*43670*/  LOP3.LUT R232, R232, 0xff7fffff, RZ, 0xc0, !PT ;  /* 0xff7fffffe8e87812 */ /* 0x000fc800078ec0ff */
[----:B------:R-:W-:Y:S02]  /*43680*/  @P0 LOP3.LUT R232, R232, 0x800000, RZ, 0xfc, !PT ;  /* 0x00800000e8e80812 */ /* 0x000fe400078efcff */
[----:B------:R-:W-:-:S04]  /*43690*/  ISETP.GE.AND P0, PT, R33, UR22, PT ;  /* 0x0000001621007c0c */ /* 0x000fc8000bf06270 */
[----:B------:R-:W-:Y:S02]  /*436a0*/  ISETP.LT.AND P1, PT, R4, UR12, !P0 ;  /* 0x0000000c04007c0c */ /* 0x000fe4000c721270 */
[----:B------:R-:W-:Y:S01]  /*436b0*/  LOP3.LUT R232, R232, 0xffefffff, RZ, 0xc0, !PT ;  /* 0xffefffffe8e87812 */ /* 0x000fe200078ec0ff */
[----:B0-----:R-:W-:Y:S01]  /*436c0*/  VIADD R34, R34, UR6 ;  /* 0x0000000622227c36 */ /* 0x001fe20008000000 */
[----:B------:R-:W-:Y:S01]  /*436d0*/  ISETP.LT.AND P0, PT, R3, UR5, !P0 ;  /* 0x0000000503007c0c */ /* 0x000fe2000c701270 */
[----:B------:R-:W-:Y:S01]  /*436e0*/  VIADD R33, R2, 0x11d ;  /* 0x0000011d02217836 */ /* 0x000fe20000000000 */
[----:B------:R-:W-:Y:S01]  /*436f0*/  ULDC UR6, c[0x0][0x248] ;  /* 0x0000920000067ab9 */ /* 0x000fe20000000800 */
[----:B------:R-:W-:Y:S01]  /*43700*/  UMOV UR22, UR16 ;  /* 0x0000001000167c82 */ /* 0x000fe20008000000 */
[----:B------:R-:W-:Y:S01]  /*43710*/  UMOV UR50, UR10 ;  /* 0x0000000a00327c82 */ /* 0x000fe20008000000 */
[----:B------:R-:W-:-:S04]  /*43720*/  ULDC UR12, c[0x0][0x248] ;  /* 0x00009200000c7ab9 */ /* 0x000fc80000000800 */
[----:B------:R-:W-:Y:S01]  /*43730*/  @P1 LOP3.LUT R232, R232, 0x100000, RZ, 0xfc, !PT ;  /* 0x00100000e8e81812 */ /* 0x000fe200078efcff */
[----:B------:R0:W-:Y:S01]  /*43740*/  STL [R1+0x838], R34 ;  /* 0x0008382201007387 */ /* 0x0001e20000100800 */
[----:B------:R-:W-:Y:S01]  /*43750*/  ULDC UR16, c[0x0][0x228] ;  /* 0x00008a0000107ab9 */ /* 0x000fe20000000800 */
[----:B------:R-:W-:Y:S01]  /*43760*/  ULDC UR10, c[0x0][0x248] ;  /* 0x00009200000a7ab9 */ /* 0x000fe20000000800 */
[----:B------:R-:W-:Y:S01]  /*43770*/  LOP3.LUT R232, R232, 0xfff7ffff, RZ, 0xc0, !PT ;  /* 0xfff7ffffe8e87812 */ /* 0x000fe200078ec0ff */
[----:B------:R-:W-:-:S03]  /*43780*/  ULDC UR5, c[0x0][0x248] ;  /* 0x0000920000057ab9 */ /* 0x000fc60000000800 */
[----:B------:R-:W-:Y:S02]  /*43790*/  @P0 LOP3.LUT R232, R232, 0x80000, RZ, 0xfc, !PT ;  /* 0x00080000e8e80812 */ /* 0x000fe400078efcff */
[----:B------:R-:W-:Y:S01]  /*437a0*/  ISETP.GE.AND P0, PT, R33, UR54, PT ;  /* 0x0000003621007c0c */ /* 0x000fe2000bf06270 */
[----:B0-----:R-:W-:Y:S01]  /*437b0*/  VIADD R34, R34, UR6 ;  /* 0x0000000622227c36 */ /* 0x001fe20008000000 */
[----:B------:R-:W-:Y:S02]  /*437c0*/  ULDC UR6, c[0x0][0x228] ;  /* 0x00008a0000067ab9 */ /* 0x000fe40000000800 */
[----:B------:R-:W-:Y:S02]  /*437d0*/  ISETP.LT.AND P1, PT, R4, UR6, !P0 ;  /* 0x0000000604007c0c */ /* 0x000fe4000c721270 */
[----:B------:R-:W-:Y:S01]  /*437e0*/  LOP3.LUT R232, R232, 0xfffeffff, RZ, 0xc0, !PT ;  /* 0xfffeffffe8e87812 */ /* 0x000fe200078ec0ff */
[----:B------:R0:W-:Y:S01]  /*437f0*/  STL [R1+0x83c], R34 ;  /* 0x00083c2201007387 */ /* 0x0001e20000100800 */
[----:B------:R-:W-:Y:S01]  /*43800*/  VIADD R33, R2, 0x11b ;  /* 0x0000011b02217836 */ /* 0x000fe20000000000 */
[----:B------:R-:W-:Y:S01]  /*43810*/  ULDC UR6, c[0x0][0x228] ;  /* 0x00008a0000067ab9 */ /* 0x000fe20000000800 */
[----:B0-----:R-:W-:Y:S01]  /*43820*/  VIADD R34, R34, UR8 ;  /* 0x0000000822227c36 */ /* 0x001fe20008000000 */
[----:B------:R-:W-:-:S02]  /*43830*/  ULDC UR8, c[0x0][0x228] ;  /* 0x00008a0000087ab9 */ /* 0x000fc40000000800 */
[----:B------:R-:W-:Y:S01]  /*43840*/  ISETP.LT.AND P0, PT, R3, UR8, !P0 ;  /* 0x0000000803007c0c */ /* 0x000fe2000c701270 */
[----:B------:R-:W-:-:S03]  /*43850*/  ULDC UR8, c[0x0][0x228] ;  /* 0x00008a0000087ab9 */ /* 0x000fc60000000800 */
[----:B------:R-:W-:-:S04]  /*43860*/  @P1 LOP3.LUT R232, R232, 0x10000, RZ, 0xfc, !PT ;  /* 0x00010000e8e81812 */ /* 0x000fc800078efcff */
[----:B------:R-:W-:-:S05]  /*43870*/  LOP3.LUT R232, R232, 0xffff7fff, RZ, 0xc0, !PT ;  /* 0xffff7fffe8e87812 */ /* 0x000fca00078ec0ff */
[----:B------:R-:W-:Y:S02]  /*43880*/  @P0 LOP3.LUT R232, R232, 0x8000, RZ, 0xfc, !PT ;  /* 0x00008000e8e80812 */ /* 0x000fe400078efcff */
[----:B------:R-:W-:-:S04]  /*43890*/  ISETP.GE.AND P0, PT, R33, UR32, PT ;  /* 0x0000002021007c0c */ /* 0x000fc8000bf06270 */
[----:B------:R-:W-:Y:S01]  /*438a0*/  ISETP.LT.AND P1, PT, R4, UR16, !P0 ;  /* 0x0000001004007c0c */ /* 0x000fe2000c721270 */
[----:B------:R0:W-:Y:S01]  /*438b0*/  STL [R1+0x840], R34 ;  /* 0x0008402201007387 */ /* 0x0001e20000100800 */
[----:B------:R-:W-:Y:S01]  /*438c0*/  LOP3.LUT R232, R232, 0xffffefff, RZ, 0xc0, !PT ;  /* 0xffffefffe8e87812 */ /* 0x000fe200078ec0ff */
[----:B------:R-:W-:Y:S01]  /*438d0*/  VIADD R33, R2, 0x119 ;  /* 0x0000011902217836 */ /* 0x000fe20000000000 */
[----:B------:R-:W-:Y:S01]  /*438e0*/  ULDC UR16, c[0x0][0x248] ;  /* 0x0000920000107ab9 */ /* 0x000fe20000000800 */
[----:B0-----:R-:W-:Y:S01]  /*438f0*/  VIADD R34, R34, UR10 ;  /* 0x0000000a22227c36 */ /* 0x001fe20008000000 */
[----:B------:R-:W-:Y:S02]  /*43900*/  ULDC UR10, c[0x0][0x228] ;  /* 0x00008a00000a7ab9 */ /* 0x000fe40000000800 */
[----:B------:R-:W-:Y:S01]  /*43910*/  ISETP.LT.AND P0, PT, R3, UR10, !P0 ;  /* 0x0000000a03007c0c */ /* 0x000fe2000c701270 */
[----:B------:R-:W-:Y:S01]  /*43920*/  UMOV UR32, UR24 ;  /* 0x0000001800207c82 */ /* 0x000fe20008000000 */
[----:B------:R0:W-:Y:S03]  /*43930*/  STL [R1+0x844], R34 ;  /* 0x0008442201007387 */ /* 0x0001e60000100800 */
[----:B------:R-:W-:Y:S01]  /*43940*/  @P1 LOP3.LUT R232, R232, 0x1000, RZ, 0xfc, !PT ;  /* 0x00001000e8e81812 */ /* 0x000fe200078efcff */
[----:B------:R-:W-:Y:S01]  /*43950*/  ULDC UR10, c[0x0][0x228] ;  /* 0x00008a00000a7ab9 */ /* 0x000fe20000000800 */
[----:B----4-:R-:W-:Y:S01]  /*43960*/  LOP3.LUT R231, R231, 0x7fffffff, RZ, 0xc0, !PT ;  /* 0x7fffffffe7e77812 */ /* 0x010fe200078ec0ff */
[----:B------:R-:W-:Y:S01]  /*43970*/  ULDC UR24, c[0x0][0x228] ;  /* 0x00008a0000187ab9 */ /* 0x000fe20000000800 */
[----:B------:R-:W-:Y:S01]  /*43980*/  LOP3.LUT R232, R232, 0xfffff7ff, RZ, 0xc0, !PT ;  /* 0xfffff7ffe8e87812 */ /* 0x000fe200078ec0ff */
[----:B0-----:R-:W-:-:S03]  /*43990*/  VIADD R34, R34, UR5 ;  /* 0x0000000522227c36 */ /* 0x001fc60008000000 */
[----:B------:R-:W-:Y:S01]  /*439a0*/  @P0 LOP3.LUT R232, R232, 0x800, RZ, 0xfc, !PT ;  /* 0x00000800e8e80812 */ /* 0x000fe200078efcff */
[----:B------:R-:W-:Y:S01]  /*439b0*/  ULDC UR5, c[0x0][0x228] ;  /* 0x00008a0000057ab9 */ /* 0x000fe20000000800 */
[----:B------:R0:W-:Y:S01]  /*439c0*/  STL [R1+0x848], R34 ;  /* 0x0008482201007387 */ /* 0x0001e20000100800 */
[----:B------:R-:W-:Y:S01]  /*439d0*/  ISETP.GE.AND P0, PT, R33, UR22, PT ;  /* 0x0000001621007c0c */ /* 0x000fe2000bf06270 */
[----:B0-----:R-:W-:Y:S01]  /*439e0*/  VIADD R34, R34, UR12 ;  /* 0x0000000c22227c36 */ /* 0x001fe20008000000 */
[----:B------:R-:W-:Y:S02]  /*439f0*/  ULDC UR12, c[0x0][0x248] ;  /* 0x00009200000c7ab9 */ /* 0x000fe40000000800 */
[----:B------:R-:W-:Y:S02]  /*43a00*/  ISETP.LT.AND P1, PT, R4, UR5, !P0 ;  /* 0x0000000504007c0c */ /* 0x000fe4000c721270 */
[----:B------:R-:W-:Y:S01]  /*43a10*/  LOP3.LUT R232, R232, 0xfffffeff, RZ, 0xc0, !PT ;  /* 0xfffffeffe8e87812 */ /* 0x000fe200078ec0ff */
[----:B------:R0:W-:Y:S01]  /*43a20*/  STL [R1+0x84c], R34 ;  /* 0x00084c2201007387 */ /* 0x0001e20000100800 */
[----:B------:R-:W-:Y:S01]  /*43a30*/  ISETP.LT.AND P0, PT, R3, UR6, !P0 ;  /* 0x0000000603007c0c */ /* 0x000fe2000c701270 */
[----:B------:R-:W-:Y:S01]  /*43a40*/  VIADD R33, R2, 0x117 ;  /* 0x0000011702217836 */ /* 0x000fe20000000000 */
[----:B------:R-:W-:Y:S01]  /*43a50*/  ULDC UR22, c[0x0][0x248] ;  /* 0x0000920000167ab9 */ /* 0x000fe20000000800 */
[----:B------:R-:W-:Y:S01]  /*43a60*/  ULDC UR5, c[0x0][0x228] ;  /* 0x00008a0000057ab9 */ /* 0x000fe20000000800 */
[----:B------:R-:W-:Y:S01]  /*43a70*/  ULDC UR6, c[0x0][0x228] ;  /* 0x00008a0000067ab9 */ /* 0x000fe20000000800 */
[----:B0-----:R-:W-:-:S04]  /*43a80*/  VIADD R34, R34, UR12 ;  /* 0x0000000c22227c36 */ /* 0x001fc80008000000 */
[----:B------:R-:W-:Y:S01]  /*43a90*/  @P1 LOP3.LUT R232, R232, 0x100, RZ, 0xfc, !PT ;  /* 0x00000100e8e81812 */ /* 0x000fe200078efcff */
[----:B------:R-:W-:Y:S01]  /*43aa0*/  ULDC UR12, c[0x0][0x228] ;  /* 0x00008a00000c7ab9 */ /* 0x000fe20000000800 */
[----:B------:R0:W-:Y:S02]  /*43ab0*/  STL [R1+0x850], R34 ;  /* 0x0008502201007387 */ /* 0x0001e40000100800 */
[----:B0-----:R-:W-:Y:S01]  /*43ac0*/  VIADD R34, R34, UR14 ;  /* 0x0000000e22227c36 */ /* 0x001fe20008000000 */
[----:B------:R-:W-:Y:S01]  /*43ad0*/  LOP3.LUT R232, R232, 0xffffff7f, RZ, 0xc0, !PT ;  /* 0xffffff7fe8e87812 */ /* 0x000fe200078ec0ff */
[----:B------:R-:W-:-:S03]  /*43ae0*/  ULDC UR14, c[0x0][0x228] ;  /* 0x00008a00000e7ab9 */ /* 0x000fc60000000800 */
[----:B------:R0:W-:Y:S01]  /*43af0*/  STL [R1+0x854], R34 ;  /* 0x0008542201007387 */ /* 0x0001e20000100800 */
[----:B------:R-:W-:Y:S01]  /*43b00*/  @P0 LOP3.LUT R232, R232, 0x80, RZ, 0xfc, !PT ;  /* 0x00000080e8e80812 */ /* 0x000fe200078efcff */
[----:B0-----:R-:W-:Y:S01]  /*43b10*/  VIADD R34, R34, UR16 ;  /* 0x0000001022227c36 */ /* 0x001fe20008000000 */
[----:B------:R-:W-:-:S04]  /*43b20*/  ULDC UR16, c[0x0][0x248] ;  /* 0x0000920000107ab9 */ /* 0x000fc80000000800 */
[----:B------:R0:W-:Y:S01]  /*43b30*/  STL [R1+0x858], R34 ;  /* 0x0008582201007387 */ /* 0x0001e20000100800 */
[----:B------:R-:W-:Y:S01]  /*43b40*/  ISETP.GE.AND P0, PT, R33, UR20, PT ;  /* 0x0000001421007c0c */ /* 0x000fe2000bf06270 */
[----:B------:R-:W-:Y:S01]  /*43b50*/  ULDC UR20, c[0x0][0x248] ;  /* 0x0000920000147ab9 */ /* 0x000fe20000000800 */
[----:B0-----:R-:W-:Y:S01]  /*43b60*/  VIADD R34, R34, UR16 ;  /* 0x0000001022227c36 */ /* 0x001fe20008000000 */
[----:B------:R-:W-:Y:S01]  /*43b70*/  ULDC UR16, c[0x0][0x248] ;  /* 0x0000920000107ab9 */ /* 0x000fe20000000800 */
[----:B------:R-:W-:Y:S02]  /*43b80*/  ISETP.LT.AND P1, PT, R4, UR8, !P0 ;  /* 0x0000000804007c0c */ /* 0x000fe4000c721270 */
[----:B------:R-:W-:Y:S01]  /*43b90*/  LOP3.LUT R232, R232, 0xffffffef, RZ, 0xc0, !PT ;  /* 0xffffffefe8e87812 */ /* 0x000fe200078ec0ff */
[----:B------:R0:W-:Y:S01]  /*43ba0*/  STL [R1+0x85c], R34 ;  /* 0x00085c2201007387 */ /* 0x0001e20000100800 */
[----:B------:R-:W-:Y:S01]  /*43bb0*/  ISETP.LT.AND P0, PT, R3, UR12, !P0 ;  /* 0x0000000c03007c0c */ /* 0x000fe2000c701270 */
[----:B------:R-:W-:Y:S01]  /*43bc0*/  ULDC UR12, c[0x0][0x248] ;  /* 0x00009200000c7ab9 */ /* 0x000fe20000000800 */
[----:B------:R-:W-:Y:S01]  /*43bd0*/  VIADD R33, R2, 0x115 ;  /* 0x0000011502217836 */ /* 0x000fe20000000000 */
[----:B------:R-:W-:Y:S01]  /*43be0*/  ULDC UR8, c[0x0][0x228] ;  /* 0x00008a0000087ab9 */ /* 0x000fe20000000800 */
[----:B0-----:R-:W-:-:S05]  /*43bf0*/  VIADD R34, R34, UR16 ;  /* 0x0000001022227c36 */ /* 0x001fca0008000000 */
[----:B------:R-:W-:Y:S01]  /*43c00*/  @P1 LOP3.LUT R232, R232, 0x10, RZ, 0xfc, !PT ;  /* 0x00000010e8e81812 */ /* 0x000fe200078efcff */
[----:B------:R-:W-:Y:S01]  /*43c10*/  ULDC UR16, c[0x0][0x228] ;  /* 0x00008a0000107ab9 */ /* 0x000fe20000000800 */
[----:B------:R0:W-:Y:S02]  /*43c20*/  STL [R1+0x860], R34 ;  /* 0x0008602201007387 */ /* 0x0001e40000100800 */
[----:B0-----:R-:W-:Y:S01]  /*43c30*/  VIADD R34, R34, UR18 ;  /* 0x0000001222227c36 */ /* 0x001fe20008000000 */
[----:B------:R-:W-:Y:S01]  /*43c40*/  LOP3.LUT R232, R232, 0xfffffff7, RZ, 0xc0, !PT ;  /* 0xfffffff7e8e87812 */ /* 0x000fe200078ec0ff */
[----:B------:R-:W-:-:S03]  /*43c50*/  ULDC UR18, c[0x0][0x228] ;  /* 0x00008a0000127ab9 */ /* 0x000fc60000000800 */
[----:B------:R0:W-:Y:S02]  /*43c60*/  STL [R1+0x864], R34 ;  /* 0x0008642201007387 */ /* 0x0001e40000100800 */
[----:B0-----:R-:W-:Y:S01]  /*43c70*/  VIADD R34, R34, UR12 ;  /* 0x0000000c22227c36 */ /* 0x001fe20008000000 */
[----:B------:R-:W-:Y:S01]  /*43c80*/  @P0 LOP3.LUT R232, R232, 0x8, RZ, 0xfc, !PT ;  /* 0x00000008e8e80812 */ /* 0x000fe200078efcff */
[----:B------:R-:W-:-:S03]  /*43c90*/  ULDC UR12, c[0x0][0x228] ;  /* 0x00008a00000c7ab9 */ /* 0x000fc60000000800 */
[----:B------:R0:W-:Y:S01]  /*43ca0*/  STL [R1+0x868], R34 ;  /* 0x0008682201007387 */ /* 0x0001e20000100800 */
[----:B------:R-:W-:Y:S01]  /*43cb0*/  ISETP.GE.AND P0, PT, R33, UR32, PT ;  /* 0x0000002021007c0c */ /* 0x000fe2000bf06270 */
[----:B0-----:R-:W-:Y:S01]  /*43cc0*/  VIADD R34, R34, UR20 ;  /* 0x0000001422227c36 */ /* 0x001fe20008000000 */
[----:B------:R-:W-:Y:S01]  /*43cd0*/  ULDC UR20, c[0x0][0x248] ;  /* 0x0000920000147ab9 */ /* 0x000fe20000000800 */
[----:B------:R-:W-:Y:S01]  /*43ce0*/  VIADD R33, R2, 0x113 ;  /* 0x0000011302217836 */ /* 0x000fe20000000000 */
[----:B------:R-:W-:Y:S01]  /*43cf0*/  LOP3.LUT R232, R232, 0xfffffffe, RZ, 0xc0, !PT ;  /* 0xfffffffee8e87812 */ /* 0x000fe200078ec0ff */
[----:B------:R-:W-:Y:S01]  /*43d00*/  ULDC UR32, c[0x0][0x248] ;  /* 0x0000920000207ab9 */ /* 0x000fe20000000800 */
[----:B------:R0:W-:Y:S01]  /*43d10*/  STL [R1+0x86c], R34 ;  /* 0x00086c2201007387 */ /* 0x0001e20000100800 */
[----:B------:R-:W-:Y:S01]  /*43d20*/  ISETP.LT.AND P1, PT, R4, UR10, !P0 ;  /* 0x0000000a04007c0c */ /* 0x000fe2000c721270 */
[----:B------:R-:W-:Y:S01]  /*43d30*/  ULDC UR10, c[0x0][0x228] ;  /* 0x00008a00000a7ab9 */ /* 0x000fe20000000800 */
[----:B------:R-:W-:Y:S01]  /*43d40*/  ISETP.LT.AND P0, PT, R3, UR14, !P0 ;  /* 0x0000000e03007c0c */ /* 0x000fe2000c701270 */
[----:B------:R-:W-:Y:S01]  /*43d50*/  ULDC UR14, c[0x0][0x228] ;  /* 0x00008a00000e7ab9 */ /* 0x000fe20000000800 */
[----:B0-----:R-:W-:Y:S01]  /*43d60*/  VIADD R34, R34, UR20 ;  /* 0x0000001422227c36 */ /* 0x001fe20008000000 */
[----:B------:R-:W-:-:S04]  /*43d70*/  ULDC UR20, c[0x0][0x228] ;  /* 0x00008a0000147ab9 */ /* 0x000fc80000000800 */
[----:B------:R0:W-:Y:S02]  /*43d80*/  STL [R1+0x870], R34 ;  /* 0x0008702201007387 */ /* 0x0001e40000100800 */
[----:B0-----:R-:W-:-:S04]  /*43d90*/  VIADD R34, R34, UR22 ;  /* 0x0000001622227c36 */ /* 0x001fc80008000000 */
[----:B------:R-:W-:Y:S01]  /*43da0*/  @P0 LOP3.LUT R231, R231, 0x80000000, RZ, 0xfc, !PT ;  /* 0x80000000e7e70812 */ /* 0x000fe200078efcff */
[----:B------:R-:W-:Y:S01]  /*43db0*/  ULDC UR22, c[0x0][0x228] ;  /* 0x00008a0000167ab9 */ /* 0x000fe20000000800 */
[----:B------:R0:W-:Y:S04]  /*43dc0*/  STL [R1+0x874], R34 ;  /* 0x0008742201007387 */ /* 0x0001e80000100800 */
[----:B------:R-:W3:Y:S01]  /*43dd0*/  LDL.LU R41, [R1+0xec4] ;  /* 0x000ec40001297983 */ /* 0x000ee20000300800 */
[----:B------:R-:W-:Y:S02]  /*43de0*/  ISETP.GE.AND P0, PT, R33, UR42, PT ;  /* 0x0000002a21007c0c */ /* 0x000fe4000bf06270 */
[----:B------:R-:W-:Y:S02]  /*43df0*/  @P1 LOP3.LUT R232, R232, 0x1, RZ, 0xfc, !PT ;  /* 0x00000001e8e81812 */ /* 0x000fe400078efcff */
[----:B------:R-:W-:Y:S01]  /*43e00*/  LOP3.LUT R231, R231, 0xefffffff, RZ, 0xc0, !PT ;  /* 0xefffffffe7e77812 */ /* 0x000fe200078ec0ff */
[----:B------:R-:W-:Y:S01]  /*43e10*/  VIADD R33, R2, 0x111 ;  /* 0x0000011102217836 */ /* 0x000fe20000000000 */
[----:B------:R-:W-:Y:S01]  /*43e20*/  ISETP.LT.AND P1, PT, R4, UR24, !P0 ;  /* 0x0000001804007c0c */ /* 0x000fe2000c721270 */
[----:B------:R-:W-:Y:S01]  /*43e30*/  ULDC UR24, c[0x0][0x248] ;  /* 0x0000920000187ab9 */ /* 0x000fe20000000800 */
[----:B--2---:R-:W-:Y:S01]  /*43e40*/  LOP3.LUT R230, R230, 0x7fffffff, RZ, 0xc0, !PT ;  /* 0x7fffffffe6e67812 */ /* 0x004fe200078ec0ff */
[----:B0-----:R-:W-:Y:S01]  /*43e50*/  VIADD R34, R34, UR24 ;  /* 0x0000001822227c36 */ /* 0x001fe20008000000 */
[----:B------:R-:W-:Y:S01]  /*43e60*/  ULDC UR24, c[0x0][0x248] ;  /* 0x0000920000187ab9 */ /* 0x000fe20000000800 */
[----:B------:R-:W-:Y:S01]  /*43e70*/  R2UR UR46, R6 ;  /* 0x00000000062e72ca */ /* 0x000fe200000e0000 */
[----:B------:R-:W-:-:S02]  /*43e80*/  ULDC UR42, c[0x0][0x248] ;  /* 0x00009200002a7ab9 */ /* 0x000fc40000000800 */
[----:B------:R0:W-:Y:S02]  /*43e90*/  STL [R1+0x878], R34 ;  /* 0x0008782201007387 */ /* 0x0001e40000100800 */
[----:B0-----:R-:W-:Y:S01]  /*43ea0*/  VIADD R34, R34, UR24 ;  /* 0x0000001822227c36 */ /* 0x001fe20008000000 */
[----:B------:R-:W-:Y:S01]  /*43eb0*/  ISETP.LT.AND P0, PT, R3, UR5, !P0 ;  /* 0x0000000503007c0c */ /* 0x000fe2000c701270 */
[----:B------:R-:W-:Y:S01]  /*43ec0*/  ULDC UR5, c[0x0][0x228] ;  /* 0x00008a0000057ab9 */ /* 0x000fe20000000800 */
[----:B------:R-:W-:Y:S01]  /*43ed0*/  @P1 LOP3.LUT R231, R231, 0x10000000, RZ, 0xfc, !PT ;  /* 0x10000000e7e71812 */ /* 0x000fe200078efcff */
[----:B------:R-:W-:Y:S01]  /*43ee0*/  ULDC UR24, c[0x0][0x228] ;  /* 0x00008a0000187ab9 */ /* 0x000fe20000000800 */
[----:B------:R0:W-:Y:S04]  /*43ef0*/  STL [R1+0x87c], R34 ;  /* 0x00087c2201007387 */ /* 0x0001e80000100800 */
[----:B------:R-:W2:Y:S01]  /*43f00*/  LDL.LU R39, [R1+0xec0] ;  /* 0x000ec00001277983 */ /* 0x000ea20000300800 */
[----:B------:R-:W-:-:S04]  /*43f10*/  LOP3.LUT R231, R231, 0xf7ffffff, RZ, 0xc0, !PT ;  /* 0xf7ffffffe7e77812 */ /* 0x000fc800078ec0ff */
        /* <DEDUP_REMOVED lines=8> */
[----:B------:R-:W-:Y:S01]  /*43fa0*/  R2UR UR54, R5 ;  /* 0x00000000053672ca */ /* 0x000fe200000e0000 */
[----:B------:R-:W-:-:S08]  /*43fb0*/  ULDC UR50, c[0x0][0x228] ;  /* 0x00008a0000327ab9 */ /* 0x000fd00000000800 */
[----:B------:R-:W-:-:S04]  /*43fc0*/  @P1 LOP3.LUT R231, R231, 0x1000000, RZ, 0xfc, !PT ;  /* 0x01000000e7e71812 */ /* 0x000fc800078efcff */
[----:B------:R-:W-:-:S04]  /*43fd0*/  LOP3.LUT R231, R231, 0xff7fffff, RZ, 0xc0, !PT ;  /* 0xff7fffffe7e77812 */ /* 0x000fc800078ec0ff */
[----:B------:R-:W-:Y:S02]  /*43fe0*/  @P0 LOP3.LUT R231, R231, 0x800000, RZ, 0xfc, !PT ;  /* 0x00800000e7e70812 */ /* 0x000fe400078efcff */
[----:B------:R-:W-:Y:S01]  /*43ff0*/  ISETP.GE.AND P0, PT, R33, UR28, PT ;  /* 0x0000001c21007c0c */ /* 0x000fe2000bf06270 */
[----:B0-----:R-:W-:Y:S01]  /*44000*/  VIADD R34, R34, UR16 ;  /* 0x0000001022227c36 */ /* 0x001fe20008000000 */
[----:B------:R-:W-:Y:S01]  /*44010*/  LOP3.LUT R231, R231, 0xffefffff, RZ, 0xc0, !PT ;  /* 0xffefffffe7e77812 */ /* 0x000fe200078ec0ff */
[----:B------:R-:W-:Y:S01]  /*44020*/  VIADD R33, R2, 0x10d ;  /* 0x0000010d02217836 */ /* 0x000fe20000000000 */
[----:B------:R-:W-:Y:S01]  /*44030*/  ISETP.LT.AND P1, PT, R4, UR8, !P0 ;  /* 0x0000000804007c0c */ /* 0x000fe2000c721270 */
[----:B------:R-:W-:Y:S01]  /*44040*/  ULDC UR28, c[0x0][0x248] ;  /* 0x00009200001c7ab9 */ /* 0x000fe20000000800 */
[----:B------:R-:W-:Y:S01]  /*44050*/  ISETP.LT.AND P0, PT, R3, UR18, !P0 ;  /* 0x0000001203007c0c */ /* 0x000fe2000c701270 */
[----:B------:R0:W-:Y:S01]  /*44060*/  STL [R1+0x880], R34 ;  /* 0x0008802201007387 */ /* 0x0001e20000100800 */
[----:B------:R-:W-:Y:S01]  /*44070*/  ULDC UR18, c[0x0][0x248] ;  /* 0x0000920000127ab9 */ /* 0x000fe20000000800 */
[----:B------:R-:W-:Y:S01]  /*44080*/  ULDC UR16, c[0x0][0x228] ;  /* 0x00008a0000107ab9 */ /* 0x000fe20000000800 */
[----:B------:R-:W-:Y:S01]  /*44090*/  ULDC UR8, c[0x0][0x228] ;  /* 0x00008a0000087ab9 */ /* 0x000fe20000000800 */
[----:B0-----:R-:W-:-:S06]  /*440a0*/  VIADD R34, R34, UR26 ;  /* 0x0000001a22227c36 */ /* 0x001fcc0008000000 */
[----:B------:R-:W-:Y:S01]  /*440b0*/  @P1 LOP3.LUT R231, R231, 0x100000, RZ, 0xfc, !PT ;  /* 0x00100000e7e71812 */ /* 0x000fe200078efcff */
[----:B------:R-:W-:-:S03]  /*440c0*/  ULDC UR26, c[0x0][0x228] ;  /* 0x00008a00001a7ab9 */ /* 0x000fc60000000800 */
[----:B------:R-:W-:Y:S01]  /*440d0*/  LOP3.LUT R231, R231, 0xfff7ffff, RZ, 0xc0, !PT ;  /* 0xfff7ffffe7e77812 */ /* 0x000fe200078ec0ff */
[----:B------:R0:W-:Y:S03]  /*440e0*/  STL [R1+0x884], R34 ;  /* 0x0008842201007387 */ /* 0x0001e60000100800 */
[----:B------:R-:W-:Y:S02]  /*440f0*/  @P0 LOP3.LUT R231, R231, 0x80000, RZ, 0xfc, !PT ;  /* 0x00080000e7e70812 */ /* 0x000fe400078efcff */
[----:B------:R-:W-:Y:S01]  /*44100*/  ISETP.GE.AND P0, PT, R33, UR52, PT ;  /* 0x0000003421007c0c */ /* 0x000fe2000bf06270 */
[----:B0-----:R-:W-:-:S03]  /*44110*/  VIADD R34, R34, UR18 ;  /* 0x0000001222227c36 */ /* 0x001fc60008000000 */
[----:B------:R-:W-:Y:S02]  /*44120*/  ISETP.LT.AND P1, PT, R4, UR12, !P0 ;  /* 0x0000000c04007c0c */ /* 0x000fe4000c721270 */
[----:B------:R-:W-:Y:S01]  /*44130*/  LOP3.LUT R231, R231, 0xfffeffff, RZ, 0xc0, !PT ;  /* 0xfffeffffe7e77812 */ /* 0x000fe200078ec0ff */
[----:B------:R-:W-:Y:S01]  /*44140*/  VIADD R33, R2, 0x10b ;  /* 0x0000010b02217836 */ /* 0x000fe20000000000 */
[----:B------:R0:W-:Y:S01]  /*44150*/  STL [R1+0x888], R34 ;  /* 0x0008882201007387 */ /* 0x0001e20000100800 */
[----:B------:R-:W-:Y:S01]  /*44160*/  ISETP.LT.AND P0, PT, R3, UR10, !P0 ;  /* 0x0000000a03007c0c */ /* 0x000fe2000c701270 */
[----:B------:R-:W-:Y:S01]  /*44170*/  ULDC UR18, c[0x0][0x228] ;  /* 0x00008a0000127ab9 */ /* 0x000fe20000000800 */
[----:B------:R-:W-:Y:S01]  /*44180*/  ULDC UR10, c[0x0][0x228] ;  /* 0x00008a00000a7ab9 */ /* 0x000fe20000000800 */
[----:B------:R-:W-:-:S05]  /*44190*/  ULDC UR12, c[0x0][0x228] ;  /* 0x00008a00000c7ab9 */ /* 0x000fca0000000800 */
[----:B------:R-:W-:Y:S01]  /*441a0*/  @P1 LOP3.LUT R231, R231, 0x10000, RZ, 0xfc, !PT ;  /* 0x00010000e7e71812 */ /* 0x000fe200078efcff */
[----:B0-----:R-:W-:Y:S01]  /*441b0*/  VIADD R34, R34, UR28 ;  /* 0x0000001c22227c36 */ /* 0x001fe20008000000 */
[----:B------:R-:W-:Y:S02]  /*441c0*/  ULDC UR28, c[0x0][0x248] ;  /* 0x00009200001c7ab9 */ /* 0x000fe40000000800 */
[----:B------:R-:W-:-:S04]  /*441d0*/  LOP3.LUT R231, R231, 0xffff7fff, RZ, 0xc0, !PT ;  /* 0xffff7fffe7e77812 */ /* 0x000fc800078ec0ff */
[----:B------:R-:W-:Y:S02]  /*441e0*/  @P0 LOP3.LUT R231, R231, 0x8000, RZ, 0xfc, !PT ;  /* 0x00008000e7e70812 */ /* 0x000fe400078efcff */
[----:B------:R-:W-:Y:S02]  /*441f0*/  ISETP.GE.AND P0, PT, R33, UR44, PT ;  /* 0x0000002c21007c0c */ /* 0x000fe4000bf06270 */
[----:B---3--:R-:W-:Y:S02]  /*44200*/  R2UR UR52, R41 ;  /* 0x00000000293472ca */ /* 0x008fe400000e0000 */
[----:B------:R-:W3:Y:S04]  /*44210*/  LDL.LU R41, [R1+0xec8] ;  /* 0x000ec80001297983 */ /* 0x000ee80000300800 */
[----:B------:R0:W-:Y:S02]  /*44220*/  STL [R1+0x88c], R34 ;  /* 0x00088c2201007387 */ /* 0x0001e40000100800 */
[----:B0-----:R-:W-:Y:S01]  /*44230*/  VIADD R34, R34, UR28 ;  /* 0x0000001c22227c36 */ /* 0x001fe20008000000 */
[----:B--2---:R-:W-:-:S04]  /*44240*/  R2UR UR44, R39 ;  /* 0x00000000272c72ca */ /* 0x004fc800000e0000 */
[----:B------:R0:W-:Y:S01]  /*44250*/  STL [R1+0x890], R34 ;  /* 0x0008902201007387 */ /* 0x0001e20000100800 */
[----:B------:R-:W-:Y:S02]  /*44260*/  ISETP.LT.AND P1, PT, R4, UR14, !P0 ;  /* 0x0000000e04007c0c */ /* 0x000fe4000c721270 */
[----:B------:R-:W-:Y:S01]  /*44270*/  LOP3.LUT R231, R231, 0xffffefff, RZ, 0xc0, !PT ;  /* 0xffffefffe7e77812 */ /* 0x000fe200078ec0ff */
[----:B------:R-:W2:Y:S01]  /*44280*/  LDL.LU R39, [R1+0xecc] ;  /* 0x000ecc0001277983 */ /* 0x000ea20000300800 */
[----:B------:R-:W-:Y:S01]  /*44290*/  ISETP.LT.AND P0, PT, R3, UR20, !P0 ;  /* 0x0000001403007c0c */ /* 0x000fe2000c701270 */
[----:B------:R-:W-:Y:S01]  /*442a0*/  VIADD R33, R2, 0x109 ;  /* 0x0000010902217836 */ /* 0x000fe20000000000 */
[----:B------:R-:W-:Y:S01]  /*442b0*/  ULDC UR28, c[0x0][0x228] ;  /* 0x00008a00001c7ab9 */ /* 0x000fe20000000800 */
[----:B------:R-:W-:Y:S01]  /*442c0*/  ULDC UR14, c[0x0][0x228] ;  /* 0x00008a00000e7ab9 */ /* 0x000fe20000000800 */
[----:B------:R-:W-:Y:S01]  /*442d0*/  ULDC UR20, c[0x0][0x228] ;  /* 0x00008a0000147ab9 */ /* 0x000fe20000000800 */
[----:B0-----:R-:W-:Y:S01]  /*442e0*/  VIADD R34, R34, UR30 ;  /* 0x0000001e22227c36 */ /* 0x001fe20008000000 */
[----:B------:R-:W-:-:S03]  /*442f0*/  ULDC UR30, c[0x0][0x248] ;  /* 0x00009200001e7ab9 */ /* 0x000fc60000000800 */
[----:B------:R-:W-:Y:S01]  /*44300*/  @P1 LOP3.LUT R231, R231, 0x1000, RZ, 0xfc, !PT ;  /* 0x00001000e7e71812 */ /* 0x000fe200078efcff */
[----:B------:R0:W-:Y:S03]  /*44310*/  STL [R1+0x894], R34 ;  /* 0x0008942201007387 */ /* 0x0001e60000100800 */
[----:B------:R-:W-:-:S04]  /*44320*/  LOP3.LUT R231, R231, 0xfffff7ff, RZ, 0xc0, !PT ;  /* 0xfffff7ffe7e77812 */ /* 0x000fc800078ec0ff */
[----:B------:R-:W-:Y:S01]  /*44330*/  @P0 LOP3.LUT R231, R231, 0x800, RZ, 0xfc, !PT ;  /* 0x00000800e7e70812 */ /* 0x000fe200078efcff */
[----:B0-----:R-:W-:Y:S01]  /*44340*/  VIADD R34, R34, UR30 ;  /* 0x0000001e22227c36 */ /* 0x001fe20008000000 */
[----:B------:R-:W-:Y:S01]  /*44350*/  ISETP.GE.AND P0, PT, R33, UR38, PT ;  /* 0x0000002621007c0c */ /* 0x000fe2000bf06270 */
[----:B------:R-:W-:-:S03]  /*44360*/  ULDC UR30, c[0x0][0x228] ;  /* 0x00008a00001e7ab9 */ /* 0x000fc60000000800 */
[----:B------:R0:W-:Y:S01]  /*44370*/  STL [R1+0x898], R34 ;  /* 0x0008982201007387 */ /* 0x0001e20000100800 */
[----:B------:R-:W-:Y:S02]  /*44380*/  ISETP.LT.AND P1, PT, R4, UR5, !P0 ;  /* 0x0000000504007c0c */ /* 0x000fe4000c721270 */
[----:B------:R-:W-:Y:S01]  /*44390*/  LOP3.LUT R231, R231, 0xfffffeff, RZ, 0xc0, !PT ;  /* 0xfffffeffe7e77812 */ /* 0x000fe200078ec0ff */
[----:B------:R-:W-:Y:S01]  /*443a0*/  VIADD R33, R2, 0x107 ;  /* 0x0000010702217836 */ /* 0x000fe20000000000 */
[----:B------:R-:W-:Y:S01]  /*443b0*/  ISETP.LT.AND P0, PT, R3, UR22, !P0 ;  /* 0x0000001603007c0c */ /* 0x000fe2000c701270 */
[----:B------:R-:W-:Y:S01]  /*443c0*/  ULDC UR22, c[0x0][0x248] ;  /* 0x0000920000167ab9 */ /* 0x000fe20000000800 */
[----:B------:R-:W-:Y:S01]  /*443d0*/  ULDC UR5, c[0x0][0x228] ;  /* 0x00008a0000057ab9 */ /* 0x000fe20000000800 */
[----:B0-----:R-:W-:Y:S01]  /*443e0*/  VIADD R34, R34, UR32 ;  /* 0x0000002022227c36 */ /* 0x001fe20008000000 */
[----:B------:R-:W-:-:S05]  /*443f0*/  ULDC UR32, c[0x0][0x228] ;  /* 0x00008a0000207ab9 */ /* 0x000fca0000000800 */
[----:B------:R-:W-:-:S04]  /*44400*/  @P1 LOP3.LUT R231, R231, 0x100, RZ, 0xfc, !PT ;  /* 0x00000100e7e71812 */ /* 0x000fc800078efcff */
        /* <DEDUP_REMOVED lines=16> */
[----:B------:R-:W-:Y:S01]  /*44510*/  R2UR UR60, R238 ;  /* 0x00000000ee3c72ca */ /* 0x000fe200000e0000 */
[----:B0-----:R-:W-:Y:S01]  /*44520*/  VIADD R34, R34, UR34 ;  /* 0x0000002222227c36 */ /* 0x001fe20008000000 */
[----:B------:R-:W-:Y:S01]  /*44530*/  ULDC UR34, c[0x0][0x248] ;  /* 0x0000920000227ab9 */ /* 0x000fe20000000800 */
[----:B------:R-:W-:Y:S01]  /*44540*/  LOP3.LUT R229, R229, 0x7fffffff, RZ, 0xc0, !PT ;  /* 0x7fffffffe5e57812 */ /* 0x000fe200078ec0ff */
[----:B------:R-:W-:Y:S01]  /*44550*/  ULDC UR36, c[0x0][0x248] ;  /* 0x0000920000247ab9 */ /* 0x000fe20000000800 */
[----:B------:R-:W-:-:S04]  /*44560*/  @P1 LOP3.LUT R231, R231, 0x10, RZ, 0xfc, !PT ;  /* 0x00000010e7e71812 */ /* 0x000fc800078efcff */
[----:B------:R-:W-:-:S04]  /*44570*/  LOP3.LUT R231, R231, 0xfffffff7, RZ, 0xc0, !PT ;  /* 0xfffffff7e7e77812 */ /* 0x000fc800078ec0ff */
[----:B------:R-:W-:Y:S02]  /*44580*/  @P0 LOP3.LUT R231, R231, 0x8, RZ, 0xfc, !PT ;  /* 0x00000008e7e70812 */ /* 0x000fe400078efcff */
[----:B------:R-:W-:-:S04]  /*44590*/  ISETP.GE.AND P0, PT, R33, UR44, PT ;  /* 0x0000002c21007c0c */ /* 0x000fc8000bf06270 */
[----:B------:R-:W-:Y:S01]  /*445a0*/  ISETP.LT.AND P1, PT, R4, UR24, !P0 ;  /* 0x0000001804007c0c */ /* 0x000fe2000c721270 */
[----:B------:R-:W-:Y:S01]  /*445b0*/  VIADD R33, R2, 0x103 ;  /* 0x0000010302217836 */ /* 0x000fe20000000000 */
[----:B------:R-:W-:Y:S01]  /*445c0*/  ISETP.LT.AND P0, PT, R3, UR16, !P0 ;  /* 0x0000001003007c0c */ /* 0x000fe2000c701270 */
[----:B------:R0:W-:Y:S01]  /*445d0*/  STL [R1+0x8a4], R34 ;  /* 0x0008a42201007387 */ /* 0x0001e20000100800 */
[----:B------:R-:W-:Y:S01]  /*445e0*/  LOP3.LUT R231, R231, 0xfffffffe, RZ, 0xc0, !PT ;  /* 0xfffffffee7e77812 */ /* 0x000fe200078ec0ff */
[----:B------:R-:W-:Y:S01]  /*445f0*/  ULDC UR24, c[0x0][0x248] ;  /* 0x0000920000187ab9 */ /* 0x000fe20000000800 */
[----:B------:R-:W-:-:S09]  /*44600*/  ULDC UR16, c[0x0][0x228] ;  /* 0x00008a0000107ab9 */ /* 0x000fd20000000800 */
[----:B------:R-:W-:Y:S02]  /*44610*/  @P0 LOP3.LUT R230, R230, 0x80000000, RZ, 0xfc, !PT ;  /* 0x80000000e6e60812 */ /* 0x000fe400078efcff */
[----:B------:R-:W-:Y:S02]  /*44620*/  ISETP.GE.AND P0, PT, R33, UR38, PT ;  /* 0x0000002621007c0c */ /* 0x000fe4000bf06270 */
[----:B------:R-:W-:Y:S02]  /*44630*/  @P1 LOP3.LUT R231, R231, 0x1, RZ, 0xfc, !PT ;  /* 0x00000001e7e71812 */ /* 0x000fe400078efcff */
[----:B------:R-:W-:Y:S02]  /*44640*/  ISETP.LT.AND P1, PT, R4, UR8, !P0 ;  /* 0x0000000804007c0c */ /* 0x000fe4000c721270 */
[----:B------:R-:W-:Y:S01]  /*44650*/  LOP3.LUT R230, R230, 0xefffffff, RZ, 0xc0, !PT ;  /* 0xefffffffe6e67812 */ /* 0x000fe200078ec0ff */
[----:B------:R-:W-:Y:S01]  /*44660*/  VIADD R33, R2, 0x101 ;  /* 0x0000010102217836 */ /* 0x000fe20000000000 */
[----:B------:R-:W-:Y:S01]  /*44670*/  ISETP.LT.AND P0, PT, R3, UR26, !P0 ;  /* 0x0000001a03007c0c */ /* 0x000fe2000c701270 */
[----:B0-----:R-:W-:Y:S01]  /*44680*/  VIADD R34, R34, UR34 ;  /* 0x0000002222227c36 */ /* 0x001fe20008000000 */
[----:B------:R-:W-:Y:S01]  /*44690*/  ULDC UR34, c[0x0][0x248] ;  /* 0x0000920000227ab9 */ /* 0x000fe20000000800 */
[----:B------:R-:W-:Y:S01]  /*446a0*/  ULDC UR8, c[0x0][0x228] ;  /* 0x00008a0000087ab9 */ /* 0x000fe20000000800 */
[----:B------:R-:W-:-:S05]  /*446b0*/  ULDC UR26, c[0x0][0x228] ;  /* 0x00008a00001a7ab9 */ /* 0x000fca0000000800 */
        /* <DEDUP_REMOVED lines=8> */
[----:B------:R0:W-:Y:S01]  /*44740*/  STL [R1+0x8a8], R34 ;  /* 0x0008a82201007387 */ /* 0x0001e20000100800 */
[----:B------:R-:W-:Y:S01]  /*44750*/  R2UR UR52, R7 ;  /* 0x00000000073472ca */ /* 0x000fe200000e0000 */
[----:B------:R-:W-:Y:S01]  /*44760*/  ULDC UR18, c[0x0][0x248] ;  /* 0x0000920000127ab9 */ /* 0x000fe20000000800 */
[----:B------:R-:W-:-:S05]  /*44770*/  ULDC UR10, c[0x0][0x228] ;  /* 0x00008a00000a7ab9 */ /* 0x000fca0000000800 */
[----:B------:R-:W-:-:S04]  /*44780*/  @P1 LOP3.LUT R230, R230, 0x1000000, RZ, 0xfc, !PT ;  /* 0x01000000e6e61812 */ /* 0x000fc800078efcff */
[----:B------:R-:W-:-:S04]  /*44790*/  LOP3.LUT R230, R230, 0xff7fffff, RZ, 0xc0, !PT ;  /* 0xff7fffffe6e67812 */ /* 0x000fc800078ec0ff */
[----:B------:R-:W-:-:S04]  /*447a0*/  @P0 LOP3.LUT R230, R230, 0x800000, RZ, 0xfc, !PT ;  /* 0x00800000e6e60812 */ /* 0x000fc800078efcff */
[----:B------:R-:W-:Y:S01]  /*447b0*/  LOP3.LUT R230, R230, 0xffefffff, RZ, 0xc0, !PT ;  /* 0xffefffffe6e67812 */ /* 0x000fe200078ec0ff */
[----:B0-----:R-:W-:Y:S01]  /*447c0*/  VIADD R34, R34, UR34 ;  /* 0x0000002222227c36 */ /* 0x001fe20008000000 */
[----:B------:R-:W-:-:S04]  /*447d0*/  ULDC UR34, c[0x0][0x248] ;  /* 0x0000920000227ab9 */ /* 0x000fc80000000800 */
[----:B------:R0:W-:Y:S02]  /*447e0*/  STL [R1+0x8ac], R34 ;  /* 0x0008ac2201007387 */ /* 0x0001e40000100800 */
[----:B0-----:R-:W-:Y:S01]  /*447f0*/  VIADD R34, R34, UR24 ;  /* 0x0000001822227c36 */ /* 0x001fe20008000000 */
[----:B------:R-:W-:-:S04]  /*44800*/  ULDC UR24, c[0x0][0x248] ;  /* 0x0000920000187ab9 */ /* 0x000fc80000000800 */
[----:B------:R0:W-:Y:S01]  /*44810*/  STL [R1+0x8b0], R34 ;  /* 0x0008b02201007387 */ /* 0x0001e20000100800 */
[----:B---3--:R-:W-:-:S13]  /*44820*/  R2UR UR44, R41 ;  /* 0x00000000292c72ca */ /* 0x008fda00000e0000 */
[----:B------:R-:W-:-:S04]  /*44830*/  ISETP.GE.AND P0, PT, R33, UR44, PT ;  /* 0x0000002c21007c0c */ /* 0x000fc8000bf06270 */
[----:B------:R-:W-:Y:S01]  /*44840*/  ISETP.LT.AND P1, PT, R4, UR12, !P0 ;  /* 0x0000000c04007c0c */ /* 0x000fe2000c721270 */
[----:B------:R-:W-:Y:S01]  /*44850*/  VIADD R33, R2, 0xfd ;  /* 0x000000fd02217836 */ /* 0x000fe20000000000 */
[----:B------:R-:W-:Y:S02]  /*44860*/  ISETP.LT.AND P0, PT, R3, UR28, !P0 ;  /* 0x0000001c03007c0c */ /* 0x000fe4000c701270 */
[----:B--2---:R-:W-:Y:S01]  /*44870*/  R2UR UR38, R39 ;  /* 0x00000000272672ca */ /* 0x004fe200000e0000 */
[----:B0-----:R-:W-:-:S08]  /*44880*/  VIADD R34, R34, UR24 ;  /* 0x0000001822227c36 */ /* 0x001fd00008000000 */
[----:B------:R-:W-:Y:S01]  /*44890*/  @P1 LOP3.LUT R230, R230, 0x100000, RZ, 0xfc, !PT ;  /* 0x00100000e6e61812 */ /* 0x000fe200078efcff */
[----:B------:R-:W-:Y:S01]  /*448a0*/  ULDC UR24, c[0x0][0x248] ;  /* 0x0000920000187ab9 */ /* 0x000fe20000000800 */
[----:B------:R-:W-:Y:S01]  /*448b0*/  R2UR UR44, R0 ;  /* 0x00000000002c72ca */ /* 0x000fe200000e0000 */
[----:B------:R-:W-:Y:S01]  /*448c0*/  ULDC UR12, c[0x0][0x248] ;  /* 0x00009200000c7ab9 */ /* 0x000fe20000000800 */
[----:B------:R-:W-:Y:S01]  /*448d0*/  LOP3.LUT R230, R230, 0xfff7ffff, RZ, 0xc0, !PT ;  /* 0xfff7ffffe6e67812 */ /* 0x000fe200078ec0ff */
[----:B------:R-:W-:-:S03]  /*448e0*/  ULDC UR28, c[0x0][0x228] ;  /* 0x00008a00001c7ab9 */ /* 0x000fc60000000800 */
[----:B------:R-:W-:Y:S02]  /*448f0*/  @P0 LOP3.LUT R230, R230, 0x80000, RZ, 0xfc, !PT ;  /* 0x00080000e6e60812 */ /* 0x000fe400078efcff */
[----:B------:R-:W-:Y:S02]  /*44900*/  ISETP.GE.AND P0, PT, R33, UR38, PT ;  /* 0x0000002621007c0c */ /* 0x000fe4000bf06270 */
[----:B------:R-:W-:Y:S01]  /*44910*/  LOP3.LUT R230, R230, 0xfffeffff, RZ, 0xc0, !PT ;  /* 0xfffeffffe6e67812 */ /* 0x000fe200078ec0ff */
[----:B------:R-:W-:Y:S01]  /*44920*/  VIADD R33, R2, 0xfb ;  /* 0x000000fb02217836 */ /* 0x000fe20000000000 */
[----:B------:R-:W-:Y:S01]  /*44930*/  ISETP.LT.AND P1, PT, R4, UR14, !P0 ;  /* 0x0000000e04007c0c */ /* 0x000fe2000c721270 */
[----:B------:R0:W-:Y:S01]  /*44940*/  STL [R1+0x8b4], R34 ;  /* 0x0008b42201007387 */ /* 0x0001e20000100800 */
[----:B------:R-:W-:Y:S01]  /*44950*/  ISETP.LT.AND P0, PT, R3, UR20, !P0 ;  /* 0x0000001403007c0c */ /* 0x000fe2000c701270 */
[----:B------:R-:W-:Y:S01]  /*44960*/  ULDC UR20, c[0x0][0x248] ;  /* 0x0000920000147ab9 */ /* 0x000fe20000000800 */
[----:B------:R-:W-:Y:S01]  /*44970*/  ULDC UR38, c[0x0][0x228] ;  /* 0x00008a0000267ab9 */ /* 0x000fe20000000800 */
[----:B------:R-:W-:-:S08]  /*44980*/  ULDC UR14, c[0x0][0x228] ;  /* 0x00008a00000e7ab9 */ /* 0x000fd00000000800 */
[----:B------:R-:W-:-:S04]  /*44990*/  @P1 LOP3.LUT R230, R230, 0x10000, RZ, 0xfc, !PT ;  /* 0x00010000e6e61812 */ /* 0x000fc800078efcff */
[----:B------:R-:W-:-:S04]  /*449a0*/  LOP3.LUT R230, R230, 0xffff7fff, RZ, 0xc0, !PT ;  /* 0xffff7fffe6e67812 */ /* 0x000fc800078ec0ff */
[----:B------:R-:W-:Y:S02]  /*449b0*/  @P0 LOP3.LUT R230, R230, 0x8000, RZ, 0xfc, !PT ;  /* 0x00008000e6e60812 */ /* 0x000fe400078efcff */
[----:B------:R-:W-:Y:S02]  /*449c0*/  ISETP.GE.AND P0, PT, R33, UR52, PT ;  /* 0x0000003421007c0c */ /* 0x000fe4000bf06270 */
[----:B------:R-:W-:Y:S01]  /*449d0*/  LOP3.LUT R230, R230, 0xffffefff, RZ, 0xc0, !PT ;  /* 0xffffefffe6e67812 */ /* 0x000fe200078ec0ff */
[----:B------:R-:W-:Y:S01]  /*449e0*/  VIADD R33, R2, 0xf9 ;  /* 0x000000f902217836 */ /* 0x000fe20000000000 */
[----:B------:R-:W-:Y:S01]  /*449f0*/  ISETP.LT.AND P1, PT, R4, UR40, !P0 ;  /* 0x0000002804007c0c */ /* 0x000fe2000c721270 */
[----:B0-----:R-:W-:Y:S01]  /*44a00*/  VIADD R34, R34, UR24 ;  /* 0x0000001822227c36 */ /* 0x001fe20008000000 */
[----:B------:R-:W-:Y:S01]  /*44a10*/  ISETP.LT.AND P0, PT, R3, UR30, !P0 ;  /* 0x0000001e03007c0c */ /* 0x000fe2000c701270 */
[----:B------:R-:W-:Y:S01]  /*44a20*/  ULDC UR24, c[0x0][0x228] ;  /* 0x00008a0000187ab9 */ /* 0x000fe20000000800 */
[----:B------:R-:W-:Y:S01]  /*44a30*/  ULDC UR30, c[0x0][0x228] ;  /* 0x00008a00001e7ab9 */ /* 0x000fe20000000800 */
[----:B------:R-:W-:Y:S01]  /*44a40*/  ULDC UR40, c[0x0][0x228] ;  /* 0x00008a0000287ab9 */ /* 0x000fe20000000800 */
[----:B------:R-:W-:-:S07]  /*44a50*/  ULDC UR52, c[0x0][0x228] ;  /* 0x00008a0000347ab9 */ /* 0x000fce0000000800 */
[----:B------:R-:W-:-:S04]  /*44a60*/  @P1 LOP3.LUT R230, R230, 0x1000, RZ, 0xfc, !PT ;  /* 0x00001000e6e61812 */ /* 0x000fc800078efcff */
[----:B------:R-:W-:-:S04]  /*44a70*/  LOP3.LUT R230, R230, 0xfffff7ff, RZ, 0xc0, !PT ;  /* 0xfffff7ffe6e67812 */ /* 0x000fc800078ec0ff */
        /* <DEDUP_REMOVED lines=9> */
[----:B------:R-:W2:Y:S01]  /*44b10*/  LDL.LU R7, [R1+0x1658] ;  /* 0x0016580001077983 */ /* 0x000ea20000300800 */
        /* <DEDUP_REMOVED lines=12> */
[----:B------:R-:W-:-:S08]  /*44be0*/  ULDC UR32, c[0x0][0x228] ;  /* 0x00008a0000207ab9 */ /* 0x000fd00000000800 */
[----:B------:R-:W-:Y:S01]  /*44bf0*/  @P1 LOP3.LUT R230, R230, 0x10, RZ, 0xfc, !PT ;  /* 0x00000010e6e61812 */ /* 0x000fe200078efcff */
[----:B------:R0:W-:Y:S01]  /*44c00*/  STL [R1+0x8bc], R34 ;  /* 0x0008bc2201007387 */ /* 0x0001e20000100800 */
[----:B------:R-:W-:Y:S02]  /*44c10*/  ULDC UR6, c[0x0][0x228] ;  /* 0x00008a0000067ab9 */ /* 0x000fe40000000800 */
        /* <DEDUP_REMOVED lines=13> */
[----:B------:R-:W3:Y:S01]  /*44cf0*/  LDL.LU R0, [R1+0x1654] ;  /* 0x0016540001007983 */ /* 0x000ee20000300800 */
[----:B0-----:R-:W-:-:S05]  /*44d00*/  VIADD R34, R34, UR36 ;  /* 0x0000002422227c36 */ /* 0x001fca0008000000 */
[----:B------:R-:W-:Y:S01]  /*44d10*/  @P1 LOP3.LUT R230, R230, 0x1, RZ, 0xfc, !PT ;  /* 0x00000001e6e61812 */ /* 0x000fe200078efcff */
[----:B------:R-:W-:Y:S01]  /*44d20*/  ULDC UR36, c[0x0][0x228] ;  /* 0x00008a0000247ab9 */ /* 0x000fe20000000800 */
[----:B------:R-:W-:Y:S02]  /*44d30*/  @P0 LOP3.LUT R229, R229, 0x80000000, RZ, 0xfc, !PT ;  /* 0x80000000e5e50812 */ /* 0x000fe400078efcff */
[----:B------:R-:W-:Y:S01]  /*44d40*/  ISETP.GE.AND P0, PT, R33, UR60, PT ;  /* 0x0000003c21007c0c */ /* 0x000fe2000bf06270 */
[----:B------:R0:W-:Y:S01]  /*44d50*/  STL [R1+0x8c4], R34 ;  /* 0x0008c42201007387 */ /* 0x0001e20000100800 */
[----:B------:R-:W-:Y:S01]  /*44d60*/  LOP3.LUT R229, R229, 0xefffffff, RZ, 0xc0, !PT ;  /* 0xefffffffe5e57812 */ /* 0x000fe200078ec0ff */
[----:B------:R-:W-:Y:S01]  /*44d70*/  VIADD R33, R2, 0xf1 ;  /* 0x000000f102217836 */ /* 0x000fe20000000000 */
[----:B------:R-:W-:Y:S01]  /*44d80*/  ISETP.LT.AND P1, PT, R4, UR56, !P0 ;  /* 0x0000003804007c0c */ /* 0x000fe2000c721270 */
[----:B------:R-:W-:Y:S01]  /*44d90*/  ULDC UR56, c[0x0][0x248] ;  /* 0x0000920000387ab9 */ /* 0x000fe20000000800 */
[----:B------:R-:W-:-:S02]  /*44da0*/  VIADD R226, R2, 0xd9 ;  /* 0x000000d902e27836 */ /* 0x000fc40000000000 */
[----:B------:R-:W-:Y:S01]  /*44db0*/  VIADD R227, R2, 0xd7 ;  /* 0x000000d702e37836 */ /* 0x000fe20000000000 */
[----:B------:R-:W-:Y:S01]  /*44dc0*/  LOP3.LUT R228, R228, 0x7fffffff, RZ, 0xc0, !PT ;  /* 0x7fffffffe4e47812 */ /* 0x000fe200078ec0ff */
[----:B------:R-:W-:Y:S01]  /*44dd0*/  VIADD R237, R2, 0xd5 ;  /* 0x000000d502ed7836 */ /* 0x000fe20000000000 */
[----:B------:R-:W-:Y:S01]  /*44de0*/  ULDC UR60, c[0x0][0x228] ;  /* 0x00008a00003c7ab9 */ /* 0x000fe20000000800 */
[----:B0-----:R-:W-:Y:S01]  /*44df0*/  VIADD R34, R34, UR12 ;  /* 0x0000000c22227c36 */ /* 0x001fe20008000000 */
[----:B------:R-:W-:Y:S01]  /*44e00*/  ISETP.LT.AND P0, PT, R3, UR50, !P0 ;  /* 0x0000003203007c0c */ /* 0x000fe2000c701270 */
[----:B------:R-:W-:Y:S01]  /*44e10*/  ULDC UR12, c[0x0][0x228] ;  /* 0x00008a00000c7ab9 */ /* 0x000fe20000000800 */
[----:B------:R-:W-:Y:S02]  /*44e20*/  ULDC UR50, c[0x0][0x228] ;  /* 0x00008a0000327ab9 */ /* 0x000fe40000000800 */
[----:B------:R0:W-:Y:S01]  /*44e30*/  STL [R1+0x8c8], R34 ;  /* 0x0008c82201007387 */ /* 0x0001e20000100800 */
[----:B------:R-:W-:-:S03]  /*44e40*/  @P1 LOP3.LUT R229, R229, 0x10000000, RZ, 0xfc, !PT ;  /* 0x10000000e5e51812 */ /* 0x000fc600078efcff */
[----:B------:R-:W4:Y:S01]  /*44e50*/  LDL.LU R6, [R1+0x1650] ;  /* 0x0016500001067983 */ /* 0x000f220000300800 */
[----:B0-----:R-:W-:Y:S01]  /*44e60*/  VIADD R34, R34, UR42 ;  /* 0x0000002a22227c36 */ /* 0x001fe20008000000 */
[----:B------:R-:W-:-:S04]  /*44e70*/  ULDC UR42, c[0x0][0x248] ;  /* 0x00009200002a7ab9 */ /* 0x000fc80000000800 */
[----:B------:R0:W-:Y:S01]  /*44e80*/  STL [R1+0x8cc], R34 ;  /* 0x0008cc2201007387 */ /* 0x0001e20000100800 */
[----:B------:R-:W-:Y:S01]  /*44e90*/  LOP3.LUT R229, R229, 0xf7ffffff, RZ, 0xc0, !PT ;  /* 0xf7ffffffe5e57812 */ /* 0x000fe200078ec0ff */
[----:B0-----:R-:W-:-:S03]  /*44ea0*/  VIADD R34, R34, UR20 ;  /* 0x0000001422227c36 */ /* 0x001fc60008000000 */
[----:B------:R-:W-:Y:S01]  /*44eb0*/  @P0 LOP3.LUT R229, R229, 0x8000000, RZ, 0xfc, !PT ;  /* 0x08000000e5e50812 */ /* 0x000fe200078efcff */
[----:B------:R-:W-:Y:S01]  /*44ec0*/  ULDC UR20, c[0x0][0x228] ;  /* 0x00008a0000147ab9 */ /* 0x000fe20000000800 */
[----:B------:R0:W-:Y:S01]  /*44ed0*/  STL [R1+0x8d0], R34 ;  /* 0x0008d02201007387 */ /* 0x0001e20000100800 */
[----:B------:R-:W-:-:S03]  /*44ee0*/  ISETP.GE.AND P0, PT, R33, UR59, PT ;  /* 0x0000003b21007c0c */ /* 0x000fc6000bf06270 */
[----:B------:R-:W2:Y:S01]  /*44ef0*/  LDL.LU R5, [R1+0x164c] ;  /* 0x00164c0001057983 */ /* 0x000ea20000300800 */
[----:B0-----:R-:W-:Y:S01]  /*44f00*/  VIADD R34, R34, UR42 ;  /* 0x0000002a22227c36 */ /* 0x001fe20008000000 */
[----:B------:R-:W-:Y:S01]  /*44f10*/  ULDC UR42, c[0x0][0x248] ;  /* 0x00009200002a7ab9 */ /* 0x000fe20000000800 */
[----:B------:R-:W-:Y:S02]  /*44f20*/  ISETP.LT.AND P1, PT, R4, UR8, !P0 ;  /* 0x0000000804007c0c */ /* 0x000fe4000c721270 */
[----:B------:R-:W-:Y:S01]  /*44f30*/  LOP3.LUT R229, R229, 0xfbffffff, RZ, 0xc0, !PT ;  /* 0xfbffffffe5e57812 */ /* 0x000fe200078ec0ff */
[----:B------:R0:W-:Y:S01]  /*44f40*/  STL [R1+0x8d4], R34 ;  /* 0x0008d42201007387 */ /* 0x0001e20000100800 */
[----:B------:R-:W-:Y:S01]  /*44f50*/  VIADD R33, R2, 0xef ;  /* 0x000000ef02217836 */ /* 0x000fe20000000000 */
[----:B------:R-:W-:Y:S01]  /*44f60*/  ULDC UR8, c[0x0][0x248] ;  /* 0x0000920000087ab9 */ /* 0x000fe20000000800 */
[----:B0-----:R-:W-:Y:S01]  /*44f70*/  VIADD R34, R34, UR42 ;  /* 0x0000002a22227c36 */ /* 0x001fe20008000000 */
[----:B------:R-:W-:Y:S01]  /*44f80*/  ISETP.LT.AND P0, PT, R3, UR26, !P0 ;  /* 0x0000001a03007c0c */ /* 0x000fe2000c701270 */
[----:B------:R-:W-:-:S05]  /*44f90*/  ULDC UR42, c[0x0][0x248] ;  /* 0x00009200002a7ab9 */ /* 0x000fca0000000800 */
[----:B------:R-:W-:Y:S01]  /*44fa0*/  @P1 LOP3.LUT R229, R229, 0x4000000, RZ, 0xfc, !PT ;  /* 0x04000000e5e51812 */ /* 0x000fe200078efcff */
[C---:B------:R-:W-:Y:S01]  /*44fb0*/  VIADD R239, R2.reuse, 0xd3 ;  /* 0x000000d302ef7836 */ /* 0x040fe20000000000 */
[----:B------:R0:W-:Y:S01]  /*44fc0*/  STL [R1+0x8d8], R34 ;  /* 0x0008d82201007387 */ /* 0x0001e20000100800 */
[----:B------:R-:W-:Y:S01]  /*44fd0*/  VIADD R240, R2, 0xd1 ;  /* 0x000000d102f07836 */ /* 0x000fe20000000000 */
[----:B------:R-:W-:Y:S02]  /*44fe0*/  ULDC UR26, c[0x0][0x228] ;  /* 0x00008a00001a7ab9 */ /* 0x000fe40000000800 */
[----:B------:R-:W3:Y:S01]  /*44ff0*/  LDL.LU R238, [R1+0x1648] ;  /* 0x0016480001ee7983 */ /* 0x000ee20000300800 */
[----:B------:R-:W-:-:S04]  /*45000*/  LOP3.LUT R229, R229, 0xfdffffff, RZ, 0xc0, !PT ;  /* 0xfdffffffe5e57812 */ /* 0x000fc800078ec0ff */
[----:B------:R-:W-:Y:S02]  /*45010*/  @P0 LOP3.LUT R229, R229, 0x2000000, RZ, 0xfc, !PT ;  /* 0x02000000e5e50812 */ /* 0x000fe400078efcff */
[----:B------:R-:W-:-:S04]  /*45020*/  ISETP.GE.AND P0, PT, R33, UR58, PT ;  /* 0x0000003a21007c0c */ /* 0x000fc8000bf06270 */
[----:B------:R-:W-:Y:S02]  /*45030*/  ISETP.LT.AND P1, PT, R4, UR24, !P0 ;  /* 0x0000001804007c0c */ /* 0x000fe4000c721270 */
[----:B------:R-:W-:Y:S01]  /*45040*/  LOP3.LUT R229, R229, 0xfeffffff, RZ, 0xc0, !PT ;  /* 0xfeffffffe5e57812 */ /* 0x000fe200078ec0ff */
[----:B------:R-:W-:Y:S01]  /*45050*/  VIADD R33, R2, 0xed ;  /* 0x000000ed02217836 */ /* 0x000fe20000000000 */
[----:B------:R-:W-:Y:S01]  /*45060*/  ISETP.LT.AND P0, PT, R3, UR10, !P0 ;  /* 0x0000000a03007c0c */ /* 0x000fe2000c701270 */
[----:B0-----:R-:W-:Y:S01]  /*45070*/  VIADD R34, R34, UR42 ;  /* 0x0000002a22227c36 */ /* 0x001fe20008000000 */
[----:B------:R-:W-:Y:S01]  /*45080*/  ULDC UR42, c[0x0][0x248] ;  /* 0x00009200002a7ab9 */ /* 0x000fe20000000800 */
[----:B------:R-:W-:Y:S01]  /*45090*/  ULDC UR10, c[0x0][0x248] ;  /* 0x00009200000a7ab9 */ /* 0x000fe20000000800 */
[----:B------:R-:W-:Y:S01]  /*450a0*/  VIADD R241, R2, 0xcf ;  /* 0x000000cf02f17836 */ /* 0x000fe20000000000 */
[----:B------:R-:W-:-:S04]  /*450b0*/  ULDC UR24, c[0x0][0x228] ;  /* 0x00008a0000187ab9 */ /* 0x000fc80000000800 */
        /* <DEDUP_REMOVED lines=9> */
[C---:B------:R-:W-:Y:S01]  /*45150*/  VIADD R242, R2.reuse, 0xcd ;  /* 0x000000cd02f27836 */ /* 0x040fe20000000000 */
[----:B------:R-:W-:Y:S01]  /*45160*/  ULDC UR18, c[0x0][0x228] ;  /* 0x00008a0000127ab9 */ /* 0x000fe20000000800 */
[C---:B------:R-:W-:Y:S01]  /*45170*/  VIADD R243, R2.reuse, 0xcb ;  /* 0x000000cb02f37836 */ /* 0x040fe20000000000 */
[----:B------:R-:W-:Y:S01]  /*45180*/  ULDC UR34, c[0x0][0x228] ;  /* 0x00008a0000227ab9 */ /* 0x000fe20000000800 */
[----:B------:R-:W-:Y:S01]  /*45190*/  VIADD R244, R2, 0xc9 ;  /* 0x000000c902f47836 */ /* 0x000fe20000000000 */
[----:B------:R-:W-:-:S05]  /*451a0*/  ULDC UR53, c[0x0][0x248] ;  /* 0x0000920000357ab9 */ /* 0x000fca0000000800 */
        /* <DEDUP_REMOVED lines=14> */
[----:B------:R-:W-:Y:S01]  /*45290*/  VIADD R245, R2, 0xc8 ;  /* 0x000000c802f57836 */ /* 0x000fe20000000000 */
[----:B------:R-:W-:Y:S01]  /*452a0*/  ULDC UR36, c[0x0][0x228] ;  /* 0x00008a0000247ab9 */ /* 0x000fe20000000800 */
        /* <DEDUP_REMOVED lines=17> */
[----:B------:R0:W-:Y:S01]  /*453c0*/  STL [R1+0x8e4], R34 ;  /* 0x0008e42201007387 */ /* 0x0001e20000100800 */
[----:B------:R-:W-:Y:S01]  /*453d0*/  ISETP.LT.AND P1, PT, R4, UR14, !P0 ;  /* 0x0000000e04007c0c */ /* 0x000fe2000c721270 */
[C---:B------:R-:W-:Y:S01]  /*453e0*/  VIADD R33, R2.reuse, 0xe5 ;  /* 0x000000e502217836 */ /* 0x040fe20000000000 */
[----:B------:R-:W-:Y:S01]  /*453f0*/  ISETP.LT.AND P0, PT, R3, UR20, !P0 ;  /* 0x0000001403007c0c */ /* 0x000fe2000c701270 */
[----:B------:R-:W4:Y:S01]  /*45400*/  LDL.LU R39, [R1+0xef0] ;  /* 0x000ef00001277983 */ /* 0x000f220000300800 */
[----:B------:R-:W-:Y:S01]  /*45410*/  ULDC UR20, c[0x0][0x248] ;  /* 0x0000920000147ab9 */ /* 0x000fe20000000800 */
[C---:B------:R-:W-:Y:S01]  /*45420*/  VIADD R246, R2.reuse, 0xc7 ;  /* 0x000000c702f67836 */ /* 0x040fe20000000000 */
[----:B------:R-:W-:Y:S01]  /*45430*/  ULDC UR29, c[0x0][0x228] ;  /* 0x00008a00001d7ab9 */ /* 0x000fe20000000800 */
[----:B------:R-:W-:Y:S01]  /*45440*/  VIADD R247, R2, 0xc6 ;  /* 0x000000c602f77836 */ /* 0x000fe20000000000 */
[----:B------:R-:W-:Y:S01]  /*45450*/  ULDC UR14, c[0x0][0x228] ;  /* 0x00008a00000e7ab9 */ /* 0x000fe20000000800 */
[----:B0-----:R-:W-:Y:S01]  /*45460*/  VIADD R34, R34, UR44 ;  /* 0x0000002c22227c36 */ /* 0x001fe20008000000 */
[----:B------:R-:W-:-:S03]  /*45470*/  ULDC UR44, c[0x0][0x228] ;  /* 0x00008a00002c7ab9 */ /* 0x000fc60000000800 */
[----:B------:R-:W-:Y:S01]  /*45480*/  @P1 LOP3.LUT R229, R229, 0x10000, RZ, 0xfc, !PT ;  /* 0x00010000e5e51812 */ /* 0x000fe200078efcff */
[----:B------:R0:W-:Y:S03]  /*45490*/  STL [R1+0x8e8], R34 ;  /* 0x0008e82201007387 */ /* 0x0001e60000100800 */
[----:B------:R-:W-:-:S04]  /*454a0*/  LOP3.LUT R229, R229, 0xffff7fff, RZ, 0xc0, !PT ;  /* 0xffff7fffe5e57812 */ /* 0x000fc800078ec0ff */
[----:B------:R-:W-:Y:S02]  /*454b0*/  @P0 LOP3.LUT R229, R229, 0x8000, RZ, 0xfc, !PT ;  /* 0x00008000e5e50812 */ /* 0x000fe400078efcff */
[----:B------:R-:W-:Y:S01]  /*454c0*/  ISETP.GE.AND P0, PT, R33, UR17, PT ;  /* 0x0000001121007c0c */ /* 0x000fe2000bf06270 */
[----:B0-----:R-:W-:Y:S01]  /*454d0*/  VIADD R34, R34, UR46 ;  /* 0x0000002e22227c36 */ /* 0x001fe20008000000 */
[----:B------:R-:W-:Y:S01]  /*454e0*/  ULDC UR46, c[0x0][0x248] ;  /* 0x00009200002e7ab9 */ /* 0x000fe20000000800 */
[----:B------:R-:W-:Y:S01]  /*454f0*/  LOP3.LUT R229, R229, 0xffffbfff, RZ, 0xc0, !PT ;  /* 0xffffbfffe5e57812 */ /* 0x000fe200078ec0ff */
[----:B------:R-:W-:Y:S01]  /*45500*/  VIADD R33, R2, 0xe3 ;  /* 0x000000e302217836 */ /* 0x000fe20000000000 */
[----:B------:R-:W-:Y:S01]  /*45510*/  ISETP.LT.AND P1, PT, R4, UR30, !P0 ;  /* 0x0000001e04007c0c */ /* 0x000fe2000c721270 */
[----:B------:R0:W-:Y:S01]  /*45520*/  STL [R1+0x8ec], R34 ;  /* 0x0008ec2201007387 */ /* 0x0001e20000100800 */
[----:B------:R-:W-:Y:S01]  /*45530*/  ISETP.LT.AND P0, PT, R3, UR40, !P0 ;  /* 0x0000002803007c0c */ /* 0x000fe2000c701270 */
[----:B------:R-:W-:Y:S01]  /*45540*/  ULDC UR17, c[0x0][0x248] ;  /* 0x0000920000117ab9 */ /* 0x000fe20000000800 */
[C---:B------:R-:W-:Y:S01]  /*45550*/  VIADD R248, R2.reuse, 0xc5 ;  /* 0x000000c502f87836 */ /* 0x040fe20000000000 */
[----:B------:R-:W-:Y:S01]  /*45560*/  ULDC UR30, c[0x0][0x228] ;  /* 0x00008a00001e7ab9 */ /* 0x000fe20000000800 */
[----:B------:R-:W-:Y:S01]  /*45570*/  VIADD R249, R2, 0xc4 ;  /* 0x000000c402f97836 */ /* 0x000fe20000000000 */
[----:B------:R-:W-:Y:S01]  /*45580*/  ULDC UR40, c[0x0][0x228] ;  /* 0x00008a0000287ab9 */ /* 0x000fe20000000800 */
[----:B0-----:R-:W-:Y:S01]  /*45590*/  VIADD R34, R34, UR46 ;  /* 0x0000002e22227c36 */ /* 0x001fe20008000000 */
[----:B------:R-:W-:-:S04]  /*455a0*/  ULDC UR46, c[0x0][0x228] ;  /* 0x00008a00002e7ab9 */ /* 0x000fc80000000800 */
[----:B------:R0:W-:Y:S01]  /*455b0*/  STL [R1+0x8f0], R34 ;  /* 0x0008f02201007387 */ /* 0x0001e20000100800 */
[----:B------:R-:W-:Y:S01]  /*455c0*/  @P1 LOP3.LUT R229, R229, 0x4000, RZ, 0xfc, !PT ;  /* 0x00004000e5e51812 */ /* 0x000fe200078efcff */
        /* <DEDUP_REMOVED lines=17> */
[----:B------:R-:W-:Y:S01]  /*456e0*/  ULDC UR56, c[0x0][0x228] ;  /* 0x00008a0000387ab9 */ /* 0x000fe20000000800 */
        /* <DEDUP_REMOVED lines=9> */
[----:B0-----:R-:W-:Y:S01]  /*45780*/  VIADD R34, R34, UR8 ;  /* 0x0000000822227c36 */ /* 0x001fe20008000000 */
[----:B------:R-:W-:-:S04]  /*45790*/  ULDC UR8, c[0x0][0x248] ;  /* 0x0000920000087ab9 */ /* 0x000fc80000000800 */
[----:B------:R0:W-:Y:S01]  /*457a0*/  STL [R1+0x908], R34 ;  /* 0x0009082201007387 */ /* 0x0001e20000100800 */
[----:B------:R-:W-:Y:S02]  /*457b0*/  @P0 LOP3.LUT R229, R229, 0x800, RZ, 0xfc, !PT ;  /* 0x00000800e5e50812 */ /* 0x000fe400078efcff */
[----:B------:R-:W-:Y:S01]  /*457c0*/  ISETP.GE.AND P0, PT, R33, UR51, PT ;  /* 0x0000003321007c0c */ /* 0x000fe2000bf06270 */
[----:B0-----:R-:W-:Y:S01]  /*457d0*/  VIADD R34, R34, UR8 ;  /* 0x0000000822227c36 */ /* 0x001fe20008000000 */
[----:B------:R-:W-:Y:S01]  /*457e0*/  ULDC UR8, c[0x0][0x248] ;  /* 0x0000920000087ab9 */ /* 0x000fe20000000800 */
[----:B------:R-:W-:Y:S01]  /*457f0*/  LOP3.LUT R229, R229, 0xfffffbff, RZ, 0xc0, !PT ;  /* 0xfffffbffe5e57812 */ /* 0x000fe200078ec0ff */
[----:B------:R-:W-:Y:S01]  /*45800*/  VIADD R33, R2, 0xdf ;  /* 0x000000df02217836 */ /* 0x000fe20000000000 */
[----:B------:R-:W-:Y:S01]  /*45810*/  ULDC UR51, c[0x0][0x248] ;  /* 0x0000920000337ab9 */ /* 0x000fe20000000800 */
[----:B------:R0:W-:Y:S01]  /*45820*/  STL [R1+0x90c], R34 ;  /* 0x00090c2201007387 */ /* 0x0001e20000100800 */
[----:B------:R-:W-:Y:S01]  /*45830*/  ISETP.LT.AND P1, PT, R4, UR22, !P0 ;  /* 0x0000001604007c0c */ /* 0x000fe2000c721270 */
[----:B------:R-:W-:Y:S01]  /*45840*/  ULDC UR22, c[0x0][0x248] ;  /* 0x0000920000167ab9 */ /* 0x000fe20000000800 */
[----:B0-----:R-:W-:Y:S01]  /*45850*/  VIADD R34, R34, UR8 ;  /* 0x0000000822227c36 */ /* 0x001fe20008000000 */
[----:B------:R-:W-:-:S04]  /*45860*/  ULDC UR8, c[0x0][0x248] ;  /* 0x0000920000087ab9 */ /* 0x000fc80000000800 */
[----:B------:R0:W-:Y:S01]  /*45870*/  STL [R1+0x910], R34 ;  /* 0x0009102201007387 */ /* 0x0001e20000100800 */
[----:B------:R-:W-:Y:S01]  /*45880*/  ISETP.LT.AND P0, PT, R3, UR42, !P0 ;  /* 0x0000002a03007c0c */ /* 0x000fe2000c701270 */
[----:B------:R-:W-:Y:S01]  /*45890*/  ULDC UR42, c[0x0][0x248] ;  /* 0x00009200002a7ab9 */ /* 0x000fe20000000800 */
[----:B0-----:R-:W-:Y:S01]  /*458a0*/  VIADD R34, R34, UR8 ;  /* 0x0000000822227c36 */ /* 0x001fe20008000000 */
[----:B------:R-:W-:-:S04]  /*458b0*/  ULDC UR8, c[0x0][0x248] ;  /* 0x0000920000087ab9 */ /* 0x000fc80000000800 */
[----:B------:R0:W-:Y:S01]  /*458c0*/  STL [R1+0x914], R34 ;  /* 0x0009142201007387 */ /* 0x0001e20000100800 */
[----:B------:R-:W-:Y:S01]  /*458d0*/  @P1 LOP3.LUT R229, R229, 0x400, RZ, 0xfc, !PT ;  /* 0x00000400e5e51812 */ /* 0x000fe200078efcff */
[----:B0-----:R-:W-:-:S03]  /*458e0*/  VIADD R34, R34, UR8 ;  /* 0x0000000822227c36 */ /* 0x001fc60008000000 */
[----:B------:R-:W-:Y:S01]  /*458f0*/  LOP3.LUT R229, R229, 0xfffffdff, RZ, 0xc0, !PT ;  /* 0xfffffdffe5e57812 */ /* 0x000fe200078ec0ff */
[----:B------:R-:W-:Y:S01]  /*45900*/  ULDC UR8, c[0x0][0x228] ;  /* 0x00008a0000087ab9 */ /* 0x000fe20000000800 */
[----:B------:R0:W-:Y:S02]  /*45910*/  STL [R1+0x918], R34 ;  /* 0x0009182201007387 */ /* 0x0001e40000100800 */
[----:B------:R-:W-:Y:S02]  /*45920*/  @P0 LOP3.LUT R229, R229, 0x200, RZ, 0xfc, !PT ;  /* 0x00000200e5e50812 */ /* 0x000fe400078efcff */
[----:B------:R-:W-:Y:S01]  /*45930*/  ISETP.GE.AND P0, PT, R33, UR25, PT ;  /* 0x0000001921007c0c */ /* 0x000fe2000bf06270 */
[----:B0-----:R-:W-:Y:S01]  /*45940*/  VIADD R34, R34, UR10 ;  /* 0x0000000a22227c36 */ /* 0x001fe20008000000 */
[----:B------:R-:W-:Y:S01]  /*45950*/  ULDC UR10, c[0x0][0x248] ;  /* 0x00009200000a7ab9 */ /* 0x000fe20000000800 */
[----:B------:R-:W-:Y:S01]  /*45960*/  LOP3.LUT R229, R229, 0xfffffeff, RZ, 0xc0, !PT ;  /* 0xfffffeffe5e57812 */ /* 0x000fe200078ec0ff */
[----:B------:R-:W-:Y:S01]  /*45970*/  VIADD R33, R2, 0xdd ;  /* 0x000000dd02217836 */ /* 0x000fe20000000000 */
[----:B---3--:R-:W-:Y:S01]  /*45980*/  R2UR UR58, R238 ;  /* 0x00000000ee3a72ca */ /* 0x008fe200000e0000 */
[----:B------:R0:W-:Y:S01]  /*45990*/  STL [R1+0x91c], R34 ;  /* 0x00091c2201007387 */ /* 0x0001e20000100800 */
[----:B------:R-:W-:Y:S01]  /*459a0*/  ISETP.LT.AND P1, PT, R4, UR32, !P0 ;  /* 0x0000002004007c0c */ /* 0x000fe2000c721270 */
[----:B------:R-:W-:Y:S01]  /*459b0*/  ULDC UR32, c[0x0][0x248] ;  /* 0x0000920000207ab9 */ /* 0x000fe20000000800 */
[----:B------:R-:W-:Y:S01]  /*459c0*/  ULDC UR25, c[0x0][0x248] ;  /* 0x0000920000197ab9 */ /* 0x000fe20000000800 */
[----:B0-----:R-:W-:Y:S01]  /*459d0*/  VIADD R34, R34, UR10 ;  /* 0x0000000a22227c36 */ /* 0x001fe20008000000 */
[----:B------:R-:W-:-:S04]  /*459e0*/  ULDC UR10, c[0x0][0x248] ;  /* 0x00009200000a7ab9 */ /* 0x000fc80000000800 */
[----:B------:R0:W-:Y:S01]  /*459f0*/  STL [R1+0x920], R34 ;  /* 0x0009202201007387 */ /* 0x0001e20000100800 */
[----:B------:R-:W-:Y:S01]  /*45a00*/  ISETP.LT.AND P0, PT, R3, UR6, !P0 ;  /* 0x0000000603007c0c */ /* 0x000fe2000c701270 */
        /* <DEDUP_REMOVED lines=9> */
[----:B------:R-:W-:Y:S02]  /*45aa0*/  ULDC UR10, c[0x0][0x248] ;  /* 0x00009200000a7ab9 */ /* 0x000fe40000000800 */
[----:B------:R-:W-:Y:S02]  /*45ab0*/  @P0 LOP3.LUT R229, R229, 0x80, RZ, 0xfc, !PT ;  /* 0x00000080e5e50812 */ /* 0x000fe400078efcff */
[----:B------:R0:W-:Y:S01]  /*45ac0*/  STL [R1+0x92c], R34 ;  /* 0x00092c2201007387 */ /* 0x0001e20000100800 */
[----:B------:R-:W-:Y:S01]  /*45ad0*/  ISETP.GE.AND P0, PT, R33, UR43, PT ;  /* 0x0000002b21007c0c */ /* 0x000fe2000bf06270 */
[----:B0-----:R-:W-:Y:S01]  /*45ae0*/  VIADD R34, R34, UR10 ;  /* 0x0000000a22227c36 */ /* 0x001fe20008000000 */
[----:B------:R-:W-:-:S02]  /*45af0*/  ULDC UR10, c[0x0][0x248] ;  /* 0x00009200000a7ab9 */ /* 0x000fc40000000800 */
        /* <DEDUP_REMOVED lines=21> */
[----:B------:R-:W-:Y:S01]  /*45c50*/  ULDC UR21, c[0x0][0x228] ;  /* 0x00008a0000157ab9 */ /* 0x000fe20000000800 */
[----:B0-----:R-:W-:Y:S02]  /*45c60*/  VIADD R34, R34, UR10 ;  /* 0x0000000a22227c36 */ /* 0x001fe40008000000 */
[----:B------:R-:W-:Y:S01]  /*45c70*/  ISETP.LT.AND P1, PT, R4, UR16, !P0 ;  /* 0x0000001004007c0c */ /* 0x000fe2000c721270 */
[----:B------:R-:W-:Y:S02]  /*45c80*/  ULDC UR10, c[0x0][0x248] ;  /* 0x00009200000a7ab9 */ /* 0x000fe40000000800 */
[----:B------:R0:W-:Y:S02]  /*45c90*/  STL [R1+0x940], R34 ;  /* 0x0009402201007387 */ /* 0x0001e40000100800 */
[----:B0-----:R-:W-:-:S05]  /*45ca0*/  VIADD R34, R34, UR39 ;  /* 0x0000002722227c36 */ /* 0x001fca0008000000 */
[----:B------:R0:W-:Y:S01]  /*45cb0*/  STL [R1+0x944], R34 ;  /* 0x0009442201007387 */ /* 0x0001e20000100800 */
[----:B------:R-:W-:Y:S01]  /*45cc0*/  ISETP.LT.AND P0, PT, R3, UR46, !P0 ;  /* 0x0000002e03007c0c */ /* 0x000fe2000c701270 */
[----:B------:R-:W-:Y:S01]  /*45cd0*/  ULDC UR46, c[0x0][0x248] ;  /* 0x00009200002e7ab9 */ /* 0x000fe20000000800 */
[----:B------:R-:W-:Y:S01]  /*45ce0*/  LOP3.LUT R229, R229, 0xffffffef, RZ, 0xc0, !PT ;  /* 0xffffffefe5e57812 */ /* 0x000fe200078ec0ff */
[----:B0-----:R-:W-:-:S03]  /*45cf0*/  VIADD R34, R34, UR5 ;  /* 0x0000000522227c36 */ /* 0x001fc60008000000 */
[----:B------:R-:W-:Y:S01]  /*45d00*/  @P1 LOP3.LUT R229, R229, 0x10, RZ, 0xfc, !PT ;  /* 0x00000010e5e51812 */ /* 0x000fe200078efcff */
[----:B------:R-:W-:Y:S01]  /*45d10*/  ULDC UR5, c[0x0][0x248] ;  /* 0x0000920000057ab9 */ /* 0x000fe20000000800 */
[----:B------:R0:W-:Y:S02]  /*45d20*/  STL [R1+0x948], R34 ;  /* 0x0009482201007387 */ /* 0x0001e40000100800 */
[----:B------:R-:W-:Y:S01]  /*45d30*/  LOP3.LUT R229, R229, 0xfffffff7, RZ, 0xc0, !PT ;  /* 0xfffffff7e5e57812 */ /* 0x000fe200078ec0ff */
[----:B0-----:R-:W-:-:S03]  /*45d40*/  VIADD R34, R34, UR38 ;  /* 0x0000002622227c36 */ /* 0x001fc60008000000 */
[----:B------:R-:W-:Y:S01]  /*45d50*/  @P0 LOP3.LUT R229, R229, 0x8, RZ, 0xfc, !PT ;  /* 0x00000008e5e50812 */ /* 0x000fe200078efcff */
[----:B------:R-:W-:Y:S01]  /*45d60*/  ULDC.64 UR38, c[0x0][0x228] ;  /* 0x00008a0000267ab9 */ /* 0x000fe20000000a00 */
[----:B------:R0:W-:Y:S01]  /*45d70*/  STL [R1+0x94c], R34 ;  /* 0x00094c2201007387 */ /* 0x0001e20000100800 */
[----:B------:R-:W-:Y:S01]  /*45d80*/  ISETP.GE.AND P0, PT, R226, UR7, PT ;  /* 0x00000007e2007c0c */ /* 0x000fe2000bf06270 */
[----:B------:R-:W-:Y:S01]  /*45d90*/  ULDC.64 UR6, c[0x0][0x228] ;  /* 0x00008a0000067ab9 */ /* 0x000fe20000000a00 */
[----:B0-----:R-:W-:Y:S02]  /*45da0*/  VIADD R34, R34, UR22 ;  /* 0x0000001622227c36 */ /* 0x001fe40008000000 */
[----:B------:R-:W-:Y:S01]  /*45db0*/  ISETP.LT.AND P1, PT, R4, UR57, !P0 ;  /* 0x0000003904007c0c */ /* 0x000fe2000c721270 */
[----:B------:R-:W-:Y:S01]  /*45dc0*/  ULDC UR22, c[0x0][0x228] ;  /* 0x00008a0000167ab9 */ /* 0x000fe20000000800 */
[----:B------:R-:W-:Y:S01]  /*45dd0*/  VIADD R238, R34, UR11 ;  /* 0x0000000b22ee7c36 */ /* 0x000fe20008000000 */
[----:B------:R-:W-:Y:S01]  /*45de0*/  STL [R1+0x950], R34 ;  /* 0x0009502201007387 */ /* 0x000fe20000100800 */
[----:B------:R-:W-:Y:S01]  /*45df0*/  LOP3.LUT R229, R229, 0xfffffffb, RZ, 0xc0, !PT ;  /* 0xfffffffbe5e57812 */ /* 0x000fe200078ec0ff */
[----:B------:R-:W-:Y:S01]  /*45e00*/  ULDC UR57, c[0x0][0x228] ;  /* 0x00008a0000397ab9 */ /* 0x000fe20000000800 */
[----:B------:R-:W-:Y:S01]  /*45e10*/  VIADD R226, R238, UR10 ;  /* 0x0000000aeee27c36 */ /* 0x000fe20008000000 */
[----:B------:R0:W-:Y:S01]  /*45e20*/  STL [R1+0x954], R238 ;  /* 0x000954ee01007387 */ /* 0x0001e20000100800 */
[----:B------:R-:W-:Y:S01]  /*45e30*/  ISETP.LT.AND P0, PT, R3, UR50, !P0 ;  /* 0x0000003203007c0c */ /* 0x000fe2000c701270 */
[----:B------:R-:W-:Y:S01]  /*45e40*/  ULDC UR50, c[0x0][0x228] ;  /* 0x00008a0000327ab9 */ /* 0x000fe20000000800 */
[----:B------:R-:W-:Y:S01]  /*45e50*/  ULDC.64 UR10, c[0x0][0x228] ;  /* 0x00008a00000a7ab9 */ /* 0x000fe20000000a00 */
[----:B0-----:R-:W3:Y:S04]  /*45e60*/  LDL.LU R238, [R1+0x1644] ;  /* 0x0016440001ee7983 */ /* 0x001ee80000300800 */
[----:B------:R0:W-:Y:S02]  /*45e70*/  STL [R1+0x958], R226 ;  /* 0x000958e201007387 */ /* 0x0001e40000100800 */
[----:B0-----:R-:W-:Y:S01]  /*45e80*/  VIADD R226, R226, UR17 ;  /* 0x00000011e2e27c36 */ /* 0x001fe20008000000 */
[----:B------:R-:W-:Y:S01]  /*45e90*/  @P1 LOP3.LUT R229, R229, 0x4, RZ, 0xfc, !PT ;  /* 0x00000004e5e51812 */ /* 0x000fe200078efcff */
[----:B------:R-:W-:-:S03]  /*45ea0*/  ULDC.64 UR16, c[0x0][0x228] ;  /* 0x00008a0000107ab9 */ /* 0x000fc60000000a00 */
[----:B------:R0:W-:Y:S02]  /*45eb0*/  STL [R1+0x95c], R226 ;  /* 0x00095ce201007387 */ /* 0x0001e40000100800 */
[----:B0-----:R-:W-:-:S05]  /*45ec0*/  VIADD R226, R226, UR20 ;  /* 0x00000014e2e27c36 */ /* 0x001fca0008000000 */
[----:B------:R0:W-:Y:S01]  /*45ed0*/  STL [R1+0x960], R226 ;  /* 0x000960e201007387 */ /* 0x0001e20000100800 */
[----:B------:R-:W-:Y:S01]  /*45ee0*/  LOP3.LUT R229, R229, 0xfffffffd, RZ, 0xc0, !PT ;  /* 0xfffffffde5e57812 */ /* 0x000fe200078ec0ff */
[----:B0-----:R-:W-:-:S03]  /*45ef0*/  VIADD R226, R226, UR42 ;  /* 0x0000002ae2e27c36 */ /* 0x001fc60008000000 */
[----:B------:R-:W-:Y:S02]  /*45f00*/  @P0 LOP3.LUT R229, R229, 0x2, RZ, 0xfc, !PT ;  /* 0x00000002e5e50812 */ /* 0x000fe400078efcff */
[----:B------:R0:W-:Y:S01]  /*45f10*/  STL [R1+0x964], R226 ;  /* 0x000964e201007387 */ /* 0x0001e20000100800 */
[----:B------:R-:W-:Y:S02]  /*45f20*/  ISETP.GE.AND P0, PT, R227, UR33, PT ;  /* 0x00000021e3007c0c */ /* 0x000fe4000bf06270 */
[----:B------:R-:W1:Y:S01]  /*45f30*/  S2R R227, SR_TID.X ;  /* 0x0000000000e37919 */ /* 0x000e620000002100 */
[----:B0-----:R-:W-:-:S05]  /*45f40*/  VIADD R226, R226, UR32 ;  /* 0x00000020e2e27c36 */ /* 0x001fca0008000000 */
[----:B------:R0:W-:Y:S02]  /*45f50*/  STL [R1+0x968], R226 ;  /* 0x000968e201007387 */ /* 0x0001e40000100800 */
[----:B0-----:R-:W-:-:S05]  /*45f60*/  VIADD R226, R226, UR25 ;  /* 0x00000019e2e27c36 */ /* 0x001fca0008000000 */
[----:B------:R0:W-:Y:S02]  /*45f70*/  STL [R1+0x96c], R226 ;  /* 0x00096ce201007387 */ /* 0x0001e40000100800 */
[----:B0-----:R-:W-:-:S05]  /*45f80*/  VIADD R226, R226, UR5 ;  /* 0x00000005e2e27c36 */ /* 0x001fca0008000000 */
[----:B------:R0:W-:Y:S01]  /*45f90*/  STL [R1+0x970], R226 ;  /* 0x000970e201007387 */ /* 0x0001e20000100800 */
[----:B------:R-:W-:Y:S01]  /*45fa0*/  ISETP.LT.AND P1, PT, R4, UR22, !P0 ;  /* 0x0000001604007c0c */ /* 0x000fe2000c721270 */
[----:B-1----:R-:W-:Y:S02]  /*45fb0*/  IMAD.SHL.U32 R227, R227, 0x80, RZ ;  /* 0x00000080e3e37824 */ /* 0x002fe400078e00ff */
[----:B0-----:R-:W-:Y:S01]  /*45fc0*/  VIADD R226, R226, UR51 ;  /* 0x00000033e2e27c36 */ /* 0x001fe20008000000 */
[----:B------:R-:W-:Y:S01]  /*45fd0*/  ISETP.LT.AND P0, PT, R3, UR54, !P0 ;  /* 0x0000003603007c0c */ /* 0x000fe2000c701270 */
[----:B------:R-:W-:-:S03]  /*45fe0*/  ULDC UR22, c[0x0][0x228] ;  /* 0x00008a0000167ab9 */ /* 0x000fc60000000800 */
[----:B------:R0:W-:Y:S02]  /*45ff0*/  STL [R1+0x974], R226 ;  /* 0x000974e201007387 */ /* 0x0001e40000100800 */
[----:B0-----:R-:W-:-:S05]  /*46000*/  VIADD R226, R226, UR48 ;  /* 0x00000030e2e27c36 */ /* 0x001fca0008000000 */
[----:B------:R0:W-:Y:S02]  /*46010*/  STL [R1+0x978], R226 ;  /* 0x000978e201007387 */ /* 0x0001e40000100800 */
[----:B------:R-:W-:Y:S01]  /*46020*/  @P0 LOP3.LUT R228, R228, 0x80000000, RZ, 0xfc, !PT ;  /* 0x80000000e4e40812 */ /* 0x000fe200078efcff */
[----:B0-----:R-:W-:-:S05]  /*46030*/  VIADD R226, R226, UR45 ;  /* 0x0000002de2e27c36 */ /* 0x001fca0008000000 */
[----:B------:R0:W-:Y:S01]  /*46040*/  STL [R1+0x97c], R226 ;  /* 0x00097ce201007387 */ /* 0x0001e20000100800 */
[----:B------:R-:W-:Y:S02]  /*46050*/  ISETP.GE.AND P0, PT, R237, UR23, PT ;  /* 0x00000017ed007c0c */ /* 0x000fe4000bf06270 */
[----:B------:R-:W-:Y:S01]  /*46060*/  LOP3.LUT R237, R227, 0x800, RZ, 0xc0, !PT ;  /* 0x00000800e3ed7812 */ /* 0x000fe200078ec0ff */
[----:B0-----:R-:W-:-:S05]  /*46070*/  VIADD R226, R226, UR44 ;  /* 0x0000002ce2e27c36 */ /* 0x001fca0008000000 */
[----:B------:R0:W-:Y:S04]  /*46080*/  STL [R1+0x980], R226 ;  /* 0x000980e201007387 */ /* 0x0001e80000100800 */
[----:B------:R-:W2:Y:S01]  /*46090*/  LDL.LU R227, [R1+0xf80] ;  /* 0x000f800001e37983 */ /* 0x000ea20000300800 */
[----:B------:R-:W-:-:S04]  /*460a0*/  LOP3.LUT R229, R229, 0xfffffffe, RZ, 0xc0, !PT ;  /* 0xfffffffee5e57812 */ /* 0x000fc800078ec0ff */
[----:B------:R-:W-:Y:S02]  /*460b0*/  @P1 LOP3.LUT R229, R229, 0x1, RZ, 0xfc, !PT ;  /* 0x00000001e5e51812 */ /* 0x000fe400078efcff */
[----:B------:R-:W-:Y:S02]  /*460c0*/  ISETP.LT.AND P1, PT, R4, UR21, !P0 ;  /* 0x0000001504007c0c */ /* 0x000fe4000c721270 */
[----:B------:R-:W-:Y:S01]  /*460d0*/  LOP3.LUT R228, R228, 0xbfffffff, RZ, 0xc0, !PT ;  /* 0xbfffffffe4e47812 */ /* 0x000fe200078ec0ff */
[----:B0-----:R-:W-:Y:S01]  /*460e0*/  VIADD R226, R226, UR43 ;  /* 0x0000002be2e27c36 */ /* 0x001fe20008000000 */
[----:B------:R-:W-:Y:S01]  /*460f0*/  ISETP.LT.AND P0, PT, R3, UR22, !P0 ;  /* 0x0000001603007c0c */ /* 0x000fe2000c701270 */
[----:B------:R-:W-:Y:S01]  /*46100*/  ULDC.64 UR22, c[0x0][0x228] ;  /* 0x00008a0000167ab9 */ /* 0x000fe20000000a00 */
[----:B------:R-:W-:Y:S01]  /*46110*/  VIADD R251, R2, 0xc3 ;  /* 0x000000c302fb7836 */ /* 0x000fe20000000000 */
[----:B------:R-:W-:-:S06]  /*46120*/  ULDC.64 UR20, c[0x0][0x228] ;  /* 0x00008a0000147ab9 */ /* 0x000fcc0000000a00 */
[----:B------:R-:W-:-:S04]  /*46130*/  @P1 LOP3.LUT R228, R228, 0x40000000, RZ, 0xfc, !PT ;  /* 0x40000000e4e41812 */ /* 0x000fc800078efcff */
[----:B------:R-:W-:-:S04]  /*46140*/  LOP3.LUT R228, R228, 0xdfffffff, RZ, 0xc0, !PT ;  /* 0xdfffffffe4e47812 */ /* 0x000fc800078ec0ff */
[----:B------:R-:W-:Y:S02]  /*46150*/  @P0 LOP3.LUT R228, R228, 0x20000000, RZ, 0xfc, !PT ;  /* 0x20000000e4e40812 */ /* 0x000fe400078efcff */
[----:B------:R-:W-:-:S04]  /*46160*/  ISETP.GE.AND P0, PT, R239, UR13, PT ;  /* 0x0000000def007c0c */ /* 0x000fc8000bf06270 */
[----:B------:R-:W-:Y:S01]  /*46170*/  ISETP.LT.AND P2, PT, R4, UR57, !P0 ;  /* 0x0000003904007c0c */ /* 0x000fe2000c741270 */
[----:B------:R-:W-:Y:S01]  /*46180*/  ULDC UR57, c[0x0][0x228] ;  /* 0x00008a0000397ab9 */ /* 0x000fe20000000800 */
[----:B------:R-:W-:Y:S02]  /*46190*/  ISETP.LT.AND P1, PT, R3, UR50, !P0 ;  /* 0x0000003203007c0c */ /* 0x000fe4000c721270 */
[----:B------:R-:W-:Y:S02]  /*461a0*/  LOP3.LUT R228, R228, 0xefffffff, RZ, 0xc0, !PT ;  /* 0xefffffffe4e47812 */ /* 0x000fe400078ec0ff */
[----:B------:R-:W-:-:S07]  /*461b0*/  ISETP.GE.AND P0, PT, R240, UR55, PT ;  /* 0x00000037f0007c0c */ /* 0x000fce000bf06270 */
[----:B------:R-:W-:Y:S02]  /*461c0*/  @P2 LOP3.LUT R228, R228, 0x10000000, RZ, 0xfc, !PT ;  /* 0x10000000e4e42812 */ /* 0x000fe400078efcff */
[----:B------:R-:W-:Y:S02]  /*461d0*/  ISETP.LT.AND P2, PT, R4, UR57, !P0 ;  /* 0x0000003904007c0c */ /* 0x000fe4000c741270 */
[----:B------:R-:W-:-:S04]  /*461e0*/  LOP3.LUT R228, R228, 0xf7ffffff, RZ, 0xc0, !PT ;  /* 0xf7ffffffe4e47812 */ /* 0x000fc800078ec0ff */
[----:B------:R-:W-:Y:S02]  /*461f0*/  @P1 LOP3.LUT R228, R228, 0x8000000, RZ, 0xfc, !PT ;  /* 0x08000000e4e41812 */ /* 0x000fe400078efcff */
[----:B------:R-:W-:Y:S02]  /*46200*/  ISETP.LT.AND P1, PT, R3, UR61, !P0 ;  /* 0x0000003d03007c0c */ /* 0x000fe4000c721270 */
[----:B------:R-:W-:Y:S02]  /*46210*/  LOP3.LUT R228, R228, 0xfbffffff, RZ, 0xc0, !PT ;  /* 0xfbffffffe4e47812 */ /* 0x000fe400078ec0ff */
[----:B------:R-:W-:Y:S02]  /*46220*/  ISETP.GE.AND P0, PT, R241, UR49, PT ;  /* 0x00000031f1007c0c */ /* 0x000fe4000bf06270 */
[----:B------:R-:W-:Y:S02]  /*46230*/  @P2 LOP3.LUT R228, R228, 0x4000000, RZ, 0xfc, !PT ;  /* 0x04000000e4e42812 */ /* 0x000fe400078efcff */
[----:B------:R-:W-:-:S02]  /*46240*/  ISETP.LT.AND P2, PT, R4, UR60, !P0 ;  /* 0x0000003c04007c0c */ /* 0x000fc4000c741270 */
        /* <DEDUP_REMOVED lines=52> */
[----:B------:R-:W-:Y:S01]  /*46590*/  LOP3.LUT R228, R228, 0xffffffef, RZ, 0xc0, !PT ;  /* 0xffffffefe4e47812 */ /* 0x000fe200078ec0ff */
[----:B------:R0:W-:Y:S01]  /*465a0*/  STL [R1+0x984], R226 ;  /* 0x000984e201007387 */ /* 0x0001e20000100800 */
[----:B------:R-:W-:Y:S02]  /*465b0*/  ISETP.GE.AND P0, PT, R249, UR15, PT ;  /* 0x0000000ff9007c0c */ /* 0x000fe4000bf06270 */
[----:B------:R-:W-:Y:S02]  /*465c0*/  @P2 LOP3.LUT R228, R228, 0x10, RZ, 0xfc, !PT ;  /* 0x00000010e4e42812 */ /* 0x000fe400078efcff */
[----:B------:R-:W-:-:S02]  /*465d0*/  ISETP.LT.AND P2, PT, R4, UR22, !P0 ;  /* 0x0000001604007c0c */ /* 0x000fc4000c741270 */
[----:B------:R-:W-:Y:S01]  /*465e0*/  LOP3.LUT R228, R228, 0xfffffff7, RZ, 0xc0, !PT ;  /* 0xfffffff7e4e47812 */ /* 0x000fe200078ec0ff */
[----:B0-----:R-:W-:-:S03]  /*465f0*/  VIADD R226, R226, UR46 ;  /* 0x0000002ee2e27c36 */ /* 0x001fc60008000000 */
[----:B------:R-:W-:Y:S02]  /*46600*/  @P1 LOP3.LUT R228, R228, 0x8, RZ, 0xfc, !PT ;  /* 0x00000008e4e41812 */ /* 0x000fe400078efcff */
[----:B------:R0:W-:Y:S01]  /*46610*/  STL [R1+0x988], R226 ;  /* 0x000988e201007387 */ /* 0x0001e20000100800 */
[----:B------:R-:W-:Y:S02]  /*46620*/  ISETP.LT.AND P1, PT, R3, UR20, !P0 ;  /* 0x0000001403007c0c */ /* 0x000fe4000c721270 */
[----:B------:R-:W-:Y:S02]  /*46630*/  ISETP.GE.AND P0, PT, R251, UR9, PT ;  /* 0x00000009fb007c0c */ /* 0x000fe4000bf06270 */
[----:B------:R-:W-:Y:S01]  /*46640*/  LOP3.LUT R228, R228, 0xfffffffb, RZ, 0xc0, !PT ;  /* 0xfffffffbe4e47812 */ /* 0x000fe200078ec0ff */
[----:B0-----:R-:W-:-:S04]  /*46650*/  VIADD R226, R226, UR52 ;  /* 0x00000034e2e27c36 */ /* 0x001fc80008000000 */
[----:B------:R-:W-:Y:S01]  /*46660*/  VIADD R251, R226, UR53 ;  /* 0x00000035e2fb7c36 */ /* 0x000fe20008000000 */
[----:B------:R0:W-:Y:S01]  /*46670*/  STL [R1+0x98c], R226 ;  /* 0x00098ce201007387 */ /* 0x0001e20000100800 */
[----:B------:R-:W-:Y:S01]  /*46680*/  @P2 LOP3.LUT R228, R228, 0x4, RZ, 0xfc, !PT ;  /* 0x00000004e4e42812 */ /* 0x000fe200078efcff */
[----:B0-----:R-:W0:Y:S03]  /*46690*/  S2R R226, SR_TID.X ;  /* 0x0000000000e27919 */ /* 0x001e260000002100 */
[----:B------:R-:W-:-:S04]  /*466a0*/  LOP3.LUT R228, R228, 0xfffffffd, RZ, 0xc0, !PT ;  /* 0xfffffffde4e47812 */ /* 0x000fc800078ec0ff */
[----:B------:R-:W-:Y:S02]  /*466b0*/  @P1 LOP3.LUT R228, R228, 0x2, RZ, 0xfc, !PT ;  /* 0x00000002e4e41812 */ /* 0x000fe400078efcff */
[----:B------:R-:W-:Y:S02]  /*466c0*/  ISETP.LT.AND P1, PT, R4, UR36, !P0 ;  /* 0x0000002404007c0c */ /* 0x000fe4000c721270 */
[----:B------:R-:W-:Y:S01]  /*466d0*/  ISETP.LT.AND P0, PT, R3, UR40, !P0 ;  /* 0x0000002803007c0c */ /* 0x000fe2000c701270 */
[----:B------:R1:W-:Y:S01]  /*466e0*/  STL [R1+0xa44], R251 ;  /* 0x000a44fb01007387 */ /* 0x0003e20000100800 */
[----:B---3--:R-:W-:Y:S01]  /*466f0*/  LOP3.LUT R238, R238, 0x7fffffff, RZ, 0xc0, !PT ;  /* 0x7fffffffeeee7812 */ /* 0x008fe200078ec0ff */
[----:B------:R-:W-:Y:S01]  /*46700*/  VIADD R252, R2, 0xc2 ;  /* 0x000000c202fc7836 */ /* 0x000fe20000000000 */
[----:B------:R-:W-:-:S09]  /*46710*/  LOP3.LUT R228, R228, 0xfffffffe, RZ, 0xc0, !PT ;  /* 0xfffffffee4e47812 */ /* 0x000fd200078ec0ff */
[----:B------:R-:W-:Y:S02]  /*46720*/  @P0 LOP3.LUT R238, R238, 0x80000000, RZ, 0xfc, !PT ;  /* 0x80000000eeee0812 */ /* 0x000fe400078efcff */
[----:B------:R-:W-:Y:S01]  /*46730*/  ISETP.GE.AND P0, PT, R3, UR4, PT ;  /* 0x0000000403007c0c */ /* 0x000fe2000bf06270 */
[C---:B------:R-:W-:Y:S01]  /*46740*/  VIADD R211, R2.reuse, 0xc1 ;  /* 0x000000c102d37836 */ /* 0x040fe20000000000 */
[----:B----4-:R-:W-:Y:S01]  /*46750*/  R2UR UR59, R39 ;  /* 0x00000000273b72ca */ /* 0x010fe200000e0000 */
[----:B------:R-:W-:Y:S01]  /*46760*/  VIADD R212, R2, 0xc0 ;  /* 0x000000c002d47836 */ /* 0x000fe20000000000 */
[----:B------:R-:W-:Y:S01]  /*46770*/  @P1 LOP3.LUT R228, R228, 0x1, RZ, 0xfc, !PT ;  /* 0x00000001e4e41812 */ /* 0x000fe200078efcff */
[----:B0-----:R-:W-:Y:S01]  /*46780*/  IMAD.SHL.U32 R226, R226, 0x10, RZ ;  /* 0x00000010e2e27824 */ /* 0x001fe200078e00ff */
[----:B------:R-:W-:Y:S01]  /*46790*/  ISETP.GE.AND P1, PT, R252, UR39, PT ;  /* 0x00000027fc007c0c */ /* 0x000fe2000bf26270 */
[C---:B------:R-:W-:Y:S02]  /*467a0*/  VIADD R213, R2.reuse, 0xbf ;  /* 0x000000bf02d57836 */ /* 0x040fe40000000000 */
[----:B------:R-:W-:Y:S01]  /*467b0*/  VIADD R214, R2, 0xbe ;  /* 0x000000be02d67836 */ /* 0x000fe20000000000 */
[----:B------:R-:W-:Y:S01]  /*467c0*/  LOP3.LUT R226, R226, 0xf0, RZ, 0xc0, !PT ;  /* 0x000000f0e2e27812 */ /* 0x000fe200078ec0ff */
[----:B------:R-:W-:-:S02]  /*467d0*/  VIADD R215, R2, 0xbd ;  /* 0x000000bd02d77836 */ /* 0x000fc40000000000 */
[C---:B------:R-:W-:Y:S02]  /*467e0*/  VIADD R216, R2.reuse, 0xbc ;  /* 0x000000bc02d87836 */ /* 0x040fe40000000000 */
[C---:B------:R-:W-:Y:S02]  /*467f0*/  VIADD R217, R2.reuse, 0xbb ;  /* 0x000000bb02d97836 */ /* 0x040fe40000000000 */
[C---:B------:R-:W-:Y:S02]  /*46800*/  VIADD R218, R2.reuse, 0xba ;  /* 0x000000ba02da7836 */ /* 0x040fe40000000000 */
[C---:B------:R-:W-:Y:S02]  /*46810*/  VIADD R219, R2.reuse, 0xb9 ;  /* 0x000000b902db7836 */ /* 0x040fe40000000000 */
[C---:B------:R-:W-:Y:S02]  /*46820*/  VIADD R220, R2.reuse, 0xb8 ;  /* 0x000000b802dc7836 */ /* 0x040fe40000000000 */
[----:B------:R-:W-:-:S02]  /*46830*/  VIADD R221, R2, 0xb7 ;  /* 0x000000b702dd7836 */ /* 0x000fc40000000000 */
[C---:B------:R-:W-:Y:S02]  /*46840*/  VIADD R222, R2.reuse, 0xb6 ;  /* 0x000000b602de7836 */ /* 0x040fe40000000000 */
[C---:B------:R-:W-:Y:S02]  /*46850*/  VIADD R223, R2.reuse, 0xb5 ;  /* 0x000000b502df7836 */ /* 0x040fe40000000000 */
[C---:B------:R-:W-:Y:S02]  /*46860*/  VIADD R224, R2.reuse, 0xb4 ;  /* 0x000000b402e07836 */ /* 0x040fe40000000000 */
[C---:B------:R-:W-:Y:S02]  /*46870*/  VIADD R225, R2.reuse, 0xb3 ;  /* 0x000000b302e17836 */ /* 0x040fe40000000000 */
[C---:B------:R-:W-:Y:S02]  /*46880*/  VIADD R210, R2.reuse, 0xb2 ;  /* 0x000000b202d27836 */ /* 0x040fe40000000000 */
[C---:B------:R-:W-:Y:S01]  /*46890*/  VIADD R209, R2.reuse, 0xb1 ;  /* 0x000000b102d17836 */ /* 0x040fe20000000000 */
[----:B--2---:R-:W-:Y:S01]  /*468a0*/  R2UR UR4, R227 ;  /* 0x00000000e30472ca */ /* 0x004fe200000e0000 */
        /* <DEDUP_REMOVED lines=175> */
[----:B------:R-:W-:Y:S01]  /*473a0*/  VIADD R33, R2, 0x1 ;  /* 0x0000000102217836 */ /* 0x000fe20000000000 */
[----:B------:R-:W-:Y:S01]  /*473b0*/  ULDC.64 UR32, c[0x0][0x228] ;  /* 0x00008a0000207ab9 */ /* 0x000fe20000000a00 */
[----:B------:R-:W-:Y:S01]  /*473c0*/  ULDC.64 UR26, c[0x0][0x228] ;  /* 0x00008a00001a7ab9 */ /* 0x000fe20000000a00 */
[----:B------:R-:W-:Y:S01]  /*473d0*/  ISETP.LT.AND P3, PT, R4, UR32, !P1 ;  /* 0x0000002004007c0c */ /* 0x000fe2000cf61270 */
[----:B------:R-:W-:Y:S01]  /*473e0*/  ULDC.64 UR30, c[0x0][0x228] ;  /* 0x00008a00001e7ab9 */ /* 0x000fe20000000a00 */
[C---:B------:R-:W-:Y:S01]  /*473f0*/  ISETP.LT.AND P2, PT, R3.reuse, UR26, !P1 ;  /* 0x0000001a03007c0c */ /* 0x040fe2000cf41270 */
[----:B------:R-:W-:Y:S01]  /*47400*/  ULDC.64 UR24, c[0x0][0x228] ;  /* 0x00008a0000187ab9 */ /* 0x000fe20000000a00 */
[----:B------:R-:W-:Y:S01]  /*47410*/  LOP3.LUT R238, R238, 0xbfffffff, RZ, 0xc0, !PT ;  /* 0xbfffffffeeee7812 */ /* 0x000fe200078ec0ff */
[----:B------:R-:W-:Y:S01]  /*47420*/  ULDC.64 UR34, c[0x0][0x228] ;  /* 0x00008a0000227ab9 */ /* 0x000fe20000000a00 */
[----:B------:R-:W-:Y:S01]  /*47430*/  ISETP.GE.AND P1, PT, R212, UR11, PT ;  /* 0x0000000bd4007c0c */ /* 0x000fe2000bf26270 */
[----:B------:R-:W-:Y:S01]  /*47440*/  ULDC.64 UR28, c[0x0][0x228] ;  /* 0x00008a00001c7ab9 */ /* 0x000fe20000000a00 */
[----:B------:R-:W-:Y:S01]  /*47450*/  ULDC.64 UR36, c[0x0][0x228] ;  /* 0x00008a0000247ab9 */ /* 0x000fe20000000a00 */
[----:B------:R-:W-:Y:S01]  /*47460*/  ULDC.64 UR38, c[0x0][0x228] ;  /* 0x00008a0000267ab9 */ /* 0x000fe20000000a00 */
[----:B------:R-:W-:Y:S01]  /*47470*/  ULDC.64 UR40, c[0x0][0x228] ;  /* 0x00008a0000287ab9 */ /* 0x000fe20000000a00 */
[----:B------:R-:W-:Y:S01]  /*47480*/  ULDC UR60, c[0x0][0x228] ;  /* 0x00008a00003c7ab9 */ /* 0x000fe20000000800 */
[----:B------:R-:W-:Y:S01]  /*47490*/  ULDC UR5, c[0x0][0x228] ;  /* 0x00008a0000057ab9 */ /* 0x000fe20000000800 */
[----:B------:R-:W-:Y:S01]  /*474a0*/  @P3 LOP3.LUT R238, R238, 0x40000000, RZ, 0xfc, !PT ;  /* 0x40000000eeee3812 */ /* 0x000fe200078efcff */
[----:B------:R-:W-:Y:S01]  /*474b0*/  ULDC UR6, c[0x0][0x228] ;  /* 0x00008a0000067ab9 */ /* 0x000fe20000000800 */
[----:B------:R-:W-:Y:S01]  /*474c0*/  ULDC UR8, c[0x0][0x228] ;  /* 0x00008a0000087ab9 */ /* 0x000fe20000000800 */
[----:B------:R-:W-:Y:S01]  /*474d0*/  ULDC UR9, c[0x0][0x228] ;  /* 0x00008a0000097ab9 */ /* 0x000fe20000000800 */
[----:B------:R-:W-:Y:S01]  /*474e0*/  LOP3.LUT R238, R238, 0xdfffffff, RZ, 0xc0, !PT ;  /* 0xdfffffffeeee7812 */ /* 0x000fe200078ec0ff */
[----:B------:R-:W-:Y:S01]  /*474f0*/  ULDC UR10, c[0x0][0x228] ;  /* 0x00008a00000a7ab9 */ /* 0x000fe20000000800 */
[----:B------:R-:W-:Y:S01]  /*47500*/  ULDC UR12, c[0x0][0x228] ;  /* 0x00008a00000c7ab9 */ /* 0x000fe20000000800 */
[----:B------:R-:W-:Y:S01]  /*47510*/  ULDC UR13, c[0x0][0x228] ;  /* 0x00008a00000d7ab9 */ /* 0x000fe20000000800 */
[----:B------:R-:W-:Y:S01]  /*47520*/  @P2 LOP3.LUT R238, R238, 0x20000000, RZ, 0xfc, !PT ;  /* 0x20000000eeee2812 */ /* 0x000fe200078efcff */
[----:B------:R-:W-:Y:S01]  /*47530*/  ULDC UR14, c[0x0][0x228] ;  /* 0x00008a00000e7ab9 */ /* 0x000fe20000000800 */
[----:B------:R-:W-:Y:S01]  /*47540*/  ISETP.LT.AND P2, PT, R4, UR30, !P1 ;  /* 0x0000001e04007c0c */ /* 0x000fe2000cf41270 */
[----:B------:R-:W-:Y:S01]  /*47550*/  ULDC UR15, c[0x0][0x228] ;  /* 0x00008a00000f7ab9 */ /* 0x000fe20000000800 */
[----:B------:R-:W-:Y:S01]  /*47560*/  ISETP.LT.AND P1, PT, R3, UR24, !P1 ;  /* 0x0000001803007c0c */ /* 0x000fe2000cf21270 */
[----:B------:R-:W-:Y:S01]  /*47570*/  ULDC UR61, c[0x0][0x228] ;  /* 0x00008a00003d7ab9 */ /* 0x000fe20000000800 */
[----:B------:R-:W-:Y:S01]  /*47580*/  LOP3.LUT R238, R238, 0xefffffff, RZ, 0xc0, !PT ;  /* 0xefffffffeeee7812 */ /* 0x000fe200078ec0ff */
[----:B------:R-:W-:Y:S01]  /*47590*/  ULDC UR26, c[0x0][0x228] ;  /* 0x00008a00001a7ab9 */ /* 0x000fe20000000800 */
[----:B------:R-:W-:Y:S01]  /*475a0*/  ULDC UR16, c[0x0][0x228] ;  /* 0x00008a0000107ab9 */ /* 0x000fe20000000800 */
[----:B------:R-:W-:Y:S01]  /*475b0*/  ULDC UR18, c[0x0][0x228] ;  /* 0x00008a0000127ab9 */ /* 0x000fe20000000800 */
[----:B------:R-:W-:Y:S01]  /*475c0*/  LOP3.LUT R239, R239, 0x7fffffff, RZ, 0xc0, !PT ;  /* 0x7fffffffefef7812 */ /* 0x000fe200078ec0ff */
[----:B------:R-:W-:Y:S01]  /*475d0*/  ULDC UR30, c[0x0][0x228] ;  /* 0x00008a00001e7ab9 */ /* 0x000fe20000000800 */
[----:B------:R-:W-:Y:S01]  /*475e0*/  ULDC UR19, c[0x0][0x228] ;  /* 0x00008a0000137ab9 */ /* 0x000fe20000000800 */
        /* <DEDUP_REMOVED lines=12> */
[----:B------:R-:W-:Y:S01]  /*476b0*/  ISETP.GE.AND P1, PT, R214, UR23, PT ;  /* 0x00000017d6007c0c */ /* 0x000fe2000bf26270 */
[----:B------:R-:W-:Y:S01]  /*476c0*/  ULDC UR51, c[0x0][0x228] ;  /* 0x00008a0000337ab9 */ /* 0x000fe20000000800 */
[----:B------:R-:W-:Y:S01]  /*476d0*/  LOP3.LUT R238, R238, 0xfdffffff, RZ, 0xc0, !PT ;  /* 0xfdffffffeeee7812 */ /* 0x000fe200078ec0ff */
[----:B------:R-:W-:Y:S01]  /*476e0*/  ULDC UR52, c[0x0][0x228] ;  /* 0x00008a0000347ab9 */ /* 0x000fe20000000800 */
[----:B------:R-:W-:Y:S01]  /*476f0*/  ISETP.LT.AND P3, PT, R4, UR34, !P1 ;  /* 0x0000002204007c0c */ /* 0x000fe2000cf61270 */
[----:B------:R-:W-:Y:S01]  /*47700*/  ULDC UR53, c[0x0][0x228] ;  /* 0x00008a0000357ab9 */ /* 0x000fe20000000800 */
[----:B------:R-:W-:Y:S01]  /*47710*/  ISETP.LT.AND P2, PT, R3, UR28, !P1 ;  /* 0x0000001c03007c0c */ /* 0x000fe2000cf41270 */
[----:B------:R-:W-:Y:S01]  /*47720*/  ULDC UR54, c[0x0][0x228] ;  /* 0x00008a0000367ab9 */ /* 0x000fe20000000800 */
[----:B------:R-:W-:Y:S01]  /*47730*/  ISETP.GE.AND P1, PT, R216, UR33, PT ;  /* 0x00000021d8007c0c */ /* 0x000fe2000bf26270 */
[----:B------:R-:W-:Y:S01]  /*47740*/  ULDC.64 UR32, c[0x0][0x228] ;  /* 0x00008a0000207ab9 */ /* 0x000fe20000000a00 */
[----:B------:R-:W-:Y:S01]  /*47750*/  LOP3.LUT R240, R240, 0x7fffffff, RZ, 0xc0, !PT ;  /* 0x7ffffffff0f07812 */ /* 0x000fe200078ec0ff */
[----:B------:R-:W-:Y:S01]  /*47760*/  ULDC UR55, c[0x0][0x228] ;  /* 0x00008a0000377ab9 */ /* 0x000fe20000000800 */
[----:B------:R-:W-:Y:S01]  /*47770*/  ULDC UR56, c[0x0][0x228] ;  /* 0x00008a0000387ab9 */ /* 0x000fe20000000800 */
[----:B------:R-:W-:Y:S01]  /*47780*/  ULDC UR57, c[0x0][0x228] ;  /* 0x00008a0000397ab9 */ /* 0x000fe20000000800 */
[----:B------:R-:W-:Y:S01]  /*47790*/  ULDC UR23, c[0x0][0x228] ;  /* 0x00008a0000177ab9 */ /* 0x000fe20000000800 */
[----:B------:R-:W-:Y:S01]  /*477a0*/  ULDC UR24, c[0x0][0x228] ;  /* 0x00008a0000187ab9 */ /* 0x000fe20000000800 */
[----:B------:R-:W-:Y:S01]  /*477b0*/  ULDC UR34, c[0x0][0x228] ;  /* 0x00008a0000227ab9 */ /* 0x000fe20000000800 */
[----:B------:R-:W-:Y:S01]  /*477c0*/  @P3 LOP3.LUT R238, R238, 0x2000000, RZ, 0xfc, !PT ;  /* 0x02000000eeee3812 */ /* 0x000fe200078efcff */
[----:B------:R-:W-:Y:S01]  /*477d0*/  ULDC.64 UR42, c[0x0][0x228] ;  /* 0x00008a00002a7ab9 */ /* 0x000fe20000000a00 */
[----:B------:R-:W-:-:S02]  /*477e0*/  LOP3.LUT R241, R241, 0x7fffffff, RZ, 0xc0, !PT ;  /* 0x7ffffffff1f17812 */ /* 0x000fc400078ec0ff */
[----:B------:R-:W-:Y:S02]  /*477f0*/  LOP3.LUT R238, R238, 0xffdfffff, RZ, 0xc0, !PT ;  /* 0xffdfffffeeee7812 */ /* 0x000fe400078ec0ff */
[----:B------:R-:W-:Y:S02]  /*47800*/  LOP3.LUT R242, R242, 0x7fffffff, RZ, 0xc0, !PT ;  /* 0x7ffffffff2f27812 */ /* 0x000fe400078ec0ff */
[----:B------:R-:W-:Y:S02]  /*47810*/  @P2 LOP3.LUT R238, R238, 0x200000, RZ, 0xfc, !PT ;  /* 0x00200000eeee2812 */ /* 0x000fe400078efcff */
[----:B------:R-:W-:Y:S01]  /*47820*/  ISETP.LT.AND P2, PT, R4, UR36, !P1 ;  /* 0x0000002404007c0c */ /* 0x000fe2000cf41270 */
[----:B------:R-:W-:Y:S01]  /*47830*/  ULDC UR36, c[0x0][0x228] ;  /* 0x00008a0000247ab9 */ /* 0x000fe20000000800 */
[----:B------:R-:W-:Y:S01]  /*47840*/  ISETP.LT.AND P1, PT, R3, UR38, !P1 ;  /* 0x0000002603007c0c */ /* 0x000fe2000cf21270 */
[----:B------:R-:W-:Y:S01]  /*47850*/  ULDC UR38, c[0x0][0x228] ;  /* 0x00008a0000267ab9 */ /* 0x000fe20000000800 */
[----:B------:R-:W-:-:S02]  /*47860*/  LOP3.LUT R238, R238, 0xfffbffff, RZ, 0xc0, !PT ;  /* 0xfffbffffeeee7812 */ /* 0x000fc400078ec0ff */
[----:B------:R-:W-:Y:S01]  /*47870*/  ISETP.LT.AND P0, PT, R2, UR43, !P0 ;  /* 0x0000002b02007c0c */ /* 0x000fe2000c701270 */
[----:B------:R-:W-:Y:S01]  /*47880*/  ULDC UR43, c[0x0][0x228] ;  /* 0x00008a00002b7ab9 */ /* 0x000fe20000000800 */
[----:B------:R-:W-:Y:S02]  /*47890*/  LOP3.LUT R243, R243, 0x7fffffff, RZ, 0xc0, !PT ;  /* 0x7ffffffff3f37812 */ /* 0x000fe400078ec0ff */
[----:B------:R-:W-:Y:S02]  /*478a0*/  LOP3.LUT R244, R244, 0x7fffffff, RZ, 0xc0, !PT ;  /* 0x7ffffffff4f47812 */ /* 0x000fe400078ec0ff */
[----:B------:R-:W-:Y:S02]  /*478b0*/  LOP3.LUT R245, R245, 0x7fffffff, RZ, 0xc0, !PT ;  /* 0x7ffffffff5f57812 */ /* 0x000fe400078ec0ff */
[----:B------:R-:W-:Y:S02]  /*478c0*/  @P2 LOP3.LUT R238, R238, 0x40000, RZ, 0xfc, !PT ;  /* 0x00040000eeee2812 */ /* 0x000fe400078efcff */
[----:B------:R-:W-:-:S02]  /*478d0*/  LOP3.LUT R246, R246, 0x7fffffff, RZ, 0xc0, !PT ;  /* 0x7ffffffff6f67812 */ /* 0x000fc400078ec0ff */
[----:B------:R-:W-:Y:S02]  /*478e0*/  LOP3.LUT R238, R238, 0xfffdffff, RZ, 0xc0, !PT ;  /* 0xfffdffffeeee7812 */ /* 0x000fe400078ec0ff */
[----:B------:R-:W-:Y:S02]  /*478f0*/  LOP3.LUT R247, R247, 0x7fffffff, RZ, 0xc0, !PT ;  /* 0x7ffffffff7f77812 */ /* 0x000fe400078ec0ff */
[----:B------:R-:W-:Y:S02]  /*47900*/  @P1 LOP3.LUT R238, R238, 0x20000, RZ, 0xfc, !PT ;  /* 0x00020000eeee1812 */ /* 0x000fe400078efcff */
[----:B------:R-:W-:Y:S02]  /*47910*/  ISETP.GE.AND P1, PT, R218, UR31, PT ;  /* 0x0000001fda007c0c */ /* 0x000fe4000bf26270 */
[----:B------:R-:W-:Y:S02]  /*47920*/  LOP3.LUT R238, R238, 0xffffbfff, RZ, 0xc0, !PT ;  /* 0xffffbfffeeee7812 */ /* 0x000fe400078ec0ff */
[----:B------:R-:W-:Y:S01]  /*47930*/  ISETP.LT.AND P2, PT, R4, UR40, !P1 ;  /* 0x0000002804007c0c */ /* 0x000fe2000cf41270 */
[----:B------:R-:W-:Y:S01]  /*47940*/  ULDC UR40, c[0x0][0x228] ;  /* 0x00008a0000287ab9 */ /* 0x000fe20000000800 */
[----:B------:R-:W-:Y:S01]  /*47950*/  ISETP.LT.AND P1, PT, R3, UR32, !P1 ;  /* 0x0000002003007c0c */ /* 0x000fe2000cf21270 */
[----:B------:R-:W-:Y:S01]  /*47960*/  ULDC UR32, c[0x0][0x228] ;  /* 0x00008a0000207ab9 */ /* 0x000fe20000000800 */
[----:B------:R-:W-:-:S02]  /*47970*/  LOP3.LUT R248, R248, 0x7fffffff, RZ, 0xc0, !PT ;  /* 0x7ffffffff8f87812 */ /* 0x000fc400078ec0ff */
[----:B------:R-:W-:-:S07]  /*47980*/  LOP3.LUT R249, R249, 0x7fffffff, RZ, 0xc0, !PT ;  /* 0x7ffffffff9f97812 */ /* 0x000fce00078ec0ff */
[----:B------:R-:W-:-:S04]  /*47990*/  @P2 LOP3.LUT R238, R238, 0x4000, RZ, 0xfc, !PT ;  /* 0x00004000eeee2812 */ /* 0x000fc800078efcff */
[----:B------:R-:W-:-:S04]  /*479a0*/  LOP3.LUT R238, R238, 0xffffdfff, RZ, 0xc0, !PT ;  /* 0xffffdfffeeee7812 */ /* 0x000fc800078ec0ff */
[----:B------:R-:W-:Y:S02]  /*479b0*/  @P1 LOP3.LUT R238, R238, 0x2000, RZ, 0xfc, !PT ;  /* 0x00002000eeee1812 */ /* 0x000fe400078efcff */
[----:B------:R-:W-:Y:S02]  /*479c0*/  ISETP.GE.AND P1, PT, R211, UR7, PT ;  /* 0x00000007d3007c0c */ /* 0x000fe4000bf26270 */
[----:B------:R-:W-:Y:S02]  /*479d0*/  LOP3.LUT R238, R238, 0xfbffffff, RZ, 0xc0, !PT ;  /* 0xfbffffffeeee7812 */ /* 0x000fe400078ec0ff */
[----:B------:R-:W-:Y:S01]  /*479e0*/  ISETP.LT.AND P2, PT, R4, UR60, !P1 ;  /* 0x0000003c04007c0c */ /* 0x000fe2000cf41270 */
[----:B------:R-:W-:Y:S01]  /*479f0*/  ULDC UR60, c[0x0][0x228] ;  /* 0x00008a00003c7ab9 */ /* 0x000fe20000000800 */
[----:B------:R-:W-:Y:S01]  /*47a00*/  ISETP.LT.AND P1, PT, R3, UR5, !P1 ;  /* 0x0000000503007c0c */ /* 0x000fe2000cf21270 */
[----:B------:R-:W-:-:S10]  /*47a10*/  ULDC UR5, c[0x0][0x228] ;  /* 0x00008a0000057ab9 */ /* 0x000fd40000000800 */
[----:B------:R-:W-:-:S04]  /*47a20*/  @P2 LOP3.LUT R238, R238, 0x4000000, RZ, 0xfc, !PT ;  /* 0x04000000eeee2812 */ /* 0x000fc800078efcff */
[----:B------:R-:W-:-:S04]  /*47a30*/  LOP3.LUT R238, R238, 0xfeffffff, RZ, 0xc0, !PT ;  /* 0xfeffffffeeee7812 */ /* 0x000fc800078ec0ff */
[----:B------:R-:W-:Y:S02]  /*47a40*/  @P1 LOP3.LUT R238, R238, 0x1000000, RZ, 0xfc, !PT ;  /* 0x01000000eeee1812 */ /* 0x000fe400078efcff */
[----:B------:R-:W-:Y:S02]  /*47a50*/  ISETP.GE.AND P1, PT, R213, UR17, PT ;  /* 0x00000011d5007c0c */ /* 0x000fe4000bf26270 */
[----:B------:R-:W-:Y:S02]  /*47a60*/  LOP3.LUT R238, R238, 0xff7fffff, RZ, 0xc0, !PT ;  /* 0xff7fffffeeee7812 */ /* 0x000fe400078ec0ff */
[----:B------:R-:W-:Y:S01]  /*47a70*/  ISETP.LT.AND P3, PT, R4, UR6, !P1 ;  /* 0x0000000604007c0c */ /* 0x000fe2000cf61270 */
[----:B------:R-:W-:Y:S01]  /*47a80*/  ULDC.64 UR6, c[0x0][0x228] ;  /* 0x00008a0000067ab9 */ /* 0x000fe20000000a00 */
[----:B------:R-:W-:Y:S02]  /*47a90*/  ISETP.LT.AND P2, PT, R3, UR8, !P1 ;  /* 0x0000000803007c0c */ /* 0x000fe4000cf41270 */
[----:B------:R-:W-:-:S09]  /*47aa0*/  ISETP.GE.AND P1, PT, R215, UR21, PT ;  /* 0x00000015d7007c0c */ /* 0x000fd2000bf26270 */
[----:B------:R-:W-:Y:S02]  /*47ab0*/  @P3 LOP3.LUT R238, R238, 0x800000, RZ, 0xfc, !PT ;  /* 0x00800000eeee3812 */ /* 0x000fe400078efcff */
[----:B------:R-:W-:Y:S01]  /*47ac0*/  ISETP.LT.AND P3, PT, R4, UR9, !P1 ;  /* 0x0000000904007c0c */ /* 0x000fe2000cf61270 */
[----:B------:R-:W-:Y:S01]  /*47ad0*/  ULDC.64 UR8, c[0x0][0x228] ;  /* 0x00008a0000087ab9 */ /* 0x000fe20000000a00 */
[----:B------:R-:W-:-:S04]  /*47ae0*/  LOP3.LUT R238, R238, 0xffbfffff, RZ, 0xc0, !PT ;  /* 0xffbfffffeeee7812 */ /* 0x000fc800078ec0ff */
[----:B------:R-:W-:Y:S02]  /*47af0*/  @P2 LOP3.LUT R238, R238, 0x400000, RZ, 0xfc, !PT ;  /* 0x00400000eeee2812 */ /* 0x000fe400078efcff */
[----:B------:R-:W-:Y:S01]  /*47b00*/  ISETP.LT.AND P2, PT, R3, UR10, !P1 ;  /* 0x0000000a03007c0c */ /* 0x000fe2000cf41270 */
[----:B------:R-:W-:Y:S01]  /*47b10*/  ULDC.64 UR10, c[0x0][0x228] ;  /* 0x00008a00000a7ab9 */ /* 0x000fe20000000a00 */
[----:B------:R-:W-:Y:S02]  /*47b20*/  LOP3.LUT R238, R238, 0xffefffff, RZ, 0xc0, !PT ;  /* 0xffefffffeeee7812 */ /* 0x000fe400078ec0ff */
[----:B------:R-:W-:Y:S02]  /*47b30*/  ISETP.GE.AND P1, PT, R217, UR27, PT ;  /* 0x0000001bd9007c0c */ /* 0x000fe4000bf26270 */
[----:B------:R-:W-:Y:S02]  /*47b40*/  @P3 LOP3.LUT R238, R238, 0x100000, RZ, 0xfc, !PT ;  /* 0x00100000eeee3812 */ /* 0x000fe400078efcff */
[----:B------:R-:W-:-:S02]  /*47b50*/  ISETP.LT.AND P3, PT, R4, UR12, !P1 ;  /* 0x0000000c04007c0c */ /* 0x000fc4000cf61270 */
        /* <DEDUP_REMOVED lines=13> */
[----:B------:R-:W-:Y:S01]  /*47c30*/  ISETP.GE.AND P1, PT, R220, UR35, PT ;  /* 0x00000023dc007c0c */ /* 0x000fe2000bf26270 */
[----:B------:R-:W-:Y:S01]  /*47c40*/  ULDC UR35, c[0x0][0x228] ;  /* 0x00008a0000237ab9 */ /* 0x000fe20000000800 */
[----:B------:R-:W-:-:S04]  /*47c50*/  @P3 LOP3.LUT R238, R238, 0x1000, RZ, 0xfc, !PT ;  /* 0x00001000eeee3812 */ /* 0x000fc800078efcff */
[----:B------:R-:W-:-:S04]  /*47c60*/  LOP3.LUT R238, R238, 0xfffff7ff, RZ, 0xc0, !PT ;  /* 0xfffff7ffeeee7812 */ /* 0x000fc800078ec0ff */
[----:B------:R-:W-:Y:S02]  /*47c70*/  @P2 LOP3.LUT R238, R238, 0x800, RZ, 0xfc, !PT ;  /* 0x00000800eeee2812 */ /* 0x000fe400078efcff */
[----:B------:R-:W-:Y:S02]  /*47c80*/  ISETP.LT.AND P2, PT, R4, UR6, !P1 ;  /* 0x0000000604007c0c */ /* 0x000fe4000cf41270 */
[----:B------:R-:W-:Y:S01]  /*47c90*/  ISETP.LT.AND P1, PT, R3, UR61, !P1 ;  /* 0x0000003d03007c0c */ /* 0x000fe2000cf21270 */
[----:B------:R-:W-:Y:S01]  /*47ca0*/  ULDC UR61, c[0x0][0x228] ;  /* 0x00008a00003d7ab9 */ /* 0x000fe20000000800 */
        /* <DEDUP_REMOVED lines=9> */
[----:B------:R-:W-:Y:S01]  /*47d40*/  ULDC UR26, c[0x0][0x228] ;  /* 0x00008a00001a7ab9 */ /* 0x000fe20000000800 */
[----:B------:R-:W-:Y:S01]  /*47d50*/  ISETP.GE.AND P1, PT, R222, UR37, PT ;  /* 0x00000025de007c0c */ /* 0x000fe2000bf26270 */
[----:B------:R-:W-:-:S08]  /*47d60*/  ULDC UR37, c[0x0][0x228] ;  /* 0x00008a0000257ab9 */ /* 0x000fd00000000800 */
[----:B------:R-:W-:Y:S02]  /*47d70*/  @P3 LOP3.LUT R238, R238, 0x100, RZ, 0xfc, !PT ;  /* 0x00000100eeee3812 */ /* 0x000fe400078efcff */
[----:B------:R-:W-:Y:S02]  /*47d80*/  ISETP.LT.AND P3, PT, R4, UR10, !P1 ;  /* 0x0000000a04007c0c */ /* 0x000fe4000cf61270 */
        /* <DEDUP_REMOVED lines=17> */
[----:B------:R-:W-:Y:S01]  /*47ea0*/  ULDC UR41, c[0x0][0x228] ;  /* 0x00008a0000297ab9 */ /* 0x000fe20000000800 */
[----:B------:R-:W-:Y:S02]  /*47eb0*/  LOP3.LUT R238, R238, 0xfffffffb, RZ, 0xc0, !PT ;  /* 0xfffffffbeeee7812 */ /* 0x000fe400078ec0ff */
[----:B------:R-:W-:Y:S02]  /*47ec0*/  ISETP.LT.AND P2, PT, R4, UR14, !P1 ;  /* 0x0000000e04007c0c */ /* 0x000fe4000cf41270 */
[----:B------:R-:W-:Y:S01]  /*47ed0*/  ISETP.LT.AND P1, PT, R3, UR26, !P1 ;  /* 0x0000001a03007c0c */ /* 0x000fe2000cf21270 */
[----:B------:R-:W-:-:S10]  /*47ee0*/  ULDC UR26, c[0x0][0x228] ;  /* 0x00008a00001a7ab9 */ /* 0x000fd40000000800 */
[----:B------:R-:W-:-:S04]  /*47ef0*/  @P2 LOP3.LUT R238, R238, 0x4, RZ, 0xfc, !PT ;  /* 0x00000004eeee2812 */ /* 0x000fc800078efcff */
[----:B------:R-:W-:-:S04]  /*47f00*/  LOP3.LUT R238, R238, 0xfffffffd, RZ, 0xc0, !PT ;  /* 0xfffffffdeeee7812 */ /* 0x000fc800078ec0ff */
[----:B------:R-:W-:Y:S02]  /*47f10*/  @P1 LOP3.LUT R238, R238, 0x2, RZ, 0xfc, !PT ;  /* 0x00000002eeee1812 */ /* 0x000fe400078efcff */
[----:B------:R-:W-:Y:S02]  /*47f20*/  ISETP.GE.AND P1, PT, R225, UR33, PT ;  /* 0x00000021e1007c0c */ /* 0x000fe4000bf26270 */
[----:B------:R-:W-:Y:S02]  /*47f30*/  LOP3.LUT R238, R238, 0xfffffffe, RZ, 0xc0, !PT ;  /* 0xfffffffeeeee7812 */ /* 0x000fe400078ec0ff */
[----:B------:R-:W-:Y:S02]  /*47f40*/  ISETP.LT.AND P2, PT, R4, UR16, !P1 ;  /* 0x0000001004007c0c */ /* 0x000fe4000cf41270 */
[----:B------:R-:W-:Y:S01]  /*47f50*/  ISETP.LT.AND P1, PT, R3, UR26, !P1 ;  /* 0x0000001a03007c0c */ /* 0x000fe2000cf21270 */
[----:B------:R-:W-:-:S10]  /*47f60*/  ULDC.64 UR26, c[0x0][0x228] ;  /* 0x00008a00001a7ab9 */ /* 0x000fd40000000a00 */
[----:B------:R-:W-:Y:S02]  /*47f70*/  @P2 LOP3.LUT R238, R238, 0x1, RZ, 0xfc, !PT ;  /* 0x00000001eeee2812 */ /* 0x000fe400078efcff */
[----:B------:R-:W-:Y:S02]  /*47f80*/  @P1 LOP3.LUT R239, R239, 0x80000000, RZ, 0xfc, !PT ;  /* 0x80000000efef1812 */ /* 0x000fe400078efcff */
[----:B------:R-:W-:Y:S01]  /*47f90*/  ISETP.GE.AND P1, PT, R210, UR7, PT ;  /* 0x00000007d2007c0c */ /* 0x000fe2000bf26270 */
[----:B------:R-:W-:Y:S01]  /*47fa0*/  ULDC.64 UR6, c[0x0][0x228] ;  /* 0x00008a0000067ab9 */ /* 0x000fe20000000a00 */
        /* <DEDUP_REMOVED lines=41> */
[----:B------:R-:W-:-:S08]  /*48240*/  ULDC.64 UR16, c[0x0][0x228] ;  /* 0x00008a0000107ab9 */ /* 0x000fd00000000a00 */
        /* <DEDUP_REMOVED lines=8> */
[----:B------:R-:W-:Y:S01]  /*482d0*/  ULDC.64 UR26, c[0x0][0x228] ;  /* 0x00008a00001a7ab9 */ /* 0x000fe20000000a00 */
        /* <DEDUP_REMOVED lines=13> */
[----:B------:R-:W-:Y:S02]  /*483b0*/  ISETP.LT.AND P2, PT, R3, UR22, !P1 ;  /* 0x0000001603007c0c */ /* 0x000fe4000cf41270 */
        /* <DEDUP_REMOVED lines=8> */
[----:B------:R-:W-:Y:S01]  /*48440*/  ULDC UR44, c[0x0][0x228] ;  /* 0x00008a00002c7ab9 */ /* 0x000fe20000000800 */
[----:B------:R-:W-:Y:S02]  /*48450*/  LOP3.LUT R239, R239, 0xffffbfff, RZ, 0xc0, !PT ;  /* 0xffffbfffefef7812 */ /* 0x000fe400078ec0ff */
[----:B------:R-:W-:Y:S01]  /*48460*/  ISETP.GE.AND P1, PT, R201, UR11, PT ;  /* 0x0000000bc9007c0c */ /* 0x000fe2000bf26270 */
[----:B------:R-:W-:Y:S01]  /*48470*/  ULDC.64 UR10, c[0x0][0x228] ;  /* 0x00008a00000a7ab9 */ /* 0x000fe20000000a00 */
        /* <DEDUP_REMOVED lines=58> */
[----:B------:R-:W-:Y:S01]  /*48820*/  ISETP.LT.AND P2, PT, R4, UR6, !P1 ;  /* 0x0000000604007c0c */ /* 0x000fe2000cf41270 */
[----:B------:R-:W-:Y:S01]  /*48830*/  ULDC UR6, c[0x0][0x228] ;  /* 0x00008a0000067ab9 */ /* 0x000fe20000000800 */
[----:B------:R-:W-:Y:S01]  /*48840*/  ISETP.LT.AND P1, PT, R3, UR51, !P1 ;  /* 0x0000003303007c0c */ /* 0x000fe2000cf21270 */
[----:B------:R-:W-:-:S10]  /*48850*/  ULDC UR51, c[0x0][0x228] ;  /* 0x00008a0000337ab9 */ /* 0x000fd40000000800 */
[----:B------:R-:W-:Y:S02]  /*48860*/  @P2 LOP3.LUT R239, R239, 0x1, RZ, 0xfc, !PT ;  /* 0x00000001efef2812 */ /* 0x000fe400078efcff */
        /* <DEDUP_REMOVED lines=52> */
[----:B------:R-:W-:Y:S01]  /*48bb0*/  ULDC UR7, c[0x0][0x228] ;  /* 0x00008a0000077ab9 */ /* 0x000fe20000000800 */
        /* <DEDUP_REMOVED lines=95> */
[----:B------:R-:W-:Y:S02]  /*491b0*/  @P2 LOP3.LUT R240, R240, 0x1, RZ, 0xfc, !PT ;  /* 0x00000001f0f02812 */ /* 0x000fe400078efcff */
        /* <DEDUP_REMOVED lines=283> */
[----:B------:R-:W-:Y:S02]  /*4a370*/  @P2 LOP3.LUT R242, R242, 0x1, RZ, 0xfc, !PT ;  /* 0x00000001f2f22812 */ /* 0x000fe400078efcff */
        /* <DEDUP_REMOVED lines=104> */
[----:B------:R-:W-:-:S11]  /*4aa00*/  ISETP.LT.AND P1, PT, R3, UR18, !P1 ;  /* 0x0000001203007c0c */ /* 0x000fd6000cf21270 */
        /* <DEDUP_REMOVED lines=324> */
[----:B------:R-:W-:Y:S02]  /*4be50*/  @P2 LOP3.LUT R245, R245, 0x1, RZ, 0xfc, !PT ;  /* 0x00000001f5f52812 */ /* 0x000fe400078efcff */
        /* <DEDUP_REMOVED lines=24> */
[----:B------:R-:W-:-:S08]  /*4bfe0*/  ULDC.64 UR32, c[0x0][0x228] ;  /* 0x00008a0000207ab9 */ /* 0x000fd00000000a00 */
[----:B------:R-:W-:Y:S02]  /*4bff0*/  @P3 LOP3.LUT R246, R246, 0x4000000, RZ, 0xfc, !PT ;  /* 0x04000000f6f63812 */ /* 0x000fe400078efcff */
[----:B------:R-:W-:Y:S02]  /*4c000*/  ISETP.LT.AND P3, PT, R4, UR24, !P1 ;  /* 0x0000001804007c0c */ /* 0x000fe4000cf61270 */
        /* <DEDUP_REMOVED lines=85> */
[----:B------:R-:W-:Y:S01]  /*4c560*/  ISETP.LT.AND P1, PT, R3, UR9, !P1 ;  /* 0x0000000903007c0c */ /* 0x000fe2000cf21270 */
[----:B------:R-:W-:Y:S01]  /*4c570*/  ULDC.64 UR8, c[0x0][0x228] ;  /* 0x00008a0000087ab9 */ /* 0x000fe20000000a00 */
        /* <DEDUP_REMOVED lines=19> */
[----:B------:R-:W-:Y:S02]  /*4c6b0*/  @P2 LOP3.LUT R246, R246, 0x1, RZ, 0xfc, !PT ;  /* 0x00000001f6f62812 */ /* 0x000fe400078efcff */
[----:B------:R-:W-:Y:S02]  /*4c6c0*/  @P1 LOP3.LUT R247, R247, 0x80000000, RZ, 0xfc, !PT ;  /* 0x80000000f7f71812 */ /* 0x000fe400078efcff */
[----:B------:R-:W-:Y:S01]  /*4c6d0*/  ISETP.GE.AND P1, PT, R82, UR25, PT ;  /* 0x0000001952007c0c */ /* 0x000fe2000bf26270 */
[----:B------:R-:W-:Y:S01]  /*4c6e0*/  ULDC.64 UR24, c[0x0][0x228] ;  /* 0x00008a0000187ab9 */ /* 0x000fe20000000a00 */
[----:B------:R-:W-:Y:S02]  /*4c6f0*/  LOP3.LUT R247, R247, 0xbfffffff, RZ, 0xc0, !PT ;  /* 0xbffffffff7f77812 */ /* 0x000fe400078ec0ff */
[----:B------:R-:W-:Y:S02]  /*4c700*/  ISETP.LT.AND P3, PT, R4, UR10, !P1 ;  /* 0x0000000a04007c0c */ /* 0x000fe4000cf61270 */
[----:B------:R-:W-:-:S02]  /*4c710*/  ISETP.LT.AND P2, PT, R3, UR14, !P1 ;  /* 0x0000000e03007c0c */ /* 0x000fc4000cf41270 */
        /* <DEDUP_REMOVED lines=218> */
[----:B------:R-:W-:-:S04]  /*4d4c0*/  LOP3.LUT R248, R248, 0xfffff7ff, RZ, 0xc0, !PT ;  /* 0xfffff7fff8f87812 */ /* 0x000fc800078ec0ff */
[----:B------:R-:W-:-:S05]  /*4d4d0*/  LOP3.LUT R248, R248, 0xffffefff, RZ, 0xc0, !PT ;  /* 0xffffeffff8f87812 */ /* 0x000fca00078ec0ff */
[----:B------:R-:W-:-:S04]  /*4d4e0*/  @P2 LOP3.LUT R248, R248, 0x1000, RZ, 0xfc, !PT ;  /* 0x00001000f8f82812 */ /* 0x000fc800078efcff */
        /* <DEDUP_REMOVED lines=8> */
[----:B------:R-:W-:-:S02]  /*4d570*/  ULDC.64 UR32, c[0x0][0x228] ;  /* 0x00008a0000207ab9 */ /* 0x000fc40000000a00 */
[----:B------:R-:W-:-:S06]  /*4d580*/  ISETP.GE.AND P6, PT, R2, UR33, PT ;  /* 0x0000002102007c0c */ /* 0x000fcc000bfc6270 */
[----:B------:R-:W-:-:S04]  /*4d590*/  @P3 LOP3.LUT R248, R248, 0x400, RZ, 0xfc, !PT ;  /* 0x00000400f8f83812 */ /* 0x000fc800078efcff */
[----:B------:R-:W-:-:S04]  /*4d5a0*/  LOP3.LUT R248, R248, 0xfffffdff, RZ, 0xc0, !PT ;  /* 0xfffffdfff8f87812 */ /* 0x000fc800078ec0ff */
[----:B------:R-:W-:Y:S02]  /*4d5b0*/  @P2 LOP3.LUT R248, R248, 0x200, RZ, 0xfc, !PT ;  /* 0x00000200f8f82812 */ /* 0x000fe400078efcff */
[----:B------:R-:W-:Y:S02]  /*4d5c0*/  ISETP.LT.AND P2, PT, R4, UR26, !P1 ;  /* 0x0000001a04007c0c */ /* 0x000fe4000cf41270 */
[----:B------:R-:W-:Y:S01]  /*4d5d0*/  ISETP.LT.AND P1, PT, R3, UR52, !P1 ;  /* 0x0000003403007c0c */ /* 0x000fe2000cf21270 */
[----:B------:R-:W-:Y:S01]  /*4d5e0*/  ULDC.64 UR52, c[0x0][0x228] ;  /* 0x00008a0000347ab9 */ /* 0x000fe20000000a00 */
[----:B------:R-:W-:Y:S02]  /*4d5f0*/  LOP3.LUT R248, R248, 0xfffffeff, RZ, 0xc0, !PT ;  /* 0xfffffefff8f87812 */ /* 0x000fe400078ec0ff */
[----:B------:R-:W-:-:S07]  /*4d600*/  ISETP.GE.AND P5, PT, R33, UR53, PT ;  /* 0x0000003521007c0c */ /* 0x000fce000bfa6270 */
        /* <DEDUP_REMOVED lines=8> */
[----:B------:R-:W-:Y:S02]  /*4d690*/  ISETP.LT.AND P2, PT, R3, UR54, !P1 ;  /* 0x0000003603007c0c */ /* 0x000fe4000cf41270 */
[----:B------:R-:W-:Y:S01]  /*4d6a0*/  ISETP.GE.AND P1, PT, R53, UR35, PT ;  /* 0x0000002335007c0c */ /* 0x000fe2000bf26270 */
[----:B------:R-:W-:-:S08]  /*4d6b0*/  ULDC.64 UR34, c[0x0][0x228] ;  /* 0x00008a0000227ab9 */ /* 0x000fd00000000a00 */
[----:B------:R-:W-:-:S04]  /*4d6c0*/  @P3 LOP3.LUT R248, R248, 0x40, RZ, 0xfc, !PT ;  /* 0x00000040f8f83812 */ /* 0x000fc800078efcff */
[----:B------:R-:W-:-:S04]  /*4d6d0*/  LOP3.LUT R248, R248, 0xffffffdf, RZ, 0xc0, !PT ;  /* 0xffffffdff8f87812 */ /* 0x000fc800078ec0ff */
[----:B------:R-:W-:Y:S02]  /*4d6e0*/  @P2 LOP3.LUT R248, R248, 0x20, RZ, 0xfc, !PT ;  /* 0x00000020f8f82812 */ /* 0x000fe400078efcff */
[----:B------:R-:W-:Y:S01]  /*4d6f0*/  ISETP.LT.AND P2, PT, R4, UR18, !P1 ;  /* 0x0000001204007c0c */ /* 0x000fe2000cf41270 */
[----:B------:R-:W-:Y:S01]  /*4d700*/  ULDC UR18, c[0x0][0x228] ;  /* 0x00008a0000127ab9 */ /* 0x000fe20000000800 */
        /* <DEDUP_REMOVED lines=30> */
[----:B------:R-:W-:Y:S02]  /*4d8f0*/  ULDC.64 UR26, c[0x0][0x228] ;  /* 0x00008a00001a7ab9 */ /* 0x000fe40000000a00 */
[----:B------:R-:W-:-:S06]  /*4d900*/  ISETP.LT.AND P4, PT, R4, UR26, !P5 ;  /* 0x0000001a04007c0c */ /* 0x000fcc000ef81270 */
        /* <DEDUP_REMOVED lines=10> */
[----:B------:R-:W-:Y:S02]  /*4d9b0*/  ISETP.GE.AND P1, PT, R48, UR41, PT ;  /* 0x0000002930007c0c */ /* 0x000fe4000bf26270 */
[----:B------:R-:W-:Y:S02]  /*4d9c0*/  LOP3.LUT R249, R249, 0xfbffffff, RZ, 0xc0, !PT ;  /* 0xfbfffffff9f97812 */ /* 0x000fe400078ec0ff */
[----:B------:R-:W-:Y:S02]  /*4d9d0*/  ISETP.LT.AND P2, PT, R4, UR12, !P1 ;  /* 0x0000000c04007c0c */ /* 0x000fe4000cf41270 */
[C---:B------:R-:W-:Y:S01]  /*4d9e0*/  ISETP.LT.AND P1, PT, R3.reuse, UR40, !P1 ;  /* 0x0000002803007c0c */ /* 0x040fe2000cf21270 */
[----:B------:R-:W-:Y:S02]  /*4d9f0*/  ULDC.64 UR40, c[0x0][0x228] ;  /* 0x00008a0000287ab9 */ /* 0x000fe40000000a00 */
[----:B------:R-:W-:-:S08]  /*4da00*/  ISETP.LT.AND P5, PT, R3, UR40, !P5 ;  /* 0x0000002803007c0c */ /* 0x000fd0000efa1270 */
[----:B------:R-:W-:-:S04]  /*4da10*/  @P2 LOP3.LUT R249, R249, 0x4000000, RZ, 0xfc, !PT ;  /* 0x04000000f9f92812 */ /* 0x000fc800078efcff */
[----:B------:R-:W-:-:S04]  /*4da20*/  LOP3.LUT R249, R249, 0xfdffffff, RZ, 0xc0, !PT ;  /* 0xfdfffffff9f97812 */ /* 0x000fc800078ec0ff */
[----:B------:R-:W-:Y:S02]  /*4da30*/  @P1 LOP3.LUT R249, R249, 0x2000000, RZ, 0xfc, !PT ;  /* 0x02000000f9f91812 */ /* 0x000fe400078efcff */
[----:B------:R-:W-:Y:S02]  /*4da40*/  ISETP.GE.AND P1, PT, R47, UR19, PT ;  /* 0x000000132f007c0c */ /* 0x000fe4000bf26270 */
[----:B------:R-:W-:Y:S02]  /*4da50*/  LOP3.LUT R249, R249, 0xfeffffff, RZ, 0xc0, !PT ;  /* 0xfefffffff9f97812 */ /* 0x000fe400078ec0ff */
[C---:B------:R-:W-:Y:S02]  /*4da60*/  ISETP.LT.AND P2, PT, R4.reuse, UR46, !P1 ;  /* 0x0000002e04007c0c */ /* 0x040fe4000cf41270 */
[----:B------:R-:W-:Y:S01]  /*4da70*/  ISETP.LT.AND P1, PT, R3, UR18, !P1 ;  /* 0x0000001203007c0c */ /* 0x000fe2000cf21270 */
[----:B------:R-:W-:Y:S02]  /*4da80*/  ULDC.64 UR18, c[0x0][0x228] ;  /* 0x00008a0000127ab9 */ /* 0x000fe40000000a00 */
[----:B------:R-:W-:-:S08]  /*4da90*/  ISETP.LT.AND P6, PT, R4, UR18, !P6 ;  /* 0x0000001204007c0c */ /* 0x000fd0000f7c1270 */
[----:B------:R-:W-:-:S04]  /*4daa0*/  @P2 LOP3.LUT R249, R249, 0x1000000, RZ, 0xfc, !PT ;  /* 0x01000000f9f92812 */ /* 0x000fc800078efcff */
[----:B------:R-:W-:-:S04]  /*4dab0*/  LOP3.LUT R249, R249, 0xff7fffff, RZ, 0xc0, !PT ;  /* 0xff7ffffff9f97812 */ /* 0x000fc800078ec0ff */
[----:B------:R-:W-:Y:S02]  /*4dac0*/  @P1 LOP3.LUT R249, R249, 0x800000, RZ, 0xfc, !PT ;  /* 0x00800000f9f91812 */ /* 0x000fe400078efcff */
[----:B------:R-:W-:Y:S02]  /*4dad0*/  ISETP.GE.AND P1, PT, R46, UR11, PT ;  /* 0x0000000b2e007c0c */ /* 0x000fe4000bf26270 */
[----:B------:R-:W-:Y:S02]  /*4dae0*/  LOP3.LUT R249, R249, 0xffbfffff, RZ, 0xc0, !PT ;  /* 0xffbffffff9f97812 */ /* 0x000fe400078ec0ff */
[----:B------:R-:W-:Y:S02]  /*4daf0*/  ISETP.LT.AND P3, PT, R4, UR16, !P1 ;  /* 0x0000001004007c0c */ /* 0x000fe4000cf61270 */
[----:B------:R-:W-:Y:S01]  /*4db00*/  ISETP.LT.AND P2, PT, R3, UR22, !P1 ;  /* 0x0000001603007c0c */ /* 0x000fe2000cf41270 */
[----:B------:R-:W-:Y:S01]  /*4db10*/  ULDC UR22, c[0x0][0x228] ;  /* 0x00008a0000167ab9 */ /* 0x000fe20000000800 */
[----:B------:R-:W-:-:S09]  /*4db20*/  ISETP.GE.AND P1, PT, R45, UR23, PT ;  /* 0x000000172d007c0c */ /* 0x000fd2000bf26270 */
[----:B------:R-:W-:Y:S02]  /*4db30*/  @P3 LOP3.LUT R249, R249, 0x400000, RZ, 0xfc, !PT ;  /* 0x00400000f9f93812 */ /* 0x000fe400078efcff */
[----:B------:R-:W-:Y:S02]  /*4db40*/  ISETP.LT.AND P3, PT, R4, UR48, !P1 ;  /* 0x0000003004007c0c */ /* 0x000fe4000cf61270 */
[----:B------:R-:W-:-:S04]  /*4db50*/  LOP3.LUT R249, R249, 0xffdfffff, RZ, 0xc0, !PT ;  /* 0xffdffffff9f97812 */ /* 0x000fc800078ec0ff */
[----:B------:R-:W-:Y:S02]  /*4db60*/  @P2 LOP3.LUT R249, R249, 0x200000, RZ, 0xfc, !PT ;  /* 0x00200000f9f92812 */ /* 0x000fe400078efcff */
[----:B------:R-:W-:Y:S01]  /*4db70*/  ISETP.LT.AND P2, PT, R3, UR10, !P1 ;  /* 0x0000000a03007c0c */ /* 0x000fe2000cf41270 */
[----:B------:R-:W-:Y:S01]  /*4db80*/  ULDC UR10, c[0x0][0x228] ;  /* 0x00008a00000a7ab9 */ /* 0x000fe20000000800 */
[----:B------:R-:W-:Y:S02]  /*4db90*/  LOP3.LUT R249, R249, 0xffefffff, RZ, 0xc0, !PT ;  /* 0xffeffffff9f97812 */ /* 0x000fe400078ec0ff */
[----:B------:R-:W-:Y:S02]  /*4dba0*/  ISETP.GE.AND P1, PT, R44, UR45, PT ;  /* 0x0000002d2c007c0c */ /* 0x000fe4000bf26270 */
[----:B------:R-:W-:Y:S02]  /*4dbb0*/  @P3 LOP3.LUT R249, R249, 0x100000, RZ, 0xfc, !PT ;  /* 0x00100000f9f93812 */ /* 0x000fe400078efcff */
[----:B------:R-:W-:-:S02]  /*4dbc0*/  ISETP.LT.AND P3, PT, R4, UR24, !P1 ;  /* 0x0000001804007c0c */ /* 0x000fc4000cf61270 */
        /* <DEDUP_REMOVED lines=20> */
[----:B------:R-:W-:-:S09]  /*4dd10*/  ISETP.GE.AND P1, PT, R41, UR47, PT ;  /* 0x0000002f29007c0c */ /* 0x000fd2000bf26270 */
        /* <DEDUP_REMOVED lines=25> */
[C---:B------:R-:W-:Y:S02]  /*4deb0*/  ISETP.LT.AND P3, PT, R4.reuse, UR32, !P1 ;  /* 0x0000002004007c0c */ /* 0x040fe4000cf61270 */
        /* <DEDUP_REMOVED lines=18> */
[----:B------:R-:W-:Y:S02]  /*4dfe0*/  LOP3.LUT R249, R249, 0xfffffffd, RZ, 0xc0, !PT ;  /* 0xfffffffdf9f97812 */ /* 0x000fe400078ec0ff */
[----:B------:R-:W-:Y:S02]  /*4dff0*/  ISETP.LT.AND P1, PT, R3, UR38, !P1 ;  /* 0x0000002603007c0c */ /* 0x000fe4000cf21270 */
[----:B------:R-:W-:Y:S02]  /*4e000*/  @P3 LOP3.LUT R249, R249, 0x2, RZ, 0xfc, !PT ;  /* 0x00000002f9f93812 */ /* 0x000fe400078efcff */
[----:B------:R-:W-:Y:S02]  /*4e010*/  ISETP.GE.AND P3, PT, R34, UR21, PT ;  /* 0x0000001522007c0c */ /* 0x000fe4000bf66270 */
[----:B------:R-:W-:-:S04]  /*4e020*/  LOP3.LUT R249, R249, 0xfffffffe, RZ, 0xc0, !PT ;  /* 0xfffffffef9f97812 */ /* 0x000fc800078ec0ff */
[----:B------:R-:W-:Y:S02]  /*4e030*/  @P2 LOP3.LUT R249, R249, 0x1, RZ, 0xfc, !PT ;  /* 0x00000001f9f92812 */ /* 0x000fe400078efcff */
[----:B------:R-:W-:Y:S02]  /*4e040*/  ISETP.LT.AND P2, PT, R4, UR8, !P3 ;  /* 0x0000000804007c0c */ /* 0x000fe4000df41270 */
[----:B------:R-:W-:Y:S01]  /*4e050*/  ISETP.LT.AND P3, PT, R3, UR60, !P3 ;  /* 0x0000003c03007c0c */ /* 0x000fe2000df61270 */
[----:B------:R-:W2:Y:S01]  /*4e060*/  LDL.LU R216, [R1+0xd48] ;  /* 0x000d480001d87983 */ /* 0x000ea20000300800 */
[----:B------:R-:W-:Y:S01]  /*4e070*/  IADD3 R237, R237, UR4, R226 ;  /* 0x00000004eded7c10 */ /* 0x000fe2000fffe0e2 */
[----:B------:R-:W-:Y:S01]  /*4e080*/  ULDC.64 UR10, c[0x0][0x228] ;  /* 0x00008a00000a7ab9 */ /* 0x000fe20000000a00 */
[----:B------:R-:W-:Y:S01]  /*4e090*/  ULDC.64 UR12, c[0x0][0x228] ;  /* 0x00008a00000c7ab9 */ /* 0x000fe20000000a00 */
[----:B------:R-:W3:Y:S01]  /*4e0a0*/  LDL.LU R214, [R1+0xd40] ;  /* 0x000d400001d67983 */ /* 0x000ee20000300800 */
[----:B------:R-:W-:Y:S01]  /*4e0b0*/  ULDC.64 UR20, c[0x0][0x228] ;  /* 0x00008a0000147ab9 */ /* 0x000fe20000000a00 */
[----:B------:R-:W-:Y:S01]  /*4e0c0*/  ULDC.64 UR16, c[0x0][0x228] ;  /* 0x00008a0000107ab9 */ /* 0x000fe20000000a00 */
[----:B------:R-:W-:Y:S01]  /*4e0d0*/  ULDC.64 UR14, c[0x0][0x228] ;  /* 0x00008a00000e7ab9 */ /* 0x000fe20000000a00 */
[----:B------:R-:W4:Y:S01]  /*4e0e0*/  LDL.LU R212, [R1+0xd3c] ;  /* 0x000d3c0001d47983 */ /* 0x000f220000300800 */
[----:B------:R-:W-:Y:S01]  /*4e0f0*/  ULDC.64 UR28, c[0x0][0x228] ;  /* 0x00008a00001c7ab9 */ /* 0x000fe20000000a00 */
[----:B------:R-:W-:Y:S01]  /*4e100*/  ULDC.64 UR24, c[0x0][0x228] ;  /* 0x00008a0000187ab9 */ /* 0x000fe20000000a00 */
[----:B------:R-:W-:Y:S01]  /*4e110*/  ULDC.64 UR22, c[0x0][0x228] ;  /* 0x00008a0000167ab9 */ /* 0x000fe20000000a00 */
[----:B------:R-:W4:Y:S01]  /*4e120*/  LDL.LU R252, [R1+0xb84] ;  /* 0x000b840001fc7983 */ /* 0x000f220000300800 */
[----:B------:R-:W-:-:S03]  /*4e130*/  ULDC.64 UR30, c[0x0][0x228] ;  /* 0x00008a00001e7ab9 */ /* 0x000fc60000000a00 */
[----:B-1----:R-:W4:Y:S04]  /*4e140*/  LDL.LU R251, [R1+0x348] ;  /* 0x0003480001fb7983 */ /* 0x002f280000300800 */
[----:B------:R-:W4:Y:S04]  /*4e150*/  LDL.LU R227, [R1+0x330] ;  /* 0x0003300001e37983 */ /* 0x000f280000300800 */
[----:B------:R-:W4:Y:S04]  /*4e160*/  LDL.LU R221, [R1+0x1640] ;  /* 0x0016400001dd7983 */ /* 0x000f280000300800 */
[----:B------:R-:W-:Y:S04]  /*4e170*/  STL.64 [R1+0x1750], R230 ;  /* 0x001750e601007387 */ /* 0x000fe80000100a00 */
[----:B------:R-:W-:Y:S04]  /*4e180*/  STL.64 [R1+0x1748], R228 ;  /* 0x001748e401007387 */ /* 0x000fe80000100a00 */
[----:B------:R0:W-:Y:S04]  /*4e190*/  STL [R1+0x1744], R235 ;  /* 0x001744eb01007387 */ /* 0x0001e80000100800 */
[----:B------:R1:W-:Y:S04]  /*4e1a0*/  STL [R1+0x1740], R236 ;  /* 0x001740ec01007387 */ /* 0x0003e80000100800 */
[----:B------:R-:W-:Y:S04]  /*4e1b0*/  STL [R1+0x173c], R250 ;  /* 0x00173cfa01007387 */ /* 0x000fe80000100800 */
[----:B------:R1:W-:Y:S04]  /*4e1c0*/  STL [R1+0x1738], R2 ;  /* 0x0017380201007387 */ /* 0x0003e80000100800 */
[----:B------:R-:W-:Y:S04]  /*4e1d0*/  STL [R1+0x1734], R3 ;  /* 0x0017340301007387 */ /* 0x000fe80000100800 */
[----:B------:R1:W-:Y:S04]  /*4e1e0*/  STL [R1+0x1730], R4 ;  /* 0x0017300401007387 */ /* 0x0003e80000100800 */
[----:B------:R-:W4:Y:S01]  /*4e1f0*/  LDL.LU R220, [R1+0x40] ;  /* 0x0000400001dc7983 */ /* 0x000f220000300800 */
[----:B------:R-:W-:Y:S01]  /*4e200*/  BAR.SYNC.DEFER_BLOCKING 0x0 ;  /* 0x0000000000007b1d */ /* 0x000fe20000010000 */
[----:B--2---:R-:W-:-:S02]  /*4e210*/  LOP3.LUT R36, R216, 0xffff, RZ, 0xc0, !PT ;  /* 0x0000ffffd8247812 */ /* 0x004fc400078ec0ff */
[----:B---3--:R-:W-:Y:S02]  /*4e220*/  LOP3.LUT R35, R214, 0xffff, RZ, 0xc0, !PT ;  /* 0x0000ffffd6237812 */ /* 0x008fe400078ec0ff */
[----:B----4-:R-:W-:Y:S02]  /*4e230*/  LOP3.LUT R33, R212, 0xffff, RZ, 0xc0, !PT ;  /* 0x0000ffffd4217812 */ /* 0x010fe400078ec0ff */
[----:B------:R-:W-:Y:S02]  /*4e240*/  LOP3.LUT R38, R252, 0xffff, RZ, 0xc0, !PT ;  /* 0x0000fffffc267812 */ /* 0x000fe400078ec0ff */
[----:B------:R-:W2:Y:S04]  /*4e250*/  LDL.LU R252, [R1+0x44] ;  /* 0x0000440001fc7983 */ /* 0x000ea80000300800 */
[----:B------:R-:W3:Y:S04]  /*4e260*/  LDL.LU R217, [R1+0x48] ;  /* 0x0000480001d97983 */ /* 0x000ee80000300800 */
[----:B------:R-:W4:Y:S04]  /*4e270*/  LDL.LU R213, [R1+0xd58] ;  /* 0x000d580001d57983 */ /* 0x000f280000300800 */
[----:B------:R-:W4:Y:S04]  /*4e280*/  LDL.LU R218, [R1+0xd4c] ;  /* 0x000d4c0001da7983 */ /* 0x000f280000300800 */
[----:B------:R-:W4:Y:S04]  /*4e290*/  LDL.LU R216, [R1+0xd44] ;  /* 0x000d440001d87983 */ /* 0x000f280000300800 */
[----:B------:R-:W4:Y:S04]  /*4e2a0*/  LDL.LU R214, [R1+0xb8c] ;  /* 0x000b8c0001d67983 */ /* 0x000f280000300800 */
[----:B------:R-:W4:Y:S01]  /*4e2b0*/  LDL.LU R212, [R1+0xb88] ;  /* 0x000b880001d47983 */ /* 0x000f220000300800 */
[----:B------:R-:W-:-:S02]  /*4e2c0*/  LOP3.LUT R37, R251, 0xffff, RZ, 0xc0, !PT ;  /* 0x0000fffffb257812 */ /* 0x000fc400078ec0ff */
[----:B------:R-:W-:Y:S01]  /*4e2d0*/  SHF.R.U32.HI R219, RZ, 0x8, R35 ;  /* 0x00000008ffdb7819 */ /* 0x000fe20000011623 */
[----:B------:R-:W4:Y:S01]  /*4e2e0*/  LDL.LU R251, [R1+0x36c] ;  /* 0x00036c0001fb7983 */ /* 0x000f220000300800 */
[--C-:B------:R-:W-:Y:S02]  /*4e2f0*/  PRMT R223, R35, 0x3340, R37.reuse ;  /* 0x0000334023df7816 */ /* 0x100fe40000000025 */
[----:B------:R-:W-:Y:S02]  /*4e300*/  SHF.R.U32.HI R35, RZ, 0x8, R37 ;  /* 0x00000008ff237819 */ /* 0x000fe40000011625 */
[----:B------:R-:W-:Y:S02]  /*4e310*/  SHF.R.U32.HI R211, RZ, 0x8, R36 ;  /* 0x00000008ffd37819 */ /* 0x000fe40000011624 */
[--C-:B------:R-:W-:Y:S02]  /*4e320*/  PRMT R215, R36, 0x3340, R38.reuse ;  /* 0x0000334024d77816 */ /* 0x100fe40000000026 */
[----:B------:R-:W-:-:S02]  /*4e330*/  SHF.R.U32.HI R36, RZ, 0x8, R38 ;  /* 0x00000008ff247819 */ /* 0x000fc40000011626 */
[----:B------:R-:W-:Y:S02]  /*4e340*/  LOP3.LUT R34, R227, 0xffff, RZ, 0xc0, !PT ;  /* 0x0000ffffe3227812 */ /* 0x000fe400078ec0ff */
[----:B------:R-:W-:Y:S02]  /*4e350*/  LOP3.LUT R211, R211, 0xffff, RZ, 0xc0, !PT ;  /* 0x0000ffffd3d37812 */ /* 0x000fe400078ec0ff */
[----:B------:R-:W-:Y:S02]  /*4e360*/  LOP3.LUT R36, R36, 0xffff, RZ, 0xc0, !PT ;  /* 0x0000ffff24247812 */ /* 0x000fe400078ec0ff */
[----:B------:R-:W-:Y:S02]  /*4e370*/  SHF.R.U32.HI R227, RZ, 0x8, R33 ;  /* 0x00000008ffe37819 */ /* 0x000fe40000011621 */
[----:B0-----:R-:W-:Y:S02]  /*4e380*/  PRMT R235, R33, 0x3340, R34 ;  /* 0x0000334021eb7816 */ /* 0x001fe40000000022 */
[----:B------:R-:W-:-:S02]  /*4e390*/  LOP3.LUT R33, R221, 0x700, RZ, 0xc0, !PT ;  /* 0x00000700dd217812 */ /* 0x000fc400078ec0ff */
[----:B------:R-:W-:Y:S02]  /*4e3a0*/  PRMT R211, R211, 0x3340, R36 ;  /* 0x00003340d3d37816 */ /* 0x000fe40000000024 */
[----:B------:R-:W-:Y:S02]  /*4e3b0*/  PRMT R36, R220, 0x5410, R29 ;  /* 0x00005410dc247816 */ /* 0x000fe4000000001d */
[----:B------:R-:W-:Y:S02]  /*4e3c0*/  SHF.R.U32.HI R34, RZ, 0x8, R34 ;  /* 0x00000008ff227819 */ /* 0x000fe40000011622 */
[----:B------:R-:W-:Y:S02]  /*4e3d0*/  LOP3.LUT R227, R227, 0xffff, RZ, 0xc0, !PT ;  /* 0x0000ffffe3e37812 */ /* 0x000fe400078ec0ff */
[----:B------:R-:W-:Y:S01]  /*4e3e0*/  LOP3.LUT R34, R34, 0xffff, RZ, 0xc0, !PT ;  /* 0x0000ffff22227812 */ /* 0x000fe200078ec0ff */
[----:B------:R-:W-:-:S03]  /*4e3f0*/  IMAD.IADD R237, R237, 0x1, R33 ;  /* 0x00000001eded7824 */ /* 0x000fc600078e0221 */
[----:B------:R-:W-:Y:S02]  /*4e400*/  PRMT R227, R227, 0x3340, R34 ;  /* 0x00003340e3e37816 */ /* 0x000fe40000000022 */
[----:B--2---:R-:W-:Y:S02]  /*4e410*/  PRMT R37, R252, 0x5410, R30 ;  /* 0x00005410fc257816 */ /* 0x004fe4000000001e */
[----:B------:R-:W2:Y:S01]  /*4e420*/  LDL.LU R252, [R1+0x4c] ;  /* 0x00004c0001fc7983 */ /* 0x000ea20000300800 */
[----:B---3--:R-:W-:-:S03]  /*4e430*/  PRMT R38, R217, 0x5410, R31 ;  /* 0x00005410d9267816 */ /* 0x008fc6000000001f */
[----:B------:R-:W3:Y:S01]  /*4e440*/  LDL.LU R221, [R1+0x38c] ;  /* 0x00038c0001dd7983 */ /* 0x000ee20000300800 */
[----:B----4-:R-:W-:-:S03]  /*4e450*/  LOP3.LUT R31, R213, 0xffff, RZ, 0xc0, !PT ;  /* 0x0000ffffd51f7812 */ /* 0x010fc600078ec0ff */
[----:B------:R-:W4:Y:S01]  /*4e460*/  LDL.LU R220, [R1+0x364] ;  /* 0x0003640001dc7983 */ /* 0x000f220000300800 */
[----:B------:R-:W-:-:S03]  /*4e470*/  LOP3.LUT R29, R218, 0xffff, RZ, 0xc0, !PT ;  /* 0x0000ffffda1d7812 */ /* 0x000fc600078ec0ff */
[----:B------:R-:W4:Y:S01]  /*4e480*/  LDL.LU R217, [R1+0x354] ;  /* 0x0003540001d97983 */ /* 0x000f220000300800 */
[----:B------:R-:W-:-:S03]  /*4e490*/  LOP3.LUT R30, R216, 0xffff, RZ, 0xc0, !PT ;  /* 0x0000ffffd81e7812 */ /* 0x000fc600078ec0ff */
[----:B------:R-:W4:Y:S04]  /*4e4a0*/  LDL.LU R213, [R1+0x314] ;  /* 0x0003140001d57983 */ /* 0x000f280000300800 */
[----:B------:R-:W4:Y:S04]  /*4e4b0*/  LDL.LU R218, [R1+0x2ec] ;  /* 0x0002ec0001da7983 */ /* 0x000f280000300800 */
[----:B------:R-:W4:Y:S01]  /*4e4c0*/  LDL.LU R216, [R1+0x2e4] ;  /* 0x0002e40001d87983 */ /* 0x000f220000300800 */
[----:B------:R-:W-:Y:S02]  /*4e4d0*/  LOP3.LUT R34, R214, 0xffff, RZ, 0xc0, !PT ;  /* 0x0000ffffd6227812 */ /* 0x000fe400078ec0ff */
[----:B------:R-:W-:Y:S01]  /*4e4e0*/  LOP3.LUT R33, R212, 0xffff, RZ, 0xc0, !PT ;  /* 0x0000ffffd4217812 */ /* 0x000fe200078ec0ff */
        /* <DEDUP_REMOVED lines=10> */
[----:B------:R-:W-:-:S02]  /*4e590*/  LOP3.LUT R219, R219, 0xffff, RZ, 0xc0, !PT ;  /* 0x0000ffffdbdb7812 */ /* 0x000fc400078ec0ff */
[----:B------:R-:W-:Y:S01]  /*4e5a0*/  LOP3.LUT R35, R35, 0xffff, RZ, 0xc0, !PT ;  /* 0x0000ffff23237812 */ /* 0x000fe200078ec0ff */
[----:B------:R-:W4:Y:S01]  /*4e5b0*/  LDL.LU R225, [R1+0x8] ;  /* 0x0000080001e17983 */ /* 0x000f220000300800 */
[----:B-1----:R-:W-:Y:S02]  /*4e5c0*/  PRMT R236, R31, 0x3340, R34 ;  /* 0x000033401fec7816 */ /* 0x002fe40000000022 */
[----:B------:R-:W-:Y:S01]  /*4e5d0*/  PRMT R219, R219, 0x3340, R35 ;  /* 0x00003340dbdb7816 */ /* 0x000fe20000000023 */
[----:B------:R-:W4:Y:S01]  /*4e5e0*/  LDL.LU R224, [R1+0x804] ;  /* 0x0008040001e07983 */ /* 0x000f220000300800 */
[----:B------:R-:W-:Y:S02]  /*4e5f0*/  LOP3.LUT R35, R251, 0xffff, RZ, 0xc0, !PT ;  /* 0x0000fffffb237812 */ /* 0x000fe400078ec0ff */
[----:B------:R-:W-:Y:S01]  /*4e600*/  SHF.R.U32.HI R251, RZ, 0x8, R31 ;  /* 0x00000008fffb7819 */ /* 0x000fe2000001161f */
[----:B------:R-:W4:Y:S01]  /*4e610*/  LDL.LU R222, [R1+0x4] ;  /* 0x0000040001de7983 */ /* 0x000f220000300800 */
[----:B------:R-:W-:-:S02]  /*4e620*/  PRMT R2, R29, 0x3340, R33 ;  /* 0x000033401d027816 */ /* 0x000fc40000000021 */
[----:B------:R-:W-:Y:S02]  /*4e630*/  SHF.R.U32.HI R31, RZ, 0x8, R29 ;  /* 0x00000008ff1f7819 */ /* 0x000fe4000001161d */
[----:B------:R-:W-:Y:S02]  /*4e640*/  SHF.R.U32.HI R33, RZ, 0x8, R33 ;  /* 0x00000008ff217819 */ /* 0x000fe40000011621 */
[----:B------:R-:W-:Y:S02]  /*4e650*/  SHF.R.U32.HI R34, RZ, 0x8, R34 ;  /* 0x00000008ff227819 */ /* 0x000fe40000011622 */
[----:B------:R-:W-:Y:S02]  /*4e660*/  LOP3.LUT R31, R31, 0xffff, RZ, 0xc0, !PT ;  /* 0x0000ffff1f1f7812 */ /* 0x000fe400078ec0ff */
[----:B------:R-:W-:Y:S02]  /*4e670*/  LOP3.LUT R33, R33, 0xffff, RZ, 0xc0, !PT ;  /* 0x0000ffff21217812 */ /* 0x000fe400078ec0ff */
[----:B------:R-:W-:-:S02]  /*4e680*/  LOP3.LUT R251, R251, 0xffff, RZ, 0xc0, !PT ;  /* 0x0000fffffbfb7812 */ /* 0x000fc400078ec0ff */
[----:B------:R-:W-:Y:S02]  /*4e690*/  LOP3.LUT R34, R34, 0xffff, RZ, 0xc0, !PT ;  /* 0x0000ffff22227812 */ /* 0x000fe400078ec0ff */
[----:B------:R-:W-:Y:S02]  /*4e6a0*/  PRMT R250, R31, 0x3340, R33 ;  /* 0x000033401ffa7816 */ /* 0x000fe40000000021 */
[----:B------:R-:W-:Y:S02]  /*4e6b0*/  PRMT R251, R251, 0x3340, R34 ;  /* 0x00003340fbfb7816 */ /* 0x000fe40000000022 */
[----:B------:R-:W-:Y:S02]  /*4e6c0*/  SHF.R.U32.HI R29, RZ, 0x8, R30 ;  /* 0x00000008ff1d7819 */ /* 0x000fe4000001161e */
[--C-:B------:R-:W-:Y:S02]  /*4e6d0*/  PRMT R4, R30, 0x3340, R35.reuse ;  /* 0x000033401e047816 */ /* 0x100fe40000000023 */
[----:B------:R-:W-:-:S02]  /*4e6e0*/  SHF.R.U32.HI R30, RZ, 0x8, R35 ;  /* 0x00000008ff1e7819 */ /* 0x000fc40000011623 */
[----:B--2---:R-:W-:Y:S02]  /*4e6f0*/  PRMT R39, R252, 0x5410, R32 ;  /* 0x00005410fc277816 */ /* 0x004fe40000000020 */
[----:B------:R-:W0:Y:S01]  /*4e700*/  S2R R252, SR_TID.X ;  /* 0x0000000000fc7919 */ /* 0x000e220000002100 */
[----:B---3--:R-:W-:Y:S02]  /*4e710*/  PRMT R32, R221, 0x5410, R8 ;  /* 0x00005410dd207816 */ /* 0x008fe40000000008 */
[----:B------:R-:W2:Y:S01]  /*4e720*/  LDL.LU R221, [R1+0x7f4] ;  /* 0x0007f40001dd7983 */ /* 0x000ea20000300800 */
[----:B----4-:R-:W-:-:S03]  /*4e730*/  PRMT R33, R220, 0x5410, R9 ;  /* 0x00005410dc217816 */ /* 0x010fc60000000009 */
[----:B------:R-:W3:Y:S01]  /*4e740*/  LDL.LU R220, [R1] ;  /* 0x0000000001dc7983 */ /* 0x000ee20000300800 */
[----:B------:R-:W-:-:S03]  /*4e750*/  PRMT R34, R217, 0x5410, R10 ;  /* 0x00005410d9227816 */ /* 0x000fc6000000000a */
[----:B------:R-:W3:Y:S01]  /*4e760*/  LDL.LU R217, [R1+0x7f0] ;  /* 0x0007f00001d97983 */ /* 0x000ee20000300800 */
[----:B------:R-:W-:-:S03]  /*4e770*/  PRMT R12, R213, 0x5410, R12 ;  /* 0x00005410d50c7816 */ /* 0x000fc6000000000c */
[----:B------:R1:W-:Y:S01]  /*4e780*/  STSM.16.M88.4 [R237], R36 ;  /* 0x00000024ed007844 */ /* 0x0003e20000000200 */
[----:B------:R-:W-:-:S03]  /*4e790*/  PRMT R13, R218, 0x5410, R13 ;  /* 0x00005410da0d7816 */ /* 0x000fc6000000000d */
[----:B------:R-:W4:Y:S01]  /*4e7a0*/  LDL.LU R213, [R1+0x7e4] ;  /* 0x0007e40001d57983 */ /* 0x000f220000300800 */
[----:B------:R-:W-:-:S03]  /*4e7b0*/  PRMT R14, R216, 0x5410, R14 ;  /* 0x00005410d80e7816 */ /* 0x000fc6000000000e */
[----:B------:R-:W4:Y:S04]  /*4e7c0*/  LDL.LU R218, [R1+0x7d8] ;  /* 0x0007d80001da7983 */ /* 0x000f280000300800 */
[----:B------:R-:W4:Y:S01]  /*4e7d0*/  LDL.LU R216, [R1+0x7d4] ;  /* 0x0007d40001d87983 */ /* 0x000f220000300800 */
[----:B0-----:R-:W-:-:S04]  /*4e7e0*/  LOP3.LUT R252, R252, 0xff, RZ, 0xc0, !PT ;  /* 0x000000fffcfc7812 */ /* 0x001fc800078ec0ff */
[----:B------:R-:W-:Y:S01]  /*4e7f0*/  LEA R252, R252, UR4, 0x4 ;  /* 0x00000004fcfc7c11 */ /* 0x000fe2000f8e20ff */
[----:B------:R-:W-:Y:S01]  /*4e800*/  BAR.SYNC.DEFER_BLOCKING 0x0 ;  /* 0x0000000000007b1d */ /* 0x000fe20000010000 */
[----:B------:R-:W-:Y:S02]  /*4e810*/  PRMT R35, R212, 0x5410, R11 ;  /* 0x00005410d4237816 */ /* 0x000fe4000000000b */
[----:B------:R-:W-:Y:S02]  /*4e820*/  PRMT R15, R214, 0x5410, R15 ;  /* 0x00005410d60f7816 */ /* 0x000fe4000000000f */
[----:B------:R-:W-:Y:S01]  /*4e830*/  PRMT R40, R224, 0x5410, R225 ;  /* 0x00005410e0287816 */ /* 0x000fe200000000e1 */
[----:B------:R-:W-:Y:S01]  /*4e840*/  LDS.128 R8, [R252] ;  /* 0x00000000fc087984 */ /* 0x000fe20000000c00 */
[----:B-1----:R-:W-:Y:S01]  /*4e850*/  PRMT R36, R206, 0x5410, R19 ;  /* 0x00005410ce247816 */ /* 0x002fe20000000013 */
[----:B------:R-:W-:Y:S01]  /*4e860*/  ULDC.64 UR4, c[0x0][0x228] ;  /* 0x00008a0000047ab9 */ /* 0x000fe20000000a00 */
[----:B------:R-:W-:Y:S06]  /*4e870*/  BAR.SYNC.DEFER_BLOCKING 0x0 ;  /* 0x0000000000007b1d */ /* 0x000fec0000010000 */
[----:B------:R-:W4:Y:S04]  /*4e880*/  LDL.LU R214, [R1+0x88] ;  /* 0x0000880001d67983 */ /* 0x000f280000300800 */
[----:B------:R-:W4:Y:S04]  /*4e890*/  LDL.LU R212, [R1+0x7ec] ;  /* 0x0007ec0001d47983 */ /* 0x000f280000300800 */
[----:B------:R-:W4:Y:S04]  /*4e8a0*/  LDL.LU R190, [R1+0x28] ;  /* 0x0000280001be7983 */ /* 0x000f280000300800 */
[----:B------:R-:W4:Y:S04]  /*4e8b0*/  LDL.LU R191, [R1+0x9b8] ;  /* 0x0009b80001bf7983 */ /* 0x000f280000300800 */
[----:B------:R-:W-:Y:S01]  /*4e8c0*/  STSM.16.M88.4 [R237], R12 ;  /* 0x0000000ced007844 */ /* 0x000fe20000000200 */
[----:B------:R-:W-:Y:S06]  /*4e8d0*/  BAR.SYNC.DEFER_BLOCKING 0x0 ;  /* 0x0000000000007b1d */ /* 0x000fec0000010000 */
[----:B------:R-:W4:Y:S04]  /*4e8e0*/  LDL.LU R192, [R1+0x24] ;  /* 0x0000240001c07983 */ /* 0x000f280000300800 */
[----:B------:R-:W4:Y:S04]  /*4e8f0*/  LDL.LU R193, [R1+0x9b4] ;  /* 0x0009b40001c17983 */ /* 0x000f280000300800 */
[----:B------:R-:W4:Y:S04]  /*4e900*/  LDL.LU R194, [R1+0x20] ;  /* 0x0000200001c27983 */ /* 0x000f280000300800 */
[----:B------:R-:W4:Y:S04]  /*4e910*/  LDL.LU R195, [R1+0x9a4] ;  /* 0x0009a40001c37983 */ /* 0x000f280000300800 */
[----:B------:R-:W-:Y:S01]  /*4e920*/  LDS.128 R12, [R252] ;  /* 0x00000000fc0c7984 */ /* 0x000fe20000000c00 */
[----:B------:R-:W-:Y:S06]  /*4e930*/  BAR.SYNC.DEFER_BLOCKING 0x0 ;  /* 0x0000000000007b1d */ /* 0x000fec0000010000 */
[----:B------:R-:W4:Y:S04]  /*4e940*/  LDL.LU R196, [R1+0x18] ;  /* 0x0000180001c47983 */ /* 0x000f280000300800 */
[----:B------:R-:W4:Y:S04]  /*4e950*/  LDL.LU R197, [R1+0x998] ;  /* 0x0009980001c57983 */ /* 0x000f280000300800 */
[----:B------:R-:W4:Y:S04]  /*4e960*/  LDL.LU R198, [R1+0x14] ;  /* 0x0000140001c67983 */ /* 0x000f280000300800 */
[----:B------:R-:W4:Y:S04]  /*4e970*/  LDL.LU R199, [R1+0x994] ;  /* 0x0009940001c77983 */ /* 0x000f280000300800 */
[----:B------:R-:W4:Y:S04]  /*4e980*/  LDL.LU R200, [R1+0x10] ;  /* 0x0000100001c87983 */ /* 0x000f280000300800 */
[----:B------:R0:W-:Y:S04]  /*4e990*/  STSM.16.M88.4 [R237], R32 ;  /* 0x00000020ed007844 */ /* 0x0001e80000000200 */
[----:B------:R-:W4:Y:S04]  /*4e9a0*/  LDL.LU R201, [R1+0x990] ;  /* 0x0009900001c97983 */ /* 0x000f280000300800 */
[----:B------:R-:W4:Y:S01]  /*4e9b0*/  LDL.LU R202, [R1+0xc] ;  /* 0x00000c0001ca7983 */ /* 0x000f220000300800 */
[----:B0-----:R-:W-:-:S03]  /*4e9c0*/  PRMT R32, R203, 0x5410, R23 ;  /* 0x00005410cb207816 */ /* 0x001fc60000000017 */
[----:B------:R-:W4:Y:S01]  /*4e9d0*/  LDL.LU R203, [R1+0x2f0] ;  /* 0x0002f00001cb7983 */ /* 0x000f220000300800 */
[----:B------:R-:W-:Y:S02]  /*4e9e0*/  PRMT R37, R207, 0x5410, R18 ;  /* 0x00005410cf257816 */ /* 0x000fe40000000012 */
[----:B------:R-:W-:Y:S02]  /*4e9f0*/  PRMT R38, R208, 0x5410, R17 ;  /* 0x00005410d0267816 */ /* 0x000fe40000000011 */
[----:B------:R-:W-:Y:S01]  /*4ea00*/  PRMT R39, R209, 0x5410, R16 ;  /* 0x00005410d1277816 */ /* 0x000fe20000000010 */
[----:B------:R-:W-:Y:S01]  /*4ea10*/  BAR.SYNC.DEFER_BLOCKING 0x0 ;  /* 0x0000000000007b1d */ /* 0x000fe20000010000 */
[----:B------:R-:W-:Y:S02]  /*4ea20*/  PRMT R33, R204, 0x5410, R22 ;  /* 0x00005410cc217816 */ /* 0x000fe40000000016 */
[----:B------:R-:W-:-:S03]  /*4ea30*/  PRMT R34, R205, 0x5410, R21 ;  /* 0x00005410cd227816 */ /* 0x000fc60000000015 */
[----:B------:R-:W4:Y:S04]  /*4ea40*/  LDL.LU R204, [R1+0x1c] ;  /* 0x00001c0001cc7983 */ /* 0x000f280000300800 */
[----:B------:R-:W4:Y:S01]  /*4ea50*/  LDL.LU R205, [R1+0x9b0] ;  /* 0x0009b00001cd7983 */ /* 0x000f220000300800 */
[----:B------:R-:W-:-:S03]  /*4ea60*/  PRMT R35, R210, 0x5410, R20 ;  /* 0x00005410d2237816 */ /* 0x000fc60000000014 */
        /* <DEDUP_REMOVED lines=11> */
[----:B------:R-:W-:Y:S01]  /*4eb20*/  LDS.128 R20, [R252] ;  /* 0x00000000fc147984 */ /* 0x000fe20000000c00 */
[----:B------:R-:W-:Y:S06]  /*4eb30*/  BAR.SYNC.DEFER_BLOCKING 0x0 ;  /* 0x0000000000007b1d */ /* 0x000fec0000010000 */
[----:B------:R4:W-:Y:S01]  /*4eb40*/  STSM.16.M88.4 [R237], R32 ;  /* 0x00000020ed007844 */ /* 0x0009e20000000200 */
[----:B--2---:R-:W-:-:S03]  /*4eb50*/  PRMT R41, R221, 0x5410, R222 ;  /* 0x00005410dd297816 */ /* 0x004fc600000000de */
[----:B------:R-:W2:Y:S04]  /*4eb60*/  LDL.LU R222, [R1+0x9e8] ;  /* 0x0009e80001de7983 */ /* 0x000ea80000300800 */
[----:B------:R-:W2:Y:S01]  /*4eb70*/  LDL.LU R221, [R1+0x30] ;  /* 0x0000300001dd7983 */ /* 0x000ea20000300800 */
[----:B---3--:R-:W-:-:S03]  /*4eb80*/  PRMT R42, R217, 0x5410, R220 ;  /* 0x00005410d92a7816 */ /* 0x008fc600000000dc */
[----:B------:R-:W3:Y:S04]  /*4eb90*/  LDL.LU R220, [R1+0x9e4] ;  /* 0x0009e40001dc7983 */ /* 0x000ee80000300800 */
[----:B------:R-:W3:Y:S01]  /*4eba0*/  LDL.LU R217, [R1+0x3cc] ;  /* 0x0003cc0001d97983 */ /* 0x000ee20000300800 */
[----:B----4-:R-:W-:-:S03]  /*4ebb0*/  PRMT R32, R213, 0x5410, R27 ;  /* 0x00005410d5207816 */ /* 0x010fc6000000001b */
[----:B------:R-:W4:Y:S01]  /*4ebc0*/  LDL.LU R213, [R1+0x9e0] ;  /* 0x0009e00001d57983 */ /* 0x000f220000300800 */
[----:B------:R-:W-:-:S03]  /*4ebd0*/  PRMT R33, R218, 0x5410, R26 ;  /* 0x00005410da217816 */ /* 0x000fc6000000001a */
[----:B------:R-:W4:Y:S01]  /*4ebe0*/  LDL.LU R218, [R1+0x2c] ;  /* 0x00002c0001da7983 */ /* 0x000f220000300800 */
[----:B------:R-:W-:-:S03]  /*4ebf0*/  PRMT R34, R216, 0x5410, R25 ;  /* 0x00005410d8227816 */ /* 0x000fc60000000019 */
[----:B------:R-:W4:Y:S01]  /*4ec00*/  LDL.LU R216, [R1+0x304] ;  /* 0x0003040001d87983 */ /* 0x000f220000300800 */
[----:B------:R-:W-:Y:S01]  /*4ec10*/  PRMT R35, R214, 0x5410, R24 ;  /* 0x00005410d6237816 */ /* 0x000fe20000000018 */
[----:B------:R-:W-:Y:S01]  /*4ec20*/  BAR.SYNC.DEFER_BLOCKING 0x0 ;  /* 0x0000000000007b1d */ /* 0x000fe20000010000 */
[----:B------:R-:W-:-:S05]  /*4ec30*/  PRMT R43, R212, 0x5410, R28 ;  /* 0x00005410d42b7816 */ /* 0x000fca000000001c */
[----:B------:R-:W4:Y:S04]  /*4ec40*/  LDL.LU R214, [R1+0x488] ;  /* 0x0004880001d67983 */ /* 0x000f280000300800 */
[----:B------:R-:W4:Y:S01]  /*4ec50*/  LDL.LU R212, [R1+0x9f0] ;  /* 0x0009f00001d47983 */ /* 0x000f220000300800 */
[----:B------:R-:W-:-:S03]  /*4ec60*/  PRMT R44, R191, 0x5410, R190 ;  /* 0x00005410bf2c7816 */ /* 0x000fc600000000be */
[----:B------:R-:W4:Y:S04]  /*4ec70*/  LDL.LU R190, [R1+0x6a8] ;  /* 0x0006a80001be7983 */ /* 0x000f280000300800 */
[----:B------:R-:W4:Y:S04]  /*4ec80*/  LDL.LU R191, [R1+0xa40] ;  /* 0x000a400001bf7983 */ /* 0x000f280000300800 */
[----:B------:R-:W-:Y:S01]  /*4ec90*/  LDS.128 R24, [R252] ;  /* 0x00000000fc187984 */ /* 0x000fe20000000c00 */
[----:B------:R-:W-:Y:S01]  /*4eca0*/  BAR.SYNC.DEFER_BLOCKING 0x0 ;  /* 0x0000000000007b1d */ /* 0x000fe20000010000 */
[----:B------:R-:W-:-:S05]  /*4ecb0*/  PRMT R45, R193, 0x5410, R192 ;  /* 0x00005410c12d7816 */ /* 0x000fca00000000c0 */
[----:B------:R-:W4:Y:S01]  /*4ecc0*/  LDL.LU R192, [R1+0x6a4] ;  /* 0x0006a40001c07983 */ /* 0x000f220000300800 */
[----:B------:R-:W-:-:S03]  /*4ecd0*/  PRMT R46, R195, 0x5410, R194 ;  /* 0x00005410c32e7816 */ /* 0x000fc600000000c2 */
[----:B------:R-:W4:Y:S04]  /*4ece0*/  LDL.LU R193, [R1+0xa3c] ;  /* 0x000a3c0001c17983 */ /* 0x000f280000300800 */
[----:B------:R-:W4:Y:S04]  /*4ecf0*/  LDL.LU R194, [R1+0x698] ;  /* 0x0006980001c27983 */ /* 0x000f280000300800 */
[----:B------:R-:W4:Y:S01]  /*4ed00*/  LDL.LU R195, [R1+0xa2c] ;  /* 0x000a2c0001c37983 */ /* 0x000f220000300800 */
[----:B------:R-:W-:-:S03]  /*4ed10*/  PRMT R36, R197, 0x5410, R196 ;  /* 0x00005410c5247816 */ /* 0x000fc600000000c4 */
        /* <DEDUP_REMOVED lines=23> */
[----:B--2---:R-:W-:-:S03]  /*4ee90*/  PRMT R52, R222, 0x5410, R224 ;  /* 0x00005410de347816 */ /* 0x004fc600000000e0 */
[----:B------:R-:W2:Y:S04]  /*4eea0*/  LDL.LU R224, [R1+0x7bc] ;  /* 0x0007bc0001e07983 */ /* 0x000ea80000300800 */
[----:B------:R-:W2:Y:S01]  /*4eeb0*/  LDL.LU R222, [R1+0xa68] ;  /* 0x000a680001de7983 */ /* 0x000ea20000300800 */
[----:B---3--:R-:W-:-:S03]  /*4eec0*/  PRMT R53, R220, 0x5410, R221 ;  /* 0x00005410dc357816 */ /* 0x008fc600000000dd */
[----:B------:R-:W3:Y:S04]  /*4eed0*/  LDL.LU R221, [R1+0x7b8] ;  /* 0x0007b80001dd7983 */ /* 0x000ee80000300800 */
[----:B------:R-:W3:Y:S01]  /*4eee0*/  LDL.LU R220, [R1+0xa5c] ;  /* 0x000a5c0001dc7983 */ /* 0x000ee20000300800 */
[----:B----4-:R-:W-:-:S03]  /*4eef0*/  PRMT R54, R213, 0x5410, R217 ;  /* 0x00005410d5367816 */ /* 0x010fc600000000d9 */
[----:B------:R-:W4:Y:S04]  /*4ef00*/  LDL.LU R217, [R1+0x7b4] ;  /* 0x0007b40001d97983 */ /* 0x000f280000300800 */
[----:B------:R-:W4:Y:S01]  /*4ef10*/  LDL.LU R213, [R1+0xa54] ;  /* 0x000a540001d57983 */ /* 0x000f220000300800 */
[----:B------:R-:W-:-:S03]  /*4ef20*/  PRMT R55, R216, 0x5410, R218 ;  /* 0x00005410d8377816 */ /* 0x000fc600000000da */
[----:B------:R-:W4:Y:S04]  /*4ef30*/  LDL.LU R218, [R1+0x50] ;  /* 0x0000500001da7983 */ /* 0x000f280000300800 */
[----:B------:R-:W4:Y:S04]  /*4ef40*/  LDL.LU R216, [R1+0x37c] ;  /* 0x00037c0001d87983 */ /* 0x000f280000300800 */
[----:B------:R-:W-:Y:S01]  /*4ef50*/  STSM.16.M88.4 [R237], R32 ;  /* 0x00000020ed007844 */ /* 0x000fe20000000200 */
[----:B------:R-:W-:Y:S01]  /*4ef60*/  BAR.SYNC.DEFER_BLOCKING 0x0 ;  /* 0x0000000000007b1d */ /* 0x000fe20000010000 */
[----:B------:R-:W-:-:S05]  /*4ef70*/  PRMT R51, R212, 0x5410, R214 ;  /* 0x00005410d4337816 */ /* 0x000fca00000000d6 */
        /* <DEDUP_REMOVED lines=23> */
[----:B------:R-:W-:Y:S02]  /*4f0f0*/  LOP3.LUT R29, R29, 0xffff, RZ, 0xc0, !PT ;  /* 0x0000ffff1d1d7812 */ /* 0x000fe400078ec0ff */
[----:B------:R-:W-:-:S04]  /*4f100*/  LOP3.LUT R30, R30, 0xffff, RZ, 0xc0, !PT ;  /* 0x0000ffff1e1e7812 */ /* 0x000fc800078ec0ff */
[----:B------:R-:W-:Y:S02]  /*4f110*/  PRMT R3, R29, 0x3340, R30 ;  /* 0x000033401d037816 */ /* 0x000fe4000000001e */
[----:B------:R-:W-:Y:S01]  /*4f120*/  LDS.128 R28, [R252] ;  /* 0x00000000fc1c7984 */ /* 0x000fe20000000c00 */
[----:B------:R-:W-:Y:S06]  /*4f130*/  BAR.SYNC.DEFER_BLOCKING 0x0 ;  /* 0x0000000000007b1d */ /* 0x000fec0000010000 */
[----:B------:R-:W-:Y:S02]  /*4f140*/  STSM.16.M88.4 [R237], R40 ;  /* 0x00000028ed007844 */ /* 0x000fe40000000200 */
[----:B------:R-:W-:Y:S06]  /*4f150*/  BAR.SYNC.DEFER_BLOCKING 0x0 ;  /* 0x0000000000007b1d */ /* 0x000fec0000010000 */
[----:B------:R-:W-:Y:S02]  /*4f160*/  LDS.128 R32, [R252] ;  /* 0x00000000fc207984 */ /* 0x000fe40000000c00 */
[----:B------:R-:W-:Y:S06]  /*4f170*/  BAR.SYNC.DEFER_BLOCKING 0x0 ;  /* 0x0000000000007b1d */ /* 0x000fec0000010000 */
[----:B------:R-:W-:Y:S02]  /*4f180*/  STSM.16.M88.4 [R237], R36 ;  /* 0x00000024ed007844 */ /* 0x000fe40000000200 */
[----:B------:R-:W-:Y:S01]  /*4f190*/  BAR.SYNC.DEFER_BLOCKING 0x0 ;  /* 0x0000000000007b1d */ /* 0x000fe20000010000 */
[----:B------:R-:W-:-:S05]  /*4f1a0*/  PRMT R59, R205, 0x5410, R204 ;  /* 0x00005410cd3b7816 */ /* 0x000fca00000000cc */
[----:B------:R-:W4:Y:S04]  /*4f1b0*/  LDL.LU R204, [R1+0x814] ;  /* 0x0008140001cc7983 */ /* 0x000f280000300800 */
[----:B------:R-:W4:Y:S04]  /*4f1c0*/  LDL.LU R205, [R1+0xab8] ;  /* 0x000ab80001cd7983 */ /* 0x000f280000300800 */
[----:B------:R-:W-:Y:S01]  /*4f1d0*/  LDS.128 R36, [R252] ;  /* 0x00000000fc247984 */ /* 0x000fe20000000c00 */
[----:B------:R-:W-:Y:S06]  /*4f1e0*/  BAR.SYNC.DEFER_BLOCKING 0x0 ;  /* 0x0000000000007b1d */ /* 0x000fec0000010000 */
[----:B------:R-:W-:Y:S02]  /*4f1f0*/  STSM.16.M88.4 [R237], R44 ;  /* 0x0000002ced007844 */ /* 0x000fe40000000200 */
[----:B------:R-:W-:Y:S01]  /*4f200*/  BAR.SYNC.DEFER_BLOCKING 0x0 ;  /* 0x0000000000007b1d */ /* 0x000fe20000010000 */
[----:B------:R-:W-:-:S02]  /*4f210*/  PRMT R64, R207, 0x5410, R206 ;  /* 0x00005410cf407816 */ /* 0x000fc400000000ce */
[----:B------:R-:W-:Y:S02]  /*4f220*/  PRMT R65, R209, 0x5410, R208 ;  /* 0x00005410d1417816 */ /* 0x000fe400000000d0 */
[----:B------:R-:W-:Y:S01]  /*4f230*/  PRMT R66, R225, 0x5410, R210 ;  /* 0x00005410e1427816 */ /* 0x000fe200000000d2 */
[----:B------:R-:W4:Y:S04]  /*4f240*/  LDL.LU R206, [R1+0x9d8] ;  /* 0x0009d80001ce7983 */ /* 0x000f280000300800 */
[----:B------:R-:W4:Y:S01]  /*4f250*/  LDL.LU R207, [R1+0xb14] ;  /* 0x000b140001cf7983 */ /* 0x000f220000300800 */
[----:B--2---:R-:W-:-:S03]  /*4f260*/  PRMT R60, R222, 0x5410, R224 ;  /* 0x00005410de3c7816 */ /* 0x004fc600000000e0 */
[----:B------:R-:W2:Y:S04]  /*4f270*/  LDL.LU R208, [R1+0x9d0] ;  /* 0x0009d00001d07983 */ /* 0x000ea80000300800 */
[----:B------:R-:W2:Y:S04]  /*4f280*/  LDL.LU R209, [R1+0xb08] ;  /* 0x000b080001d17983 */ /* 0x000ea80000300800 */
[----:B------:R-:W-:Y:S01]  /*4f290*/  LDS.128 R40, [R252] ;  /* 0x00000000fc287984 */ /* 0x000fe20000000c00 */
[----:B------:R-:W-:Y:S01]  /*4f2a0*/  BAR.SYNC.DEFER_BLOCKING 0x0 ;  /* 0x0000000000007b1d */ /* 0x000fe20000010000 */
[----:B---3--:R-:W-:-:S02]  /*4f2b0*/  PRMT R61, R220, 0x5410, R221 ;  /* 0x00005410dc3d7816 */ /* 0x008fc400000000dd */
[----:B----4-:R-:W-:-:S03]  /*4f2c0*/  PRMT R62, R213, 0x5410, R217 ;  /* 0x00005410d53e7816 */ /* 0x010fc600000000d9 */
[----:B------:R-:W3:Y:S04]  /*4f2d0*/  LDL.LU R210, [R1+0x9cc] ;  /* 0x0009cc0001d27983 */ /* 0x000ee80000300800 */
[----:B------:R-:W3:Y:S04]  /*4f2e0*/  LDL.LU R225, [R1+0xb04] ;  /* 0x000b040001e17983 */ /* 0x000ee80000300800 */
[----:B------:R-:W4:Y:S04]  /*4f2f0*/  LDL.LU R224, [R1+0x9c0] ;  /* 0x0009c00001e07983 */ /* 0x000f280000300800 */
[----:B------:R-:W4:Y:S04]  /*4f300*/  LDL.LU R222, [R1+0xaf0] ;  /* 0x000af00001de7983 */ /* 0x000f280000300800 */
[----:B------:R-:W-:Y:S01]  /*4f310*/  STSM.16.M88.4 [R237], R52 ;  /* 0x00000034ed007844 */ /* 0x000fe20000000200 */
[----:B------:R-:W-:Y:S01]  /*4f320*/  BAR.SYNC.DEFER_BLOCKING 0x0 ;  /* 0x0000000000007b1d */ /* 0x000fe20000010000 */
[----:B------:R-:W-:-:S05]  /*4f330*/  PRMT R63, R216, 0x5410, R218 ;  /* 0x00005410d83f7816 */ /* 0x000fca00000000da */
[----:B------:R-:W4:Y:S04]  /*4f340*/  LDL.LU R221, [R1+0x9ac] ;  /* 0x0009ac0001dd7983 */ /* 0x000f280000300800 */
[----:B------:R-:W4:Y:S04]  /*4f350*/  LDL.LU R220, [R1+0xae0] ;  /* 0x000ae00001dc7983 */ /* 0x000f280000300800 */
[----:B------:R-:W4:Y:S04]  /*4f360*/  LDL.LU R217, [R1+0x9a8] ;  /* 0x0009a80001d97983 */ /* 0x000f280000300800 */
[----:B------:R-:W4:Y:S04]  /*4f370*/  LDL.LU R213, [R1+0xadc] ;  /* 0x000adc0001d57983 */ /* 0x000f280000300800 */
[----:B------:R-:W4:Y:S04]  /*4f380*/  LDL.LU R218, [R1+0x58] ;  /* 0x0000580001da7983 */ /* 0x000f280000300800 */
[----:B------:R-:W4:Y:S04]  /*4f390*/  LDL.LU R216, [R1+0x3ec] ;  /* 0x0003ec0001d87983 */ /* 0x000f280000300800 */
[----:B------:R-:W-:Y:S01]  /*4f3a0*/  LDS.128 R44, [R252] ;  /* 0x00000000fc2c7984 */ /* 0x000fe20000000c00 */
[----:B------:R-:W-:Y:S01]  /*4f3b0*/  BAR.SYNC.DEFER_BLOCKING 0x0 ;  /* 0x0000000000007b1d */ /* 0x000fe20000010000 */
[----:B------:R-:W-:-:S05]  /*4f3c0*/  PRMT R67, R212, 0x5410, R214 ;  /* 0x00005410d4437816 */ /* 0x000fca00000000d6 */
[----:B------:R-:W4:Y:S04]  /*4f3d0*/  LDL.LU R214, [R1+0x9c8] ;  /* 0x0009c80001d67983 */ /* 0x000f280000300800 */
[----:B------:R-:W4:Y:S04]  /*4f3e0*/  LDL.LU R212, [R1+0xb00] ;  /* 0x000b000001d47983 */ /* 0x000f280000300800 */
[----:B------:R-:W-:Y:S01]  /*4f3f0*/  STSM.16.M88.4 [R237], R48 ;  /* 0x00000030ed007844 */ /* 0x000fe20000000200 */
[----:B------:R-:W-:Y:S01]  /*4f400*/  BAR.SYNC.DEFER_BLOCKING 0x0 ;  /* 0x0000000000007b1d */ /* 0x000fe20000010000 */
[----:B------:R-:W-:-:S02]  /*4f410*/  PRMT R72, R191, 0x5410, R190 ;  /* 0x00005410bf487816 */ /* 0x000fc400000000be */
[----:B------:R-:W-:Y:S02]  /*4f420*/  PRMT R73, R193, 0x5410, R192 ;  /* 0x00005410c1497816 */ /* 0x000fe400000000c0 */
[----:B------:R-:W-:Y:S01]  /*4f430*/  PRMT R74, R195, 0x5410, R194 ;  /* 0x00005410c34a7816 */ /* 0x000fe200000000c2 */
        /* <DEDUP_REMOVED lines=8> */
[----:B------:R0:W-:Y:S01]  /*4f4c0*/  STSM.16.M88.4 [R237], R68 ;  /* 0x00000044ed007844 */ /* 0x0001e20000000200 */
[----:B------:R-:W-:Y:S01]  /*4f4d0*/  BAR.SYNC.DEFER_BLOCKING 0x0 ;  /* 0x0000000000007b1d */ /* 0x000fe20000010000 */
[----:B0-----:R-:W-:-:S05]  /*4f4e0*/  PRMT R68, R197, 0x5410, R196 ;  /* 0x00005410c5447816 */ /* 0x001fca00000000c4 */
[----:B------:R-:W4:Y:S01]  /*4f4f0*/  LDL.LU R196, [R1+0x9f8] ;  /* 0x0009f80001c47983 */ /* 0x000f220000300800 */
[----:B------:R-:W-:-:S03]  /*4f500*/  PRMT R69, R199, 0x5410, R198 ;  /* 0x00005410c7457816 */ /* 0x000fc600000000c6 */
[----:B------:R-:W4:Y:S01]  /*4f510*/  LDL.LU R197, [R1+0xb44] ;  /* 0x000b440001c57983 */ /* 0x000f220000300800 */
[----:B------:R-:W-:-:S03]  /*4f520*/  PRMT R70, R201, 0x5410, R200 ;  /* 0x00005410c9467816 */ /* 0x000fc600000000c8 */
[----:B------:R-:W4:Y:S01]  /*4f530*/  LDL.LU R198, [R1+0x9f4] ;  /* 0x0009f40001c67983 */ /* 0x000f220000300800 */
[----:B------:R-:W-:-:S03]  /*4f540*/  PRMT R71, R203, 0x5410, R202 ;  /* 0x00005410cb477816 */ /* 0x000fc600000000ca */
        /* <DEDUP_REMOVED lines=88> */
[----:B------:R-:W-:Y:S01]  /*4fad0*/  LDS.128 R56, [R252] ;  /* 0x00000000fc387984 */ /* 0x000fe20000000c00 */
[----:B------:R-:W-:Y:S06]  /*4fae0*/  BAR.SYNC.DEFER_BLOCKING 0x0 ;  /* 0x0000000000007b1d */ /* 0x000fec0000010000 */
        /* <DEDUP_REMOVED lines=35> */
[----:B--2---:R-:W-:Y:S02]  /*4fd20*/  PRMT R113, R209, 0x5410, R208 ;  /* 0x00005410d1717816 */ /* 0x004fe400000000d0 */
[----:B---3--:R-:W-:Y:S01]  /*4fd30*/  PRMT R114, R225, 0x5410, R210 ;  /* 0x00005410e1727816 */ /* 0x008fe200000000d2 */
[----:B------:R-:W2:Y:S04]  /*4fd40*/  LDL.LU R206, [R1+0xb40] ;  /* 0x000b400001ce7983 */ /* 0x000ea80000300800 */
[----:B------:R-:W2:Y:S01]  /*4fd50*/  LDL.LU R207, [R1+0xd84] ;  /* 0x000d840001cf7983 */ /* 0x000ea20000300800 */
[----:B----4-:R-:W-:-:S03]  /*4fd60*/  PRMT R108, R222, 0x5410, R224 ;  /* 0x00005410de6c7816 */ /* 0x010fc600000000e0 */
[----:B------:R-:W3:Y:S04]  /*4fd70*/  LDL.LU R208, [R1+0xb34] ;  /* 0x000b340001d07983 */ /* 0x000ee80000300800 */
[----:B------:R-:W3:Y:S04]  /*4fd80*/  LDL.LU R209, [R1+0xd78] ;  /* 0x000d780001d17983 */ /* 0x000ee80000300800 */
[----:B------:R-:W-:Y:S01]  /*4fd90*/  LDS.128 R72, [R252] ;  /* 0x00000000fc487984 */ /* 0x000fe20000000c00 */
[----:B------:R-:W-:Y:S01]  /*4fda0*/  BAR.SYNC.DEFER_BLOCKING 0x0 ;  /* 0x0000000000007b1d */ /* 0x000fe20000010000 */
[----:B------:R-:W-:-:S02]  /*4fdb0*/  PRMT R109, R220, 0x5410, R221 ;  /* 0x00005410dc6d7816 */ /* 0x000fc400000000dd */
[----:B------:R-:W-:-:S03]  /*4fdc0*/  PRMT R110, R213, 0x5410, R217 ;  /* 0x00005410d56e7816 */ /* 0x000fc600000000d9 */
[----:B------:R-:W4:Y:S04]  /*4fdd0*/  LDL.LU R210, [R1+0xb30] ;  /* 0x000b300001d27983 */ /* 0x000f280000300800 */
[----:B------:R-:W4:Y:S04]  /*4fde0*/  LDL.LU R225, [R1+0xd74] ;  /* 0x000d740001e17983 */ /* 0x000f280000300800 */
[----:B------:R-:W4:Y:S04]  /*4fdf0*/  LDL.LU R224, [R1+0xb20] ;  /* 0x000b200001e07983 */ /* 0x000f280000300800 */
[----:B------:R-:W4:Y:S01]  /*4fe00*/  LDL.LU R222, [R1+0xd64] ;  /* 0x000d640001de7983 */ /* 0x000f220000300800 */
[----:B------:R-:W-:-:S03]  /*4fe10*/  PRMT R111, R216, 0x5410, R218 ;  /* 0x00005410d86f7816 */ /* 0x000fc600000000da */
[----:B------:R-:W4:Y:S04]  /*4fe20*/  LDL.LU R221, [R1+0xb1c] ;  /* 0x000b1c0001dd7983 */ /* 0x000f280000300800 */
[----:B------:R-:W4:Y:S04]  /*4fe30*/  LDL.LU R220, [R1+0xd54] ;  /* 0x000d540001dc7983 */ /* 0x000f280000300800 */
[----:B------:R-:W4:Y:S04]  /*4fe40*/  LDL.LU R217, [R1+0xb18] ;  /* 0x000b180001d97983 */ /* 0x000f280000300800 */
[----:B------:R-:W4:Y:S04]  /*4fe50*/  LDL.LU R213, [R1+0xc68] ;  /* 0x000c680001d57983 */ /* 0x000f280000300800 */
[----:B------:R-:W4:Y:S04]  /*4fe60*/  LDL.LU R218, [R1+0x70] ;  /* 0x0000700001da7983 */ /* 0x000f280000300800 */
[----:B------:R-:W4:Y:S04]  /*4fe70*/  LDL.LU R216, [R1+0x7c8] ;  /* 0x0007c80001d87983 */ /* 0x000f280000300800 */
[----:B------:R-:W-:Y:S01]  /*4fe80*/  STSM.16.M88.4 [R237], R76 ;  /* 0x0000004ced007844 */ /* 0x000fe20000000200 */
        /* <DEDUP_REMOVED lines=13> */
[----:B------:R-:W-:-:S03]  /*4ff60*/  PRMT R116, R197, 0x5410, R196 ;  /* 0x00005410c5747816 */ /* 0x000fc600000000c4 */
[----:B------:R-:W4:Y:S04]  /*4ff70*/  LDL.LU R192, [R1+0xb7c] ;  /* 0x000b7c0001c07983 */ /* 0x000f280000300800 */
[----:B------:R-:W4:Y:S04]  /*4ff80*/  LDL.LU R193, [R1+0xdb8] ;  /* 0x000db80001c17983 */ /* 0x000f280000300800 */
        /* <DEDUP_REMOVED lines=16> */
[----:B------:R-:W-:Y:S06]  /*50090*/  BAR.SYNC.DEFER_BLOCKING 0x0 ;  /* 0x0000000000007b1d */ /* 0x000fec0000010000 */
[----:B------:R-:W-:Y:S02]  /*500a0*/  LDS.128 R84, [R252] ;  /* 0x00000000fc547984 */ /* 0x000fe40000000c00 */
        /* <DEDUP_REMOVED lines=14> */
[----:B--2---:R-:W-:-:S02]  /*50190*/  PRMT R128, R207, 0x5410, R206 ;  /* 0x00005410cf807816 */ /* 0x004fc400000000ce */
[----:B---3--:R-:W-:Y:S02]  /*501a0*/  PRMT R129, R209, 0x5410, R208 ;  /* 0x00005410d1817816 */ /* 0x008fe400000000d0 */
[----:B----4-:R-:W-:Y:S01]  /*501b0*/  PRMT R130, R225, 0x5410, R210 ;  /* 0x00005410e1827816 */ /* 0x010fe200000000d2 */
[----:B------:R-:W2:Y:S04]  /*501c0*/  LDL.LU R206, [R1+0xbd8] ;  /* 0x000bd80001ce7983 */ /* 0x000ea80000300800 */
[----:B------:R-:W2:Y:S01]  /*501d0*/  LDL.LU R207, [R1+0xdfc] ;  /* 0x000dfc0001cf7983 */ /* 0x000ea20000300800 */
[----:B------:R-:W-:-:S03]  /*501e0*/  PRMT R124, R222, 0x5410, R224 ;  /* 0x00005410de7c7816 */ /* 0x000fc600000000e0 */
        /* <DEDUP_REMOVED lines=152> */
[----:B------:R-:W2:Y:S04]  /*50b70*/  LDL.LU R224, [R1+0xd28] ;  /* 0x000d280001e07983 */ /* 0x000ea80000300800 */
[----:B------:R-:W2:Y:S01]  /*50b80*/  LDL.LU R222, [R1+0xfdc] ;  /* 0x000fdc0001de7983 */ /* 0x000ea20000300800 */
[----:B------:R-:W-:-:S03]  /*50b90*/  PRMT R159, R216, 0x5410, R218 ;  /* 0x00005410d89f7816 */ /* 0x000fc600000000da */
[----:B------:R-:W3:Y:S04]  /*50ba0*/  LDL.LU R221, [R1+0xd24] ;  /* 0x000d240001dd7983 */ /* 0x000ee80000300800 */
[----:B------:R-:W3:Y:S04]  /*50bb0*/  LDL.LU R220, [R1+0xfd4] ;  /* 0x000fd40001dc7983 */ /* 0x000ee80000300800 */
        /* <DEDUP_REMOVED lines=54> */
[----:B---3--:R-:W-:-:S03]  /*50f20*/  PRMT R173, R220, 0x5410, R221 ;  /* 0x00005410dcad7816 */ /* 0x008fc600000000dd */
[----:B------:R-:W-:Y:S01]  /*50f30*/  LDS.128 R168, [R252] ;  /* 0x00000000fca87984 */ /* 0x000fe20000000c00 */
[----:B----4-:R-:W-:Y:S02]  /*50f40*/  PRMT R174, R213, 0x5410, R217 ;  /* 0x00005410d5ae7816 */ /* 0x010fe400000000d9 */
[----:B------:R-:W-:Y:S01]  /*50f50*/  PRMT R175, R216, 0x5410, R218 ;  /* 0x00005410d8af7816 */ /* 0x000fe200000000da */
[----:B------:R-:W-:Y:S06]  /*50f60*/  BAR.SYNC.DEFER_BLOCKING 0x0 ;  /* 0x0000000000007b1d */ /* 0x000fec0000010000 */
[----:B------:R-:W-:Y:S02]  /*50f70*/  STSM.16.M88.4 [R237], R172 ;  /* 0x000000aced007844 */ /* 0x000fe40000000200 */
[----:B------:R-:W-:Y:S01]  /*50f80*/  BAR.SYNC.DEFER_BLOCKING 0x0 ;  /* 0x0000000000007b1d */ /* 0x000fe20000010000 */
[----:B------:R-:W-:-:S02]  /*50f90*/  PRMT R176, R207, 0x5410, R206 ;  /* 0x00005410cfb07816 */ /* 0x000fc400000000ce */
[----:B------:R-:W-:Y:S02]  /*50fa0*/  PRMT R177, R209, 0x5410, R208 ;  /* 0x00005410d1b17816 */ /* 0x000fe400000000d0 */
[----:B------:R-:W-:Y:S02]  /*50fb0*/  PRMT R178, R225, 0x5410, R210 ;  /* 0x00005410e1b27816 */ /* 0x000fe400000000d2 */
[----:B------:R-:W-:Y:S01]  /*50fc0*/  PRMT R179, R212, 0x5410, R214 ;  /* 0x00005410d4b37816 */ /* 0x000fe200000000d6 */
[----:B------:R-:W2:Y:S04]  /*50fd0*/  LDL.LU R206, [R1+0xdb0] ;  /* 0x000db00001ce7983 */ /* 0x000ea80000300800 */
[----:B------:R-:W2:Y:S04]  /*50fe0*/  LDL.LU R207, [R1+0x1068] ;  /* 0x0010680001cf7983 */ /* 0x000ea80000300800 */
[----:B------:R-:W3:Y:S04]  /*50ff0*/  LDL.LU R208, [R1+0xda8] ;  /* 0x000da80001d07983 */ /* 0x000ee80000300800 */
[----:B------:R-:W3:Y:S04]  /*51000*/  LDL.LU R209, [R1+0x1064] ;  /* 0x0010640001d17983 */ /* 0x000ee80000300800 */
        /* <DEDUP_REMOVED lines=12> */
[----:B------:R-:W-:Y:S04]  /*510d0*/  LDS.128 R176, [R252] ;  /* 0x00000000fcb07984 */ /* 0x000fe80000000c00 */
[----:B------:R-:W4:Y:S04]  /*510e0*/  LDL.LU R218, [R1+0x328] ;  /* 0x0003280001da7983 */ /* 0x000f280000300800 */
[----:B------:R-:W4:Y:S04]  /*510f0*/  LDL.LU R216, [R1+0x9a0] ;  /* 0x0009a00001d87983 */ /* 0x000f280000300800 */
[----:B------:R-:W4:Y:S04]  /*51100*/  LDL.LU R214, [R1+0xd9c] ;  /* 0x000d9c0001d67983 */ /* 0x000f280000300800 */
[----:B------:R-:W4:Y:S01]  /*51110*/  LDL.LU R212, [R1+0x1058] ;  /* 0x0010580001d47983 */ /* 0x000f220000300800 */
[----:B------:R-:W-:-:S02]  /*51120*/  PRMT R180, R197, 0x5410, R196 ;  /* 0x00005410c5b47816 */ /* 0x000fc400000000c4 */
[----:B------:R-:W-:Y:S02]  /*51130*/  PRMT R181, R199, 0x5410, R198 ;  /* 0x00005410c7b57816 */ /* 0x000fe400000000c6 */
[----:B------:R-:W-:Y:S02]  /*51140*/  PRMT R182, R201, 0x5410, R200 ;  /* 0x00005410c9b67816 */ /* 0x000fe400000000c8 */
[----:B------:R-:W-:Y:S01]  /*51150*/  PRMT R183, R203, 0x5410, R202 ;  /* 0x00005410cbb77816 */ /* 0x000fe200000000ca */
[----:B------:R-:W-:Y:S06]  /*51160*/  BAR.SYNC.DEFER_BLOCKING 0x0 ;  /* 0x0000000000007b1d */ /* 0x000fec0000010000 */
[----:B------:R-:W-:Y:S02]  /*51170*/  STSM.16.M88.4 [R237], R180 ;  /* 0x000000b4ed007844 */ /* 0x000fe40000000200 */
[----:B------:R-:W-:Y:S06]  /*51180*/  BAR.SYNC.DEFER_BLOCKING 0x0 ;  /* 0x0000000000007b1d */ /* 0x000fec0000010000 */
[----:B------:R-:W0:Y:S01]  /*51190*/  LDS.128 R180, [R252] ;  /* 0x00000000fcb47984 */ /* 0x000e220000000c00 */
[----:B------:R-:W-:-:S02]  /*511a0*/  PRMT R184, R191, 0x5410, R190 ;  /* 0x00005410bfb87816 */ /* 0x000fc400000000be */
[----:B------:R-:W-:Y:S02]  /*511b0*/  PRMT R185, R193, 0x5410, R192 ;  /* 0x00005410c1b97816 */ /* 0x000fe400000000c0 */
[----:B------:R-:W-:Y:S01]  /*511c0*/  PRMT R186, R195, 0x5410, R194 ;  /* 0x00005410c3ba7816 */ /* 0x000fe200000000c2 */
[----:B0-----:R-:W-:Y:S04]  /*511d0*/  STL.64 [R1+0x50], R180 ;  /* 0x000050b401007387 */ /* 0x001fe80000100a00 */
[----:B------:R-:W-:Y:S04]  /*511e0*/  STL.64 [R1+0x58], R182 ;  /* 0x000058b601007387 */ /* 0x000fe80000100a00 */
        /* <DEDUP_REMOVED lines=14> */
[----:B------:R-:W-:-:S03]  /*512d0*/  PRMT R187, R205, 0x5410, R204 ;  /* 0x00005410cdbb7816 */ /* 0x000fc600000000cc */
[----:B------:R-:W4:Y:S04]  /*512e0*/  LDL.LU R204, [R1+0xdd0] ;  /* 0x000dd00001cc7983 */ /* 0x000f280000300800 */
[----:B------:R-:W4:Y:S01]  /*512f0*/  LDL.LU R205, [R1+0x107c] ;  /* 0x00107c0001cd7983 */ /* 0x000f220000300800 */
[----:B------:R-:W-:Y:S06]  /*51300*/  BAR.SYNC.DEFER_BLOCKING 0x0 ;  /* 0x0000000000007b1d */ /* 0x000fec0000010000 */
[----:B------:R2:W-:Y:S02]  /*51310*/  STSM.16.M88.4 [R237], R184 ;  /* 0x000000b8ed007844 */ /* 0x0005e40000000200 */
[----:B------:R-:W-:Y:S01]  /*51320*/  BAR.SYNC.DEFER_BLOCKING 0x0 ;  /* 0x0000000000007b1d */ /* 0x000fe20000010000 */
[----:B--2---:R-:W-:-:S05]  /*51330*/  PRMT R184, R207, 0x5410, R206 ;  /* 0x00005410cfb87816 */ /* 0x004fca00000000ce */
[----:B------:R-:W2:Y:S04]  /*51340*/  LDL.LU R206, [R1+0xf08] ;  /* 0x000f080001ce7983 */ /* 0x000ea80000300800 */
[----:B------:R-:W2:Y:S01]  /*51350*/  LDL.LU R207, [R1+0x10a0] ;  /* 0x0010a00001cf7983 */ /* 0x000ea20000300800 */
[----:B---3--:R-:W-:-:S03]  /*51360*/  PRMT R185, R209, 0x5410, R208 ;  /* 0x00005410d1b97816 */ /* 0x008fc600000000d0 */
[----:B------:R-:W0:Y:S04]  /*51370*/  LDS.128 R228, [R252] ;  /* 0x00000000fce47984 */ /* 0x000e280000000c00 */
        /* <DEDUP_REMOVED lines=14> */
[----:B------:R-:W-:Y:S01]  /*51460*/  PRMT R183, R216, 0x5410, R218 ;  /* 0x00005410d8b77816 */ /* 0x000fe200000000da */
[----:B------:R-:W-:Y:S06]  /*51470*/  BAR.SYNC.DEFER_BLOCKING 0x0 ;  /* 0x0000000000007b1d */ /* 0x000fec0000010000 */
[----:B------:R-:W4:Y:S01]  /*51480*/  LDL.LU R218, [R1+0x374] ;  /* 0x0003740001da7983 */ /* 0x000f220000300800 */
[----:B------:R-:W-:-:S03]  /*51490*/  PRMT R187, R212, 0x5410, R214 ;  /* 0x00005410d4bb7816 */ /* 0x000fc600000000d6 */
[----:B------:R-:W4:Y:S04]  /*514a0*/  LDL.LU R216, [R1+0x9c4] ;  /* 0x0009c40001d87983 */ /* 0x000f280000300800 */
[----:B------:R-:W4:Y:S04]  /*514b0*/  LDL.LU R214, [R1+0xef8] ;  /* 0x000ef80001d67983 */ /* 0x000f280000300800 */
[----:B------:R-:W4:Y:S04]  /*514c0*/  LDL.LU R212, [R1+0x1094] ;  /* 0x0010940001d47983 */ /* 0x000f280000300800 */
[----:B------:R-:W-:Y:S01]  /*514d0*/  STSM.16.M88.4 [R237], R180 ;  /* 0x000000b4ed007844 */ /* 0x000fe20000000200 */
[----:B------:R-:W-:Y:S06]  /*514e0*/  BAR.SYNC.DEFER_BLOCKING 0x0 ;  /* 0x0000000000007b1d */ /* 0x000fec0000010000 */
[----:B------:R-:W1:Y:S02]  /*514f0*/  LDS.128 R180, [R252] ;  /* 0x00000000fcb47984 */ /* 0x000e640000000c00 */
[----:B------:R-:W-:Y:S06]  /*51500*/  BAR.SYNC.DEFER_BLOCKING 0x0 ;  /* 0x0000000000007b1d */ /* 0x000fec0000010000 */
[----:B------:R-:W-:Y:S04]  /*51510*/  STSM.16.M88.4 [R237], R184 ;  /* 0x000000b8ed007844 */ /* 0x000fe80000000200 */
[----:B0-----:R-:W-:Y:S04]  /*51520*/  STL.64 [R1+0x40], R228 ;  /* 0x000040e401007387 */ /* 0x001fe80000100a00 */
[----:B------:R0:W-:Y:S04]  /*51530*/  STL.64 [R1+0x48], R230 ;  /* 0x000048e601007387 */ /* 0x0001e80000100a00 */
[----:B0-----:R-:W4:Y:S04]  /*51540*/  LDL.LU.64 R230, [R1+0x1750] ;  /* 0x0017500001e67983 */ /* 0x001f280000300a00 */
[----:B------:R-:W4:Y:S01]  /*51550*/  LDL.LU.64 R228, [R1+0x1748] ;  /* 0x0017480001e47983 */ /* 0x000f220000300a00 */
[----:B------:R-:W-:Y:S01]  /*51560*/  PRMT R184, R191, 0x5410, R190 ;  /* 0x00005410bfb87816 */ /* 0x000fe200000000be */
[----:B------:R-:W-:Y:S06]  /*51570*/  BAR.SYNC.DEFER_BLOCKING 0x0 ;  /* 0x0000000000007b1d */ /* 0x000fec0000010000 */
[----:B------:R-:W0:Y:S04]  /*51580*/  LDS.128 R188, [R252] ;  /* 0x00000000fcbc7984 */ /* 0x000e280000000c00 */
[----:B-1----:R1:W-:Y:S04]  /*51590*/  STL.64 [R1+0x30], R180 ;  /* 0x000030b401007387 */ /* 0x0023e80000100a00 */
[----:B------:R1:W-:Y:S02]  /*515a0*/  STL.64 [R1+0x38], R182 ;  /* 0x000038b601007387 */ /* 0x0003e40000100a00 */
[----:B-1----:R-:W-:-:S02]  /*515b0*/  PRMT R180, R197, 0x5410, R196 ;  /* 0x00005410c5b47816 */ /* 0x002fc400000000c4 */
[----:B------:R-:W-:Y:S02]  /*515c0*/  PRMT R181, R199, 0x5410, R198 ;  /* 0x00005410c7b57816 */ /* 0x000fe400000000c6 */
[----:B------:R-:W-:Y:S02]  /*515d0*/  PRMT R182, R201, 0x5410, R200 ;  /* 0x00005410c9b67816 */ /* 0x000fe400000000c8 */
[----:B------:R-:W-:Y:S01]  /*515e0*/  PRMT R183, R203, 0x5410, R202 ;  /* 0x00005410cbb77816 */ /* 0x000fe200000000ca */
[----:B------:R-:W-:Y:S06]  /*515f0*/  BAR.SYNC.DEFER_BLOCKING 0x0 ;  /* 0x0000000000007b1d */ /* 0x000fec0000010000 */
[----:B------:R-:W-:Y:S02]  /*51600*/  STSM.16.M88.4 [R237], R180 ;  /* 0x000000b4ed007844 */ /* 0x000fe40000000200 */
[----:B------:R-:W-:Y:S01]  /*51610*/  BAR.SYNC.DEFER_BLOCKING 0x0 ;  /* 0x0000000000007b1d */ /* 0x000fe20000010000 */
[----:B------:R-:W-:-:S02]  /*51620*/  PRMT R185, R193, 0x5410, R192 ;  /* 0x00005410c1b97816 */ /* 0x000fc400000000c0 */
[----:B------:R-:W-:-:S03]  /*51630*/  PRMT R186, R195, 0x5410, R194 ;  /* 0x00005410c3ba7816 */ /* 0x000fc600000000c2 */
[----:B------:R-:W1:Y:S01]  /*51640*/  LDS.128 R180, [R252] ;  /* 0x00000000fcb47984 */ /* 0x000e620000000c00 */
[----:B------:R-:W-:Y:S01]  /*51650*/  PRMT R187, R205, 0x5410, R204 ;  /* 0x00005410cdbb7816 */ /* 0x000fe200000000cc */
[----:B------:R-:W-:Y:S06]  /*51660*/  BAR.SYNC.DEFER_BLOCKING 0x0 ;  /* 0x0000000000007b1d */ /* 0x000fec0000010000 */
[----:B------:R-:W-:Y:S04]  /*51670*/  STSM.16.M88.4 [R237], R184 ;  /* 0x000000b8ed007844 */ /* 0x000fe80000000200 */
[----:B0-----:R-:W-:Y:S04]  /*51680*/  STL.64 [R1+0x20], R188 ;  /* 0x000020bc01007387 */ /* 0x001fe80000100a00 */
[----:B------:R-:W-:Y:S04]  /*51690*/  STL.64 [R1+0x28], R190 ;  /* 0x000028be01007387 */ /* 0x000fe80000100a00 */
[----:B-1----:R-:W-:Y:S04]  /*516a0*/  STL.64 [R1+0x10], R180 ;  /* 0x000010b401007387 */ /* 0x002fe80000100a00 */
[----:B------:R-:W-:Y:S01]  /*516b0*/  STL.64 [R1+0x18], R182 ;  /* 0x000018b601007387 */ /* 0x000fe20000100a00 */
[----:B------:R-:W-:Y:S06]  /*516c0*/  BAR.SYNC.DEFER_BLOCKING 0x0 ;  /* 0x0000000000007b1d */ /* 0x000fec0000010000 */
[----:B------:R-:W4:Y:S04]  /*516d0*/  LDL.LU R196, [R1+0x10bc] ;  /* 0x0010bc0001c47983 */ /* 0x000f280000300800 */
[----:B------:R-:W4:Y:S04]  /*516e0*/  LDL.LU R226, [R1+0xf38] ;  /* 0x000f380001e27983 */ /* 0x000f280000300800 */
[----:B------:R-:W0:Y:S04]  /*516f0*/  LDS.128 R180, [R252] ;  /* 0x00000000fcb47984 */ /* 0x000e280000000c00 */
        /* <DEDUP_REMOVED lines=13> */
[----:B------:R-:W-:Y:S01]  /*517d0*/  BAR.SYNC.DEFER_BLOCKING 0x0 ;  /* 0x0000000000007b1d */ /* 0x000fe20000010000 */
[----:B--2---:R-:W-:-:S02]  /*517e0*/  PRMT R184, R207, 0x5410, R206 ;  /* 0x00005410cfb87816 */ /* 0x004fc400000000ce */
[----:B---3--:R-:W-:-:S03]  /*517f0*/  PRMT R185, R209, 0x5410, R208 ;  /* 0x00005410d1b97816 */ /* 0x008fc600000000d0 */
[----:B------:R-:W2:Y:S04]  /*51800*/  LDL.LU R204, [R1+0xf34] ;  /* 0x000f340001cc7983 */ /* 0x000ea80000300800 */
[----:B------:R-:W2:Y:S01]  /*51810*/  LDL.LU R205, [R1+0x10b4] ;  /* 0x0010b40001cd7983 */ /* 0x000ea20000300800 */
[----:B----4-:R-:W-:-:S03]  /*51820*/  PRMT R186, R225, 0x5410, R210 ;  /* 0x00005410e1ba7816 */ /* 0x010fc600000000d2 */
[----:B------:R-:W3:Y:S04]  /*51830*/  LDL.LU R206, [R1+0xf74] ;  /* 0x000f740001ce7983 */ /* 0x000ee80000300800 */
[----:B------:R-:W3:Y:S01]  /*51840*/  LDL.LU R207, [R1+0x10d8] ;  /* 0x0010d80001cf7983 */ /* 0x000ee20000300800 */
[----:B------:R-:W-:-:S03]  /*51850*/  PRMT R188, R222, 0x5410, R224 ;  /* 0x00005410debc7816 */ /* 0x000fc600000000e0 */
[----:B------:R-:W4:Y:S04]  /*51860*/  LDL.LU R208, [R1+0xf68] ;  /* 0x000f680001d07983 */ /* 0x000f280000300800 */
[----:B------:R-:W4:Y:S01]  /*51870*/  LDL.LU R209, [R1+0x10d4] ;  /* 0x0010d40001d17983 */ /* 0x000f220000300800 */
[----:B------:R-:W-:-:S03]  /*51880*/  PRMT R189, R220, 0x5410, R221 ;  /* 0x00005410dcbd7816 */ /* 0x000fc600000000dd */
[----:B------:R-:W4:Y:S04]  /*51890*/  LDL.LU R210, [R1+0xf64] ;  /* 0x000f640001d27983 */ /* 0x000f280000300800 */
[----:B------:R-:W4:Y:S01]  /*518a0*/  LDL.LU R225, [R1+0x10d0] ;  /* 0x0010d00001e17983 */ /* 0x000f220000300800 */
[----:B------:R-:W-:-:S03]  /*518b0*/  PRMT R190, R213, 0x5410, R217 ;  /* 0x00005410d5be7816 */ /* 0x000fc600000000d9 */
[----:B------:R-:W4:Y:S01]  /*518c0*/  LDL.LU R224, [R1+0xf58] ;  /* 0x000f580001e07983 */ /* 0x000f220000300800 */
[----:B------:R-:W-:-:S03]  /*518d0*/  PRMT R191, R216, 0x5410, R218 ;  /* 0x00005410d8bf7816 */ /* 0x000fc600000000da */
        /* <DEDUP_REMOVED lines=10> */
[----:B------:R0:W-:Y:S01]  /*51980*/  STSM.16.M88.4 [R237], R188 ;  /* 0x000000bced007844 */ /* 0x0001e20000000200 */
[----:B------:R-:W-:Y:S06]  /*51990*/  BAR.SYNC.DEFER_BLOCKING 0x0 ;  /* 0x0000000000007b1d */ /* 0x000fec0000010000 */
[----:B0-----:R-:W4:Y:S04]  /*519a0*/  LDL.LU R191, [R1+0xf3c] ;  /* 0x000f3c0001bf7983 */ /* 0x001f280000300800 */
[----:B------:R-:W0:Y:S01]  /*519b0*/  LDS.128 R180, [R252] ;  /* 0x00000000fcb47984 */ /* 0x000e220000000c00 */
[----:B------:R-:W-:Y:S06]  /*519c0*/  BAR.SYNC.DEFER_BLOCKING 0x0 ;  /* 0x0000000000007b1d */ /* 0x000fec0000010000 */
[----:B------:R-:W-:Y:S02]  /*519d0*/  STSM.16.M88.4 [R237], R184 ;  /* 0x000000b8ed007844 */ /* 0x000fe40000000200 */
[----:B------:R-:W-:Y:S06]  /*519e0*/  BAR.SYNC.DEFER_BLOCKING 0x0 ;  /* 0x0000000000007b1d */ /* 0x000fec0000010000 */
[----:B0-----:R-:W-:Y:S04]  /*519f0*/  STL.64 [R1+0x1718], R180 ;  /* 0x001718b401007387 */ /* 0x001fe80000100a00 */
[----:B------:R-:W-:Y:S04]  /*51a00*/  STL.64 [R1+0x1710], R182 ;  /* 0x001710b601007387 */ /* 0x000fe80000100a00 */
[----:B------:R-:W0:Y:S01]  /*51a10*/  LDS.128 R180, [R252] ;  /* 0x00000000fcb47984 */ /* 0x000e220000000c00 */
[----:B------:R-:W-:-:S02]  /*51a20*/  PRMT R198, R198, 0x5410, R192 ;  /* 0x00005410c6c67816 */ /* 0x000fc400000000c0 */
[----:B------:R-:W-:Y:S02]  /*51a30*/  PRMT R192, R194, 0x5410, R193 ;  /* 0x00005410c2c07816 */ /* 0x000fe400000000c1 */
[----:B------:R-:W-:Y:S02]  /*51a40*/  PRMT R193, R199, 0x5410, R195 ;  /* 0x00005410c7c17816 */ /* 0x000fe400000000c3 */
[----:B------:R-:W-:Y:S02]  /*51a50*/  PRMT R194, R201, 0x5410, R200 ;  /* 0x00005410c9c27816 */ /* 0x000fe400000000c8 */
[----:B------:R-:W-:Y:S01]  /*51a60*/  PRMT R195, R203, 0x5410, R202 ;  /* 0x00005410cbc37816 */ /* 0x000fe200000000ca */
[----:B------:R-:W-:Y:S06]  /*51a70*/  BAR.SYNC.DEFER_BLOCKING 0x0 ;  /* 0x0000000000007b1d */ /* 0x000fec0000010000 */
[----:B------:R-:W-:Y:S02]  /*51a80*/  STSM.16.M88.4 [R237], R192 ;  /* 0x000000c0ed007844 */ /* 0x000fe40000000200 */
[----:B------:R-:W-:Y:S06]  /*51a90*/  BAR.SYNC.DEFER_BLOCKING 0x0 ;  /* 0x0000000000007b1d */ /* 0x000fec0000010000 */
[----:B------:R-:W1:Y:S01]  /*51aa0*/  LDS.128 R184, [R252] ;  /* 0x00000000fcb87984 */ /* 0x000e620000000c00 */
[----:B------:R-:W-:-:S02]  /*51ab0*/  PRMT R197, R197, 0x5410, R226 ;  /* 0x00005410c5c57816 */ /* 0x000fc400000000e2 */
[----:B--2---:R-:W-:Y:S01]  /*51ac0*/  PRMT R199, R205, 0x5410, R204 ;  /* 0x00005410cdc77816 */ /* 0x004fe200000000cc */
[----:B0-----:R-:W-:Y:S01]  /*51ad0*/  STL.64 [R1], R180 ;  /* 0x000000b401007387 */ /* 0x001fe20000100a00 */
[----:B---3--:R-:W-:-:S03]  /*51ae0*/  PRMT R204, R207, 0x5410, R206 ;  /* 0x00005410cfcc7816 */ /* 0x008fc600000000ce */
[----:B------:R-:W-:Y:S01]  /*51af0*/  STL.64 [R1+0x8], R182 ;  /* 0x000008b601007387 */ /* 0x000fe20000100a00 */
[----:B----4-:R-:W-:Y:S02]  /*51b00*/  PRMT R202, R213, 0x5410, R217 ;  /* 0x00005410d5ca7816 */ /* 0x010fe400000000d9 */
[----:B------:R-:W-:Y:S02]  /*51b10*/  PRMT R205, R209, 0x5410, R208 ;  /* 0x00005410d1cd7816 */ /* 0x000fe400000000d0 */
[----:B------:R-:W-:Y:S01]  /*51b20*/  PRMT R207, R212, 0x5410, R214 ;  /* 0x00005410d4cf7816 */ /* 0x000fe200000000d6 */
[----:B-1----:R-:W-:Y:S01]  /*51b30*/  STL.64 [R1+0x16f0], R184 ;  /* 0x0016f0b801007387 */ /* 0x002fe20000100a00 */
[----:B------:R-:W-:Y:S01]  /*51b40*/  PRMT R196, R196, 0x5410, R191 ;  /* 0x00005410c4c47816 */ /* 0x000fe200000000bf */
[----:B------:R-:W-:Y:S06]  /*51b50*/  BAR.SYNC.DEFER_BLOCKING 0x0 ;  /* 0x0000000000007b1d */ /* 0x000fec0000010000 */
[----:B------:R-:W-:Y:S04]  /*51b60*/  STL.64 [R1+0x16e8], R186 ;  /* 0x0016e8ba01007387 */ /* 0x000fe80000100a00 */
[----:B------:R-:W2:Y:S04]  /*51b70*/  LDL.LU R212, [R1+0x10f4] ;  /* 0x0010f40001d47983 */ /* 0x000ea80000300800 */
[----:B------:R0:W-:Y:S01]  /*51b80*/  STSM.16.M88.4 [R237], R196 ;  /* 0x000000c4ed007844 */ /* 0x0001e20000000200 */
[----:B------:R-:W-:-:S02]  /*51b90*/  PRMT R206, R225, 0x5410, R210 ;  /* 0x00005410e1ce7816 */ /* 0x000fc400000000d2 */
[----:B------:R-:W-:Y:S01]  /*51ba0*/  PRMT R201, R220, 0x5410, R221 ;  /* 0x00005410dcc97816 */ /* 0x000fe200000000dd */
[----:B------:R-:W-:Y:S06]  /*51bb0*/  BAR.SYNC.DEFER_BLOCKING 0x0 ;  /* 0x0000000000007b1d */ /* 0x000fec0000010000 */
[----:B0-----:R-:W3:Y:S04]  /*51bc0*/  LDL.LU R196, [R1+0xfa0] ;  /* 0x000fa00001c47983 */ /* 0x001ee80000300800 */
[----:B------:R-:W3:Y:S04]  /*51bd0*/  LDL.LU R213, [R1+0x10f0] ;  /* 0x0010f00001d57983 */ /* 0x000ee80000300800 */
[----:B------:R-:W4:Y:S04]  /*51be0*/  LDL.LU R197, [R1+0xf98] ;  /* 0x000f980001c57983 */ /* 0x000f280000300800 */
[----:B------:R-:W4:Y:S04]  /*51bf0*/  LDL.LU R214, [R1+0x10e8] ;  /* 0x0010e80001d67983 */ /* 0x000f280000300800 */
        /* <DEDUP_REMOVED lines=12> */
[----:B------:R-:W0:Y:S01]  /*51cc0*/  LDS.128 R188, [R252] ;  /* 0x00000000fcbc7984 */ /* 0x000e220000000c00 */
[----:B------:R-:W-:-:S03]  /*51cd0*/  PRMT R200, R222, 0x5410, R224 ;  /* 0x00005410dec87816 */ /* 0x000fc600000000e0 */
[----:B------:R-:W2:Y:S01]  /*51ce0*/  LDL.LU R185, [R1+0xfc8] ;  /* 0x000fc80001b97983 */ /* 0x000ea20000300800 */
[----:B------:R-:W-:-:S03]  /*51cf0*/  PRMT R203, R216, 0x5410, R218 ;  /* 0x00005410d8cb7816 */ /* 0x000fc600000000da */
        /* <DEDUP_REMOVED lines=9> */
[----:B0-----:R0:W-:Y:S01]  /*51d90*/  STL.64 [R1+0x16e0], R188 ;  /* 0x0016e0bc01007387 */ /* 0x0011e20000100a00 */
[----:B------:R-:W-:Y:S06]  /*51da0*/  BAR.SYNC.DEFER_BLOCKING 0x0 ;  /* 0x0000000000007b1d */ /* 0x000fec0000010000 */
[----:B0-----:R-:W2:Y:S04]  /*51db0*/  LDL.LU R189, [R1+0xfa4] ;  /* 0x000fa40001bd7983 */ /* 0x001ea80000300800 */
[----:B------:R-:W-:Y:S01]  /*51dc0*/  STSM.16.M88.4 [R237], R200 ;  /* 0x000000c8ed007844 */ /* 0x000fe20000000200 */
[----:B------:R-:W-:Y:S06]  /*51dd0*/  BAR.SYNC.DEFER_BLOCKING 0x0 ;  /* 0x0000000000007b1d */ /* 0x000fec0000010000 */
[----:B------:R-:W0:Y:S02]  /*51de0*/  LDS.128 R192, [R252] ;  /* 0x00000000fcc07984 */ /* 0x000e240000000c00 */
[----:B------:R-:W-:Y:S06]  /*51df0*/  BAR.SYNC.DEFER_BLOCKING 0x0 ;  /* 0x0000000000007b1d */ /* 0x000fec0000010000 */
[----:B------:R-:W-:Y:S02]  /*51e00*/  STSM.16.M88.4 [R237], R204 ;  /* 0x000000cced007844 */ /* 0x000fe40000000200 */
[----:B------:R-:W-:Y:S01]  /*51e10*/  BAR.SYNC.DEFER_BLOCKING 0x0 ;  /* 0x0000000000007b1d */ /* 0x000fe20000010000 */
[----:B------:R-:W-:-:S05]  /*51e20*/  PRMT R211, R215, 0x5410, R211 ;  /* 0x00005410d7d37816 */ /* 0x000fca00000000d3 */
[----:B------:R-:W-:Y:S04]  /*51e30*/  STL.64 [R1+0x16d8], R190 ;  /* 0x0016d8be01007387 */ /* 0x000fe80000100a00 */
[----:B0-----:R-:W-:Y:S04]  /*51e40*/  STL.64 [R1+0x16d0], R192 ;  /* 0x0016d0c001007387 */ /* 0x001fe80000100a00 */
[----:B------:R-:W-:Y:S01]  /*51e50*/  STL.64 [R1+0x16c8], R194 ;  /* 0x0016c8c201007387 */ /* 0x000fe20000100a00 */
[----:B---3--:R-:W-:Y:S02]  /*51e60*/  PRMT R213, R213, 0x5410, R196 ;  /* 0x00005410d5d57816 */ /* 0x008fe400000000c4 */
[----:B----4-:R-:W-:-:S02]  /*51e70*/  PRMT R214, R214, 0x5410, R197 ;  /* 0x00005410d6d67816 */ /* 0x010fc400000000c5 */
[----:B--2---:R-:W-:Y:S02]  /*51e80*/  PRMT R208, R208, 0x5410, R198 ;  /* 0x00005410d0d07816 */ /* 0x004fe400000000c6 */
[----:B------:R-:W-:Y:S02]  /*51e90*/  PRMT R209, R209, 0x5410, R199 ;  /* 0x00005410d1d17816 */ /* 0x000fe400000000c7 */
[----:B------:R-:W0:Y:S01]  /*51ea0*/  LDS.128 R196, [R252] ;  /* 0x00000000fcc47984 */ /* 0x000e220000000c00 */
[----:B------:R-:W-:Y:S01]  /*51eb0*/  PRMT R210, R210, 0x5410, R186 ;  /* 0x00005410d2d27816 */ /* 0x000fe200000000ba */
[----:B------:R-:W-:Y:S06]  /*51ec0*/  BAR.SYNC.DEFER_BLOCKING 0x0 ;  /* 0x0000000000007b1d */ /* 0x000fec0000010000 */
[----:B------:R-:W-:Y:S02]  /*51ed0*/  STSM.16.M88.4 [R237], R208 ;  /* 0x000000d0ed007844 */ /* 0x000fe40000000200 */
[----:B------:R-:W-:Y:S06]  /*51ee0*/  BAR.SYNC.DEFER_BLOCKING 0x0 ;  /* 0x0000000000007b1d */ /* 0x000fec0000010000 */
[----:B------:R-:W1:Y:S01]  /*51ef0*/  LDS.128 R200, [R252] ;  /* 0x00000000fcc87984 */ /* 0x000e620000000c00 */
[----:B------:R-:W-:-:S03]  /*51f00*/  PRMT R220, R220, 0x5410, R180 ;  /* 0x00005410dcdc7816 */ /* 0x000fc600000000b4 */
[----:B0-----:R-:W-:Y:S01]  /*51f10*/  STL.64 [R1+0x16c0], R196 ;  /* 0x0016c0c401007387 */ /* 0x001fe20000100a00 */
[----:B------:R-:W-:-:S03]  /*51f20*/  PRMT R221, R221, 0x5410, R181 ;  /* 0x00005410dddd7816 */ /* 0x000fc600000000b5 */
[----:B------:R-:W-:Y:S04]  /*51f30*/  STL.64 [R1+0x16b8], R198 ;  /* 0x0016b8c601007387 */ /* 0x000fe80000100a00 */
[----:B-1----:R0:W-:Y:S04]  /*51f40*/  STL.64 [R1+0x16b0], R200 ;  /* 0x0016b0c801007387 */ /* 0x0021e80000100a00 */
[----:B------:R-:W-:Y:S04]  /*51f50*/  STL.64 [R1+0x16a8], R202 ;  /* 0x0016a8ca01007387 */ /* 0x000fe80000100a00 */
[----:B------:R-:W2:Y:S04]  /*51f60*/  LDL.LU R180, [R1+0x1008] ;  /* 0x0010080001b47983 */ /* 0x000ea80000300800 */
[----:B------:R-:W2:Y:S01]  /*51f70*/  LDL.LU R181, [R1+0x112c] ;  /* 0x00112c0001b57983 */ /* 0x000ea20000300800 */
[----:B------:R-:W-:-:S03]  /*51f80*/  PRMT R219, R223, 0x5410, R219 ;  /* 0x00005410dfdb7816 */ /* 0x000fc600000000db */
[----:B0-----:R-:W3:Y:S01]  /*51f90*/  LDL.LU R201, [R1+0x1004] ;  /* 0x0010040001c97983 */ /* 0x001ee20000300800 */
[----:B------:R-:W-:-:S03]  /*51fa0*/  PRMT R223, R224, 0x5410, R225 ;  /* 0x00005410e0df7816 */ /* 0x000fc600000000e1 */
[----:B------:R-:W3:Y:S04]  /*51fb0*/  LDL.LU R198, [R1+0x1128] ;  /* 0x0011280001c67983 */ /* 0x000ee80000300800 */
[----:B------:R-:W4:Y:S04]  /*51fc0*/  LDL.LU R199, [R1+0xffc] ;  /* 0x000ffc0001c77983 */ /* 0x000f280000300800 */
[----:B------:R-:W4:Y:S01]  /*51fd0*/  LDL.LU R197, [R1+0x1120] ;  /* 0x0011200001c57983 */ /* 0x000f220000300800 */
[----:B------:R-:W-:-:S03]  /*51fe0*/  PRMT R212, R212, 0x5410, R189 ;  /* 0x00005410d4d47816 */ /* 0x000fc600000000bd */
[----:B------:R-:W3:Y:S01]  /*51ff0*/  LDL.LU R192, [R1+0xff4] ;  /* 0x000ff40001c07983 */ /* 0x000ee20000300800 */
[----:B------:R-:W-:-:S03]  /*52000*/  PRMT R218, R218, 0x5410, R226 ;  /* 0x00005410dada7816 */ /* 0x000fc600000000e2 */
[----:B------:R-:W3:Y:S04]  /*52010*/  LDL.LU R224, [R1+0x111c] ;  /* 0x00111c0001e07983 */ /* 0x000ee80000300800 */
[----:B------:R-:W3:Y:S04]  /*52020*/  LDL.LU R188, [R1+0xff0] ;  /* 0x000ff00001bc7983 */ /* 0x000ee80000300800 */
[----:B------:R-:W3:Y:S04]  /*52030*/  LDL.LU R225, [R1+0x1118] ;  /* 0x0011180001e17983 */ /* 0x000ee80000300800 */
[----:B------:R-:W3:Y:S04]  /*52040*/  LDL.LU R189, [R1+0xfe4] ;  /* 0x000fe40001bd7983 */ /* 0x000ee80000300800 */
[----:B------:R-:W3:Y:S01]  /*52050*/  LDL.LU R226, [R1+0x1114] ;  /* 0x0011140001e27983 */ /* 0x000ee20000300800 */
[----:B------:R-:W-:Y:S01]  /*52060*/  PRMT R215, R184, 0x5410, R187 ;  /* 0x00005410b8d77816 */ /* 0x000fe200000000bb */
[----:B------:R-:W-:Y:S01]  /*52070*/  BAR.SYNC.DEFER_BLOCKING 0x0 ;  /* 0x0000000000007b1d */ /* 0x000fe20000010000 */
[----:B------:R-:W-:-:S02]  /*52080*/  PRMT R216, R216, 0x5410, R182 ;  /* 0x00005410d8d87816 */ /* 0x000fc400000000b6 */
[----:B------:R-:W-:-:S03]  /*52090*/  PRMT R217, R217, 0x5410, R183 ;  /* 0x00005410d9d97816 */ /* 0x000fc600000000b7 */
[----:B------:R-:W3:Y:S04]  /*520a0*/  LDL.LU R186, [R1+0x1000] ;  /* 0x0010000001ba7983 */ /* 0x000ee80000300800 */
[----:B------:R-:W3:Y:S04]  /*520b0*/  LDL.LU R183, [R1+0x1124] ;  /* 0x0011240001b77983 */ /* 0x000ee80000300800 */
[----:B------:R-:W-:Y:S01]  /*520c0*/  STSM.16.M88.4 [R237], R212 ;  /* 0x000000d4ed007844 */ /* 0x000fe20000000200 */
[----:B------:R-:W-:Y:S06]  /*520d0*/  BAR.SYNC.DEFER_BLOCKING 0x0 ;  /* 0x0000000000007b1d */ /* 0x000fec0000010000 */
[----:B------:R-:W0:Y:S02]  /*520e0*/  LDS.128 R204, [R252] ;  /* 0x00000000fccc7984 */ /* 0x000e240000000c00 */
[----:B------:R-:W-:Y:S06]  /*520f0*/  BAR.SYNC.DEFER_BLOCKING 0x0 ;  /* 0x0000000000007b1d */ /* 0x000fec0000010000 */
[----:B------:R-:W-:Y:S02]  /*52100*/  STSM.16.M88.4 [R237], R216 ;  /* 0x000000d8ed007844 */ /* 0x000fe40000000200 */
[----:B------:R-:W-:Y:S06]  /*52110*/  BAR.SYNC.DEFER_BLOCKING 0x0 ;  /* 0x0000000000007b1d */ /* 0x000fec0000010000 */
[----:B------:R-:W1:Y:S04]  /*52120*/  LDS.128 R208, [R252] ;  /* 0x00000000fcd07984 */ /* 0x000e680000000c00 */
[----:B0-----:R-:W-:Y:S04]  /*52130*/  STL.64 [R1+0x16a0], R204 ;  /* 0x0016a0cc01007387 */ /* 0x001fe80000100a00 */
[----:B------:R-:W-:Y:S01]  /*52140*/  STL.64 [R1+0x1698], R206 ;  /* 0x001698ce01007387 */ /* 0x000fe20000100a00 */
[----:B------:R-:W-:Y:S01]  /*52150*/  BAR.SYNC.DEFER_BLOCKING 0x0 ;  /* 0x0000000000007b1d */ /* 0x000fe20000010000 */
[----:B------:R-:W-:-:S05]  /*52160*/  PRMT R222, R222, 0x5410, R185 ;  /* 0x00005410dede7816 */ /* 0x000fca00000000b9 */
[----:B-1----:R-:W-:Y:S04]  /*52170*/  STL.64 [R1+0x1690], R208 ;  /* 0x001690d001007387 */ /* 0x002fe80000100a00 */
[----:B------:R-:W-:Y:S04]  /*52180*/  STL.64 [R1+0x1688], R210 ;  /* 0x001688d201007387 */ /* 0x000fe80000100a00 */
        /* <DEDUP_REMOVED lines=8> */
[----:B------:R2:W-:Y:S04]  /*52210*/  STSM.16.M88.4 [R237], R220 ;  /* 0x000000dced007844 */ /* 0x0005e80000000200 */
[----:B------:R-:W3:Y:S04]  /*52220*/  LDL.LU R185, [R1+0x101c] ;  /* 0x00101c0001b97983 */ /* 0x000ee80000300800 */
[----:B------:R-:W3:Y:S01]  /*52230*/  LDL.LU R182, [R1+0x1134] ;  /* 0x0011340001b67983 */ /* 0x000ee20000300800 */
[----:B------:R-:W-:Y:S01]  /*52240*/  PRMT R227, R235, 0x5410, R227 ;  /* 0x00005410ebe37816 */ /* 0x000fe200000000e3 */
[----:B------:R-:W-:Y:S06]  /*52250*/  BAR.SYNC.DEFER_BLOCKING 0x0 ;  /* 0x0000000000007b1d */ /* 0x000fec0000010000 */
[----:B------:R-:W0:Y:S01]  /*52260*/  LDS.128 R212, [R252] ;  /* 0x00000000fcd47984 */ /* 0x000e220000000c00 */
[----:B--2---:R-:W-:-:S03]  /*52270*/  PRMT R220, R181, 0x5410, R180 ;  /* 0x00005410b5dc7816 */ /* 0x004fc600000000b4 */
[----:B------:R-:W2:Y:S04]  /*52280*/  LDL.LU R180, [R1+0x1018] ;  /* 0x0010180001b47983 */ /* 0x000ea80000300800 */
[----:B------:R-:W2:Y:S04]  /*52290*/  LDL.LU R181, [R1+0x1130] ;  /* 0x0011300001b57983 */ /* 0x000ea80000300800 */
[----:B------:R-:W2:Y:S01]  /*522a0*/  LDL.LU R235, [R1+0x1744] ;  /* 0x0017440001eb7983 */ /* 0x000ea20000300800 */
[----:B----4-:R-:W-:-:S03]  /*522b0*/  PRMT R222, R197, 0x5410, R199 ;  /* 0x00005410c5de7816 */ /* 0x010fc600000000c7 */
[----:B------:R-:W4:Y:S01]  /*522c0*/  LDL.LU R197, [R1+0x1050] ;  /* 0x0010500001c57983 */ /* 0x000f220000300800 */
[----:B---3--:R-:W-:-:S03]  /*522d0*/  PRMT R224, R224, 0x5410, R192 ;  /* 0x00005410e0e07816 */ /* 0x008fc600000000c0 */
[----:B------:R-:W4:Y:S01]  /*522e0*/  LDL.LU R192, [R1+0x1150] ;  /* 0x0011500001c07983 */ /* 0x000f220000300800 */
[----:B------:R-:W-:-:S03]  /*522f0*/  PRMT R225, R225, 0x5410, R188 ;  /* 0x00005410e1e17816 */ /* 0x000fc600000000bc */
[----:B------:R-:W3:Y:S01]  /*52300*/  LDL.LU R188, [R1+0x1044] ;  /* 0x0010440001bc7983 */ /* 0x000ee20000300800 */
[----:B------:R-:W-:Y:S01]  /*52310*/  PRMT R226, R226, 0x5410, R189 ;  /* 0x00005410e2e27816 */ /* 0x000fe200000000bd */
[----:B------:R-:W-:Y:S06]  /*52320*/  BAR.SYNC.DEFER_BLOCKING 0x0 ;  /* 0x0000000000007b1d */ /* 0x000fec0000010000 */
[----:B------:R-:W3:Y:S04]  /*52330*/  LDL.LU R189, [R1+0x114c] ;  /* 0x00114c0001bd7983 */ /* 0x000ee80000300800 */
[----:B------:R1:W-:Y:S01]  /*52340*/  STSM.16.M88.4 [R237], R224 ;  /* 0x000000e0ed007844 */ /* 0x0003e20000000200 */
[----:B------:R-:W-:Y:S01]  /*52350*/  BAR.SYNC.DEFER_BLOCKING 0x0 ;  /* 0x0000000000007b1d */ /* 0x000fe20000010000 */
[----:B------:R-:W-:-:S02]  /*52360*/  PRMT R221, R198, 0x5410, R201 ;  /* 0x00005410c6dd7816 */ /* 0x000fc400000000c9 */
[----:B------:R-:W-:-:S03]  /*52370*/  PRMT R223, R183, 0x5410, R186 ;  /* 0x00005410b7df7816 */ /* 0x000fc600000000ba */
[----:B------:R-:W3:Y:S04]  /*52380*/  LDL.LU R186, [R1+0x1040] ;  /* 0x0010400001ba7983 */ /* 0x000ee80000300800 */
[----:B------:R-:W3:Y:S04]  /*52390*/  LDL.LU R183, [R1+0x1148] ;  /* 0x0011480001b77983 */ /* 0x000ee80000300800 */
[----:B------:R-:W0:Y:S01]  /*523a0*/  LDS.128 R216, [R252] ;  /* 0x00000000fcd87984 */ /* 0x000e220000000c00 */
[----:B------:R-:W-:Y:S06]  /*523b0*/  BAR.SYNC.DEFER_BLOCKING 0x0 ;  /* 0x0000000000007b1d */ /* 0x000fec0000010000 */
[----:B------:R-:W-:Y:S02]  /*523c0*/  STSM.16.M88.4 [R237], R220 ;  /* 0x000000dced007844 */ /* 0x000fe40000000200 */
[----:B------:R-:W-:Y:S01]  /*523d0*/  BAR.SYNC.DEFER_BLOCKING 0x0 ;  /* 0x0000000000007b1d */ /* 0x000fe20000010000 */
[----:B-1----:R-:W-:-:S02]  /*523e0*/  PRMT R227, R236, 0x5410, R251 ;  /* 0x00005410ece37816 */ /* 0x002fc400000000fb */
[----:B------:R-:W-:-:S03]  /*523f0*/  PRMT R203, R2, 0x5410, R250 ;  /* 0x0000541002cb7816 */ /* 0x000fc600000000fa */
[----:B0-----:R-:W-:Y:S04]  /*52400*/  STL.64 [R1+0x1660], R212 ;  /* 0x001660d401007387 */ /* 0x001fe80000100a00 */
[----:B------:R-:W-:Y:S04]  /*52410*/  STL.64 [R1+0x1648], R214 ;  /* 0x001648d601007387 */ /* 0x000fe80000100a00 */
[----:B------:R-:W-:Y:S04]  /*52420*/  STL.64 [R1+0x1658], R216 ;  /* 0x001658d801007387 */ /* 0x000fe80000100a00 */
[----:B------:R-:W0:Y:S04]  /*52430*/  LDS.128 R220, [R252] ;  /* 0x00000000fcdc7984 */ /* 0x000e280000000c00 */
[----:B------:R-:W-:Y:S04]  /*52440*/  STL.64 [R1+0x1650], R218 ;  /* 0x001650da01007387 */ /* 0x000fe80000100a00 */
[----:B------:R-:W3:Y:S04]  /*52450*/  LDL.LU R236, [R1+0x1740] ;  /* 0x0017400001ec7983 */ /* 0x000ee80000300800 */
[----:B------:R-:W3:Y:S04]  /*52460*/  LDL.LU R250, [R1+0x173c] ;  /* 0x00173c0001fa7983 */ /* 0x000ee80000300800 */
[----:B------:R-:W3:Y:S01]  /*52470*/  LDL.LU R2, [R1+0x1738] ;  /* 0x0017380001027983 */ /* 0x000ee20000300800 */
[----:B------:R-:W-:-:S02]  /*52480*/  PRMT R200, R194, 0x5410, R196 ;  /* 0x00005410c2c87816 */ /* 0x000fc400000000c4 */
[----:B------:R-:W-:Y:S02]  /*52490*/  PRMT R201, R193, 0x5410, R195 ;  /* 0x00005410c1c97816 */ /* 0x000fe400000000c3 */
[----:B------:R-:W3:Y:S01]  /*524a0*/  LDL.LU.64 R194, [R1+0xe30] ;  /* 0x000e300001c27983 */ /* 0x000ee20000300a00 */
[----:B------:R-:W-:-:S03]  /*524b0*/  PRMT R224, R184, 0x5410, R187 ;  /* 0x00005410b8e07816 */ /* 0x000fc600000000bb */
[----:B------:R-:W3:Y:S04]  /*524c0*/  LDL.LU R187, [R1+0xe90] ;  /* 0x000e900001bb7983 */ /* 0x000ee80000300800 */
[----:B------:R-:W3:Y:S04]  /*524d0*/  LDL.LU R193, [R1+0x105c] ;  /* 0x00105c0001c17983 */ /* 0x000ee80000300800 */
[----:B------:R-:W3:Y:S01]  /*524e0*/  LDL.LU R184, [R1+0xe2c] ;  /* 0x000e2c0001b87983 */ /* 0x000ee20000300800 */
[----:B------:R-:W-:Y:S02]  /*524f0*/  PRMT R225, R182, 0x5410, R185 ;  /* 0x00005410b6e17816 */ /* 0x000fe400000000b9 */
[----:B------:R-:W-:Y:S01]  /*52500*/  PRMT R202, R191, 0x5410, R190 ;  /* 0x00005410bfca7816 */ /* 0x000fe200000000be */
[----:B------:R-:W-:Y:S01]  /*52510*/  BAR.SYNC.DEFER_BLOCKING 0x0 ;  /* 0x0000000000007b1d */ /* 0x000fe20000010000 */
[----:B--2---:R-:W-:-:S05]  /*52520*/  PRMT R226, R181, 0x5410, R180 ;  /* 0x00005410b5e27816 */ /* 0x004fca00000000b4 */
[----:B------:R-:W2:Y:S04]  /*52530*/  LDL.LU R180, [R1+0xf40] ;  /* 0x000f400001b47983 */ /* 0x000ea80000300800 */
[----:B------:R-:W-:Y:S01]  /*52540*/  STSM.16.M88.4 [R237], R224 ;  /* 0x000000e0ed007844 */ /* 0x000fe20000000200 */
[----:B------:R-:W-:Y:S06]  /*52550*/  BAR.SYNC.DEFER_BLOCKING 0x0 ;  /* 0x0000000000007b1d */ /* 0x000fec0000010000 */
[----:B------:R-:W2:Y:S04]  /*52560*/  LDL.LU.64 R190, [R1+0xe38] ;  /* 0x000e380001be7983 */ /* 0x000ea80000300a00 */
[----:B0-----:R-:W-:Y:S04]  /*52570*/  STL.64 [R1+0x1670], R220 ;  /* 0x001670dc01007387 */ /* 0x001fe80000100a00 */
[----:B------:R-:W-:Y:S04]  /*52580*/  STL.64 [R1+0x1668], R222 ;  /* 0x001668de01007387 */ /* 0x000fe80000100a00 */
[----:B------:R-:W2:Y:S04]  /*52590*/  LDL.LU R185, [R1+0xe28] ;  /* 0x000e280001b97983 */ /* 0x000ea80000300800 */
[----:B------:R-:W0:Y:S04]  /*525a0*/  LDS.128 R204, [R252] ;  /* 0x00000000fccc7984 */ /* 0x000e280000000c00 */
[----:B------:R-:W2:Y:S01]  /*525b0*/  LDL.LU R181, [R1+0xebc] ;  /* 0x000ebc0001b57983 */ /* 0x000ea20000300800 */
[----:B------:R-:W-:-:S02]  /*525c0*/  PRMT R199, R4, 0x5410, R3 ;  /* 0x0000541004c77816 */ /* 0x000fc40000000003 */
[----:B----4-:R-:W-:Y:S01]  /*525d0*/  PRMT R196, R192, 0x5410, R197 ;  /* 0x00005410c0c47816 */ /* 0x010fe200000000c5 */
[----:B------:R-:W-:Y:S01]  /*525e0*/  BAR.SYNC.DEFER_BLOCKING 0x0 ;  /* 0x0000000000007b1d */ /* 0x000fe20000010000 */
[----:B---3--:R-:W-:-:S05]  /*525f0*/  PRMT R197, R189, 0x5410, R188 ;  /* 0x00005410bdc57816 */ /* 0x008fca00000000bc */
[----:B0-----:R-:W-:Y:S04]  /*52600*/  STL.64 [R1+0x60], R204 ;  /* 0x000060cc01007387 */ /* 0x001fe80000100a00 */
[----:B------:R-:W-:Y:S04]  /*52610*/  STL.64 [R1+0x68], R206 ;  /* 0x000068ce01007387 */ /* 0x000fe80000100a00 */
[----:B------:R-:W3:Y:S04]  /*52620*/  LDL.LU R182, [R1+0xe24] ;  /* 0x000e240001b67983 */ /* 0x000ee80000300800 */
[----:B------:R-:W4:Y:S04]  /*52630*/  LDL.LU R3, [R1+0x1734] ;  /* 0x0017340001037983 */ /* 0x000f280000300800 */
[----:B------:R-:W4:Y:S04]  /*52640*/  LDL.LU R4, [R1+0x1730] ;  /* 0x0017300001047983 */ /* 0x000f280000300800 */
[----:B------:R-:W4:Y:S04]  /*52650*/  LDL.LU.64 R188, [R1+0xe40] ;  /* 0x000e400001bc7983 */ /* 0x000f280000300a00 */
[----:B------:R-:W-:Y:S01]  /*52660*/  STSM.16.M88.4 [R237], R200 ;  /* 0x000000c8ed007844 */ /* 0x000fe20000000200 */
[----:B------:R-:W-:Y:S01]  /*52670*/  BAR.SYNC.DEFER_BLOCKING 0x0 ;  /* 0x0000000000007b1d */ /* 0x000fe20000010000 */
[----:B------:R-:W-:-:S05]  /*52680*/  PRMT R198, R183, 0x5410, R186 ;  /* 0x00005410b7c67816 */ /* 0x000fca00000000ba */
[----:B------:R-:W0:Y:S02]  /*52690*/  LDS.128 R224, [R252] ;  /* 0x00000000fce07984 */ /* 0x000e240000000c00 */
[----:B------:R-:W-:Y:S01]  /*526a0*/  BAR.SYNC.DEFER_BLOCKING 0x0 ;  /* 0x0000000000007b1d */ /* 0x000fe20000010000 */
[----:B------:R-:W-:-:S05]  /*526b0*/  PRMT R251, R8, 0x7770, RZ ;  /* 0x0000777008fb7816 */ /* 0x000fca00000000ff */
[----:B------:R1:W-:Y:S02]  /*526c0*/  STSM.16.M88.4 [R237], R196 ;  /* 0x000000c4ed007844 */ /* 0x0003e40000000200 */
[----:B------:R-:W-:Y:S06]  /*526d0*/  BAR.SYNC.DEFER_BLOCKING 0x0 ;  /* 0x0000000000007b1d */ /* 0x000fec0000010000 */
[----:B0-----:R-:W-:Y:S04]  /*526e0*/  STL.64 [R1+0x1680], R224 ;  /* 0x001680e001007387 */ /* 0x001fe80000100a00 */
[----:B------:R-:W-:Y:S04]  /*526f0*/  STL.64 [R1+0x1678], R226 ;  /* 0x001678e201007387 */ /* 0x000fe80000100a00 */
[----:B------:R-:W4:Y:S01]  /*52700*/  LDL.LU R183, [R1+0xe00] ;  /* 0x000e000001b77983 */ /* 0x000f220000300800 */
[----:B-1----:R-:W-:-:S03]  /*52710*/  PRMT R237, R8, 0x7771, RZ ;  /* 0x0000777108ed7816 */ /* 0x002fc600000000ff */
[----:B------:R-:W-:Y:S01]  /*52720*/  @P0 STG.E.U8 desc[UR58][R194.64], R251 ;  /* 0x000000fbc2000986 */ /* 0x000fe2000c10113a */
[----:B------:R-:W-:-:S05]  /*52730*/  IADD3 R186, P0, R187, R5, RZ ;  /* 0x00000005bbba7210 */ /* 0x000fca0007f1e0ff */
[----:B------:R-:W-:-:S05]  /*52740*/  IMAD.X R187, R193, 0x1, R6, P0 ;  /* 0x00000001c1bb7824 */ /* 0x000fca00000e0606 */
[----:B------:R0:W-:Y:S02]  /*52750*/  @P6 STG.E.U8 desc[UR58][R186.64], R237 ;  /* 0x000000edba006986 */ /* 0x0001e4000c10113a */
[----:B0-----:R-:W-:-:S05]  /*52760*/  IADD3 R186, P0, R184, R5, RZ ;  /* 0x00000005b8ba7210 */ /* 0x001fca0007f1e0ff */
[----:B--2---:R-:W-:Y:S02]  /*52770*/  IMAD.X R187, R180, 0x1, R6, P0 ;  /* 0x00000001b4bb7824 */ /* 0x004fe400000e0606 */
[----:B------:R-:W2:Y:S01]  /*52780*/  LDL.LU R180, [R1+0xe04] ;  /* 0x000e040001b47983 */ /* 0x000ea20000300800 */
[----:B------:R-:W-:-:S05]  /*52790*/  IADD3 R184, P0, R185, R5, RZ ;  /* 0x00000005b9b87210 */ /* 0x000fca0007f1e0ff */
[----:B------:R-:W-:Y:S02]  /*527a0*/  IMAD.X R185, R181, 0x1, R6, P0 ;  /* 0x00000001b5b97824 */ /* 0x000fe400000e0606 */
[----:B------:R-:W2:Y:S01]  /*527b0*/  LDL.LU R181, [R1+0xe08] ;  /* 0x000e080001b57983 */ /* 0x000ea20000300800 */
[C---:B------:R-:W-:Y:S02]  /*527c0*/  PRMT R237, R8.reuse, 0x7772, RZ ;  /* 0x0000777208ed7816 */ /* 0x040fe400000000ff */
[----:B------:R-:W-:-:S03]  /*527d0*/  PRMT R8, R8, 0x7773, RZ ;  /* 0x0000777308087816 */ /* 0x000fc600000000ff */
[----:B------:R0:W-:Y:S04]  /*527e0*/  @P5 STG.E.U8 desc[UR58][R190.64], R237 ;  /* 0x000000edbe005986 */ /* 0x0001e8000c10113a */
[----:B------:R3:W-:Y:S01]  /*527f0*/  @P4 STG.E.U8 desc[UR58][R186.64], R8 ;  /* 0x00000008ba004986 */ /* 0x0007e2000c10113a */
[----:B0-----:R-:W-:Y:S02]  /*52800*/  PRMT R237, R9, 0x7770, RZ ;  /* 0x0000777009ed7816 */ /* 0x001fe400000000ff */
[----:B---3--:R-:W-:Y:S02]  /*52810*/  SHF.R.S32.HI R8, RZ, 0x1f, R182 ;  /* 0x0000001fff087819 */ /* 0x008fe400000114b6 */
[----:B------:R-:W-:-:S05]  /*52820*/  IADD3 R186, P0, R182, R0, RZ ;  /* 0x00000000b6ba7210 */ /* 0x000fca0007f1e0ff */
[----:B------:R-:W-:Y:S01]  /*52830*/  IMAD.X R187, R8, 0x1, R7, P0 ;  /* 0x0000000108bb7824 */ /* 0x000fe200000e0607 */
[----:B----4-:R0:W-:Y:S02]  /*52840*/  @P3 STG.E.U8 desc[UR58][R188.64], R237 ;  /* 0x000000edbc003986 */ /* 0x0101e4000c10113a */
[----:B0-----:R-:W-:Y:S02]  /*52850*/  IADD3 R188, P0, R182, R5, RZ ;  /* 0x00000005b6bc7210 */ /* 0x001fe40007f1e0ff */
[----:B------:R-:W3:Y:S03]  /*52860*/  LDL.LU R182, [R1+0xe0c] ;  /* 0x000e0c0001b67983 */ /* 0x000ee60000300800 */
[----:B------:R-:W-:Y:S01]  /*52870*/  IMAD.X R189, R8, 0x1, R6, P0 ;  /* 0x0000000108bd7824 */ /* 0x000fe200000e0606 */
[C---:B------:R-:W-:Y:S02]  /*52880*/  PRMT R8, R9.reuse, 0x7771, RZ ;  /* 0x0000777109087816 */ /* 0x040fe400000000ff */
[----:B------:R-:W-:-:S03]  /*52890*/  PRMT R237, R9, 0x7772, RZ ;  /* 0x0000777209ed7816 */ /* 0x000fc600000000ff */
[----:B------:R0:W-:Y:S04]  /*528a0*/  @P2 STG.E.U8 desc[UR58][R184.64], R8 ;  /* 0x00000008b8002986 */ /* 0x0001e8000c10113a */
[----:B------:R1:W-:Y:S01]  /*528b0*/  @P1 STG.E.U8 desc[UR58][R186.64], R237 ;  /* 0x000000edba001986 */ /* 0x0003e2000c10113a */
[C---:B------:R-:W-:Y:S02]  /*528c0*/  LOP3.LUT P4, RZ, R249.reuse, 0x1, RZ, 0xc0, !PT ;  /* 0x00000001f9ff7812 */ /* 0x040fe4000788c0ff */
[----:B------:R-:W-:Y:S02]  /*528d0*/  LOP3.LUT P5, RZ, R249, 0x2, RZ, 0xc0, !PT ;  /* 0x00000002f9ff7812 */ /* 0x000fe400078ac0ff */
[----:B------:R-:W-:Y:S02]  /*528e0*/  PRMT R9, R9, 0x7773, RZ ;  /* 0x0000777309097816 */ /* 0x000fe400000000ff */
[----:B------:R-:W-:-:S02]  /*528f0*/  PRMT R251, R10, 0x7770, RZ ;  /* 0x000077700afb7816 */ /* 0x000fc400000000ff */
[----:B------:R-:W-:-:S05]  /*52900*/  LOP3.LUT P6, RZ, R249, 0x4, RZ, 0xc0, !PT ;  /* 0x00000004f9ff7812 */ /* 0x000fca00078cc0ff */
[----:B------:R-:W-:Y:S01]  /*52910*/  @P4 STG.E.U8 desc[UR58][R188.64], R9 ;  /* 0x00000009bc004986 */ /* 0x000fe2000c10113a */
[----:B------:R-:W-:Y:S02]  /*52920*/  LOP3.LUT P1, RZ, R249, 0x8, RZ, 0xc0, !PT ;  /* 0x00000008f9ff7812 */ /* 0x000fe4000782c0ff */
[----:B0-----:R-:W-:Y:S02]  /*52930*/  SHF.R.S32.HI R8, RZ, 0x1f, R183 ;  /* 0x0000001fff087819 */ /* 0x001fe400000114b7 */
[----:B------:R-:W-:-:S05]  /*52940*/  IADD3 R184, P0, R183, R0, RZ ;  /* 0x00000000b7b87210 */ /* 0x000fca0007f1e0ff */
[C---:B------:R-:W-:Y:S01]  /*52950*/  IMAD.X R185, R8.reuse, 0x1, R7, P0 ;  /* 0x0000000108b97824 */ /* 0x040fe200000e0607 */
[----:B-1----:R-:W-:Y:S02]  /*52960*/  IADD3 R186, P0, R183, R5, RZ ;  /* 0x00000005b7ba7210 */ /* 0x002fe40007f1e0ff */
[----:B------:R-:W4:Y:S03]  /*52970*/  LDL.LU R183, [R1+0xe10] ;  /* 0x000e100001b77983 */ /* 0x000f260000300800 */
[----:B------:R-:W-:Y:S01]  /*52980*/  IMAD.X R187, R8, 0x1, R6, P0 ;  /* 0x0000000108bb7824 */ /* 0x000fe200000e0606 */
[----:B------:R0:W-:Y:S02]  /*52990*/  @P5 STG.E.U8 desc[UR58][R184.64], R251 ;  /* 0x000000fbb8005986 */ /* 0x0001e4000c10113a */
[----:B0-----:R-:W-:Y:S02]  /*529a0*/  PRMT R251, R10, 0x7772, RZ ;  /* 0x000077720afb7816 */ /* 0x001fe400000000ff */
[----:B------:R-:W-:-:S02]  /*529b0*/  LOP3.LUT P2, RZ, R249, 0x10, RZ, 0xc0, !PT ;  /* 0x00000010f9ff7812 */ /* 0x000fc4000784c0ff */
[----:B--2---:R-:W-:Y:S02]  /*529c0*/  SHF.R.S32.HI R237, RZ, 0x1f, R180 ;  /* 0x0000001fffed7819 */ /* 0x004fe400000114b4 */
[----:B------:R-:W-:-:S05]  /*529d0*/  IADD3 R8, P0, R180, R0, RZ ;  /* 0x00000000b4087210 */ /* 0x000fca0007f1e0ff */
[C---:B------:R-:W-:Y:S01]  /*529e0*/  IMAD.X R9, R237.reuse, 0x1, R7, P0 ;  /* 0x00000001ed097824 */ /* 0x040fe200000e0607 */
[----:B------:R-:W-:Y:S02]  /*529f0*/  IADD3 R184, P0, R180, R5, RZ ;  /* 0x00000005b4b87210 */ /* 0x000fe40007f1e0ff */
[----:B------:R-:W2:Y:S03]  /*52a00*/  LDL.LU R180, [R1+0xe14] ;  /* 0x000e140001b47983 */ /* 0x000ea60000300800 */
[----:B------:R-:W-:Y:S01]  /*52a10*/  IMAD.X R185, R237, 0x1, R6, P0 ;  /* 0x00000001edb97824 */ /* 0x000fe200000e0606 */
[----:B------:R-:W-:-:S05]  /*52a20*/  PRMT R237, R10, 0x7771, RZ ;  /* 0x000077710aed7816 */ /* 0x000fca00000000ff */
[----:B------:R0:W-:Y:S04]  /*52a30*/  @P6 STG.E.U8 desc[UR58][R186.64], R237 ;  /* 0x000000edba006986 */ /* 0x0001e8000c10113a */
[----:B------:R1:W-:Y:S01]  /*52a40*/  @P1 STG.E.U8 desc[UR58][R8.64], R251 ;  /* 0x000000fb08001986 */ /* 0x0003e2000c10113a */
[----:B0-----:R-:W-:Y:S02]  /*52a50*/  SHF.R.S32.HI R237, RZ, 0x1f, R181 ;  /* 0x0000001fffed7819 */ /* 0x001fe400000114b5 */
[----:B------:R-:W-:-:S05]  /*52a60*/  IADD3 R186, P0, R181, R0, RZ ;  /* 0x00000000b5ba7210 */ /* 0x000fca0007f1e0ff */
[----:B------:R-:W-:Y:S01]  /*52a70*/  IMAD.X R187, R237, 0x1, R7, P0 ;  /* 0x00000001edbb7824 */ /* 0x000fe200000e0607 */
[----:B-1----:R-:W-:Y:S02]  /*52a80*/  IADD3 R8, P0, R181, R5, RZ ;  /* 0x00000005b5087210 */ /* 0x002fe40007f1e0ff */
[----:B------:R-:W2:Y:S01]  /*52a90*/  LDL.LU R181, [R1+0xe18] ;  /* 0x000e180001b57983 */ /* 0x000ea20000300800 */
[----:B------:R-:W-:Y:S02]  /*52aa0*/  PRMT R10, R10, 0x7773, RZ ;  /* 0x000077730a0a7816 */ /* 0x000fe400000000ff */
[----:B------:R-:W-:-:S03]  /*52ab0*/  IMAD.X R9, R237, 0x1, R6, P0 ;  /* 0x00000001ed097824 */ /* 0x000fc600000e0606 */
[----:B------:R3:W-:Y:S02]  /*52ac0*/  @P2 STG.E.U8 desc[UR58][R184.64], R10 ;  /* 0x0000000ab8002986 */ /* 0x0007e4000c10113a */
[----:B---3--:R-:W-:Y:S02]  /*52ad0*/  SHF.R.S32.HI R10, RZ, 0x1f, R182 ;  /* 0x0000001fff0a7819 */ /* 0x008fe400000114b6 */
[----:B------:R-:W-:-:S05]  /*52ae0*/  IADD3 R184, P0, R182, R0, RZ ;  /* 0x00000000b6b87210 */ /* 0x000fca0007f1e0ff */
[----:B------:R-:W-:Y:S01]  /*52af0*/  IMAD.X R185, R10, 0x1, R7, P0 ;  /* 0x000000010ab97824 */ /* 0x000fe200000e0607 */
[----:B------:R-:W-:Y:S02]  /*52b00*/  IADD3 R188, P0, R182, R5, RZ ;  /* 0x00000005b6bc7210 */ /* 0x000fe40007f1e0ff */
[----:B------:R-:W3:Y:S01]  /*52b10*/  LDL.LU R182, [R1+0xe1c] ;  /* 0x000e1c0001b67983 */ /* 0x000ee20000300800 */
[C---:B------:R-:W-:Y:S02]  /*52b20*/  LOP3.LUT P3, RZ, R249.reuse, 0x20, RZ, 0xc0, !PT ;  /* 0x00000020f9ff7812 */ /* 0x040fe4000786c0ff */
[C---:B------:R-:W-:Y:S01]  /*52b30*/  LOP3.LUT P4, RZ, R249.reuse, 0x40, RZ, 0xc0, !PT ;  /* 0x00000040f9ff7812 */ /* 0x040fe2000788c0ff */
[----:B------:R-:W-:Y:S01]  /*52b40*/  IMAD.X R189, R10, 0x1, R6, P0 ;  /* 0x000000010abd7824 */ /* 0x000fe200000e0606 */
[----:B------:R-:W-:Y:S02]  /*52b50*/  LOP3.LUT P5, RZ, R249, 0x80, RZ, 0xc0, !PT ;  /* 0x00000080f9ff7812 */ /* 0x000fe400078ac0ff */
[----:B------:R-:W-:-:S02]  /*52b60*/  PRMT R237, R11, 0x7770, RZ ;  /* 0x000077700bed7816 */ /* 0x000fc400000000ff */
[----:B------:R-:W-:-:S05]  /*52b70*/  PRMT R10, R11, 0x7771, RZ ;  /* 0x000077710b0a7816 */ /* 0x000fca00000000ff */
[----:B------:R-:W-:Y:S04]  /*52b80*/  @P3 STG.E.U8 desc[UR58][R186.64], R237 ;  /* 0x000000edba003986 */ /* 0x000fe8000c10113a */
[----:B------:R0:W-:Y:S01]  /*52b90*/  @P4 STG.E.U8 desc[UR58][R8.64], R10 ;  /* 0x0000000a08004986 */ /* 0x0001e2000c10113a */
[----:B------:R-:W-:Y:S02]  /*52ba0*/  LOP3.LUT P6, RZ, R249, 0x100, RZ, 0xc0, !PT ;  /* 0x00000100f9ff7812 */ /* 0x000fe400078cc0ff */
[----:B0-----:R-:W-:-:S05]  /*52bb0*/  PRMT R9, R11, 0x7772, RZ ;  /* 0x000077720b097816 */ /* 0x001fca00000000ff */
[----:B------:R0:W-:Y:S01]  /*52bc0*/  @P5 STG.E.U8 desc[UR58][R184.64], R9 ;  /* 0x00000009b8005986 */ /* 0x0001e2000c10113a */
[----:B------:R-:W-:Y:S02]  /*52bd0*/  LOP3.LUT P1, RZ, R249, 0x200, RZ, 0xc0, !PT ;  /* 0x00000200f9ff7812 */ /* 0x000fe4000782c0ff */
[----:B------:R-:W-:-:S05]  /*52be0*/  PRMT R11, R11, 0x7773, RZ ;  /* 0x000077730b0b7816 */ /* 0x000fca00000000ff */
[----:B------:R1:W-:Y:S01]  /*52bf0*/  @P6 STG.E.U8 desc[UR58][R188.64], R11 ;  /* 0x0000000bbc006986 */ /* 0x0003e2000c10113a */
[----:B----4-:R-:W-:Y:S02]  /*52c00*/  SHF.R.S32.HI R8, RZ, 0x1f, R183 ;  /* 0x0000001fff087819 */ /* 0x010fe400000114b7 */
[----:B------:R-:W-:-:S05]  /*52c10*/  IADD3 R186, P0, R183, R0, RZ ;  /* 0x00000000b7ba7210 */ /* 0x000fca0007f1e0ff */
[----:B------:R-:W-:Y:S01]  /*52c20*/  IMAD.X R187, R8, 0x1, R7, P0 ;  /* 0x0000000108bb7824 */ /* 0x000fe200000e0607 */
[----:B0-----:R-:W-:Y:S02]  /*52c30*/  IADD3 R184, P0, R183, R5, RZ ;  /* 0x00000005b7b87210 */ /* 0x001fe40007f1e0ff */
[----:B------:R-:W4:Y:S01]  /*52c40*/  LDL.LU R183, [R1+0xe20] ;  /* 0x000e200001b77983 */ /* 0x000f220000300800 */
[----:B-1----:R-:W-:Y:S02]  /*52c50*/  PRMT R11, R12, 0x7770, RZ ;  /* 0x000077700c0b7816 */ /* 0x002fe400000000ff */
[----:B------:R-:W-:-:S03]  /*52c60*/  IMAD.X R185, R8, 0x1, R6, P0 ;  /* 0x0000000108b97824 */ /* 0x000fc600000e0606 */
[----:B------:R0:W-:Y:S01]  /*52c70*/  @P1 STG.E.U8 desc[UR58][R186.64], R11 ;  /* 0x0000000bba001986 */ /* 0x0001e2000c10113a */
[C---:B------:R-:W-:Y:S02]  /*52c80*/  LOP3.LUT P2, RZ, R249.reuse, 0x400, RZ, 0xc0, !PT ;  /* 0x00000400f9ff7812 */ /* 0x040fe4000784c0ff */
[C---:B------:R-:W-:Y:S02]  /*52c90*/  LOP3.LUT P3, RZ, R249.reuse, 0x800, RZ, 0xc0, !PT ;  /* 0x00000800f9ff7812 */ /* 0x040fe4000786c0ff */
[----:B------:R-:W-:Y:S02]  /*52ca0*/  LOP3.LUT P4, RZ, R249, 0x1000, RZ, 0xc0, !PT ;  /* 0x00001000f9ff7812 */ /* 0x000fe4000788c0ff */
[----:B--2---:R-:W-:Y:S02]  /*52cb0*/  SHF.R.S32.HI R10, RZ, 0x1f, R180 ;  /* 0x0000001fff0a7819 */ /* 0x004fe400000114b4 */
[----:B------:R-:W-:-:S05]  /*52cc0*/  IADD3 R8, P0, R180, R0, RZ ;  /* 0x00000000b4087210 */ /* 0x000fca0007f1e0ff */
[----:B------:R-:W-:Y:S01]  /*52cd0*/  IMAD.X R9, R10, 0x1, R7, P0 ;  /* 0x000000010a097824 */ /* 0x000fe200000e0607 */
[----:B0-----:R-:W-:Y:S02]  /*52ce0*/  IADD3 R186, P0, R180, R5, RZ ;  /* 0x00000005b4ba7210 */ /* 0x001fe40007f1e0ff */
[----:B------:R-:W2:Y:S03]  /*52cf0*/  LDL.LU R180, [R1+0x600] ;  /* 0x0006000001b47983 */ /* 0x000ea60000300800 */
[----:B------:R-:W-:Y:S01]  /*52d00*/  IMAD.X R187, R10, 0x1, R6, P0 ;  /* 0x000000010abb7824 */ /* 0x000fe200000e0606 */
[----:B------:R-:W-:-:S05]  /*52d10*/  PRMT R10, R12, 0x7771, RZ ;  /* 0x000077710c0a7816 */ /* 0x000fca00000000ff */
[----:B------:R0:W-:Y:S02]  /*52d20*/  @P2 STG.E.U8 desc[UR58][R184.64], R10 ;  /* 0x0000000ab8002986 */ /* 0x0001e4000c10113a */
[----:B0-----:R-:W-:Y:S02]  /*52d30*/  PRMT R10, R12, 0x7772, RZ ;  /* 0x000077720c0a7816 */ /* 0x001fe400000000ff */
[----:B------:R-:W-:Y:S02]  /*52d40*/  SHF.R.S32.HI R11, RZ, 0x1f, R181 ;  /* 0x0000001fff0b7819 */ /* 0x000fe400000114b5 */
[----:B------:R-:W-:Y:S01]  /*52d50*/  IADD3 R184, P0, R181, R0, RZ ;  /* 0x00000000b5b87210 */ /* 0x000fe20007f1e0ff */
[----:B------:R0:W-:Y:S04]  /*52d60*/  @P3 STG.E.U8 desc[UR58][R8.64], R10 ;  /* 0x0000000a08003986 */ /* 0x0001e8000c10113a */
[----:B------:R-:W-:Y:S01]  /*52d70*/  IMAD.X R185, R11, 0x1, R7, P0 ;  /* 0x000000010bb97824 */ /* 0x000fe200000e0607 */
[----:B0-----:R-:W-:-:S02]  /*52d80*/  IADD3 R10, P0, R181, R5, RZ ;  /* 0x00000005b50a7210 */ /* 0x001fc40007f1e0ff */
        /* <DEDUP_REMOVED lines=21> */
[----:B------:R-:W-:Y:S02]  /*52ee0*/  PRMT R13, R13, 0x7773, RZ ;  /* 0x000077730d0d7816 */ /* 0x000fe400000000ff */
[----:B------:R-:W-:-:S03]  /*52ef0*/  PRMT R12, R14, 0x7770, RZ ;  /* 0x000077700e0c7816 */ /* 0x000fc600000000ff */
[----:B------:R2:W-:Y:S01]  /*52f00*/  @P2 STG.E.U8 desc[UR58][R186.64], R13 ;  /* 0x0000000dba002986 */ /* 0x0005e2000c10113a */
[----:B----4-:R-:W-:Y:S02]  /*52f10*/  SHF.R.S32.HI R11, RZ, 0x1f, R183 ;  /* 0x0000001fff0b7819 */ /* 0x010fe400000114b7 */
[----:B------:R-:W-:-:S05]  /*52f20*/  IADD3 R184, P0, R183, R0, RZ ;  /* 0x00000000b7b87210 */ /* 0x000fca0007f1e0ff */
[----:B------:R-:W-:Y:S01]  /*52f30*/  IMAD.X R185, R11, 0x1, R7, P0 ;  /* 0x000000010bb97824 */ /* 0x000fe200000e0607 */
[----:B0-----:R-:W-:Y:S02]  /*52f40*/  IADD3 R10, P0, R183, R5, RZ ;  /* 0x00000005b70a7210 */ /* 0x001fe40007f1e0ff */
[----:B------:R-:W4:Y:S03]  /*52f50*/  LDL.LU R183, [R1+0x60c] ;  /* 0x00060c0001b77983 */ /* 0x000f260000300800 */
[----:B------:R-:W-:Y:S01]  /*52f60*/  IMAD.X R11, R11, 0x1, R6, P0 ;  /* 0x000000010b0b7824 */ /* 0x000fe200000e0606 */
[----:B------:R0:W-:Y:S01]  /*52f70*/  @P3 STG.E.U8 desc[UR58][R184.64], R12 ;  /* 0x0000000cb8003986 */ /* 0x0001e2000c10113a */
[C---:B------:R-:W-:Y:S02]  /*52f80*/  LOP3.LUT P4, RZ, R249.reuse, 0x40000, RZ, 0xc0, !PT ;  /* 0x00040000f9ff7812 */ /* 0x040fe4000788c0ff */
[----:B------:R-:W-:-:S02]  /*52f90*/  LOP3.LUT P5, RZ, R249, 0x80000, RZ, 0xc0, !PT ;  /* 0x00080000f9ff7812 */ /* 0x000fc400078ac0ff */
[C---:B------:R-:W-:Y:S02]  /*52fa0*/  PRMT R237, R14.reuse, 0x7771, RZ ;  /* 0x000077710eed7816 */ /* 0x040fe400000000ff */
[----:B------:R-:W-:-:S07]  /*52fb0*/  PRMT R251, R14, 0x7772, RZ ;  /* 0x000077720efb7816 */ /* 0x000fce00000000ff */
[----:B------:R1:W-:Y:S01]  /*52fc0*/  @P4 STG.E.U8 desc[UR58][R10.64], R237 ;  /* 0x000000ed0a004986 */ /* 0x0003e2000c10113a */
[C---:B------:R-:W-:Y:S02]  /*52fd0*/  LOP3.LUT P6, RZ, R249.reuse, 0x100000, RZ, 0xc0, !PT ;  /* 0x00100000f9ff7812 */ /* 0x040fe400078cc0ff */
[----:B------:R-:W-:Y:S02]  /*52fe0*/  LOP3.LUT P1, RZ, R249, 0x200000, RZ, 0xc0, !PT ;  /* 0x00200000f9ff7812 */ /* 0x000fe4000782c0ff */
[----:B------:R-:W-:Y:S02]  /*52ff0*/  PRMT R14, R14, 0x7773, RZ ;  /* 0x000077730e0e7816 */ /* 0x000fe400000000ff */
[----:B--2---:R-:W-:Y:S02]  /*53000*/  SHF.R.S32.HI R13, RZ, 0x1f, R180 ;  /* 0x0000001fff0d7819 */ /* 0x004fe400000114b4 */
[----:B------:R-:W-:-:S05]  /*53010*/  IADD3 R8, P0, R180, R0, RZ ;  /* 0x00000000b4087210 */ /* 0x000fca0007f1e0ff */
[C---:B------:R-:W-:Y:S01]  /*53020*/  IMAD.X R9, R13.reuse, 0x1, R7, P0 ;  /* 0x000000010d097824 */ /* 0x040fe200000e0607 */
[----:B0-----:R-:W-:Y:S02]  /*53030*/  IADD3 R12, P0, R180, R5, RZ ;  /* 0x00000005b40c7210 */ /* 0x001fe40007f1e0ff */
[----:B------:R-:W2:Y:S03]  /*53040*/  LDL.LU R180, [R1+0x610] ;  /* 0x0006100001b47983 */ /* 0x000ea60000300800 */
[----:B------:R-:W-:Y:S01]  /*53050*/  IMAD.X R13, R13, 0x1, R6, P0 ;  /* 0x000000010d0d7824 */ /* 0x000fe200000e0606 */
[----:B------:R0:W-:Y:S01]  /*53060*/  @P5 STG.E.U8 desc[UR58][R8.64], R251 ;  /* 0x000000fb08005986 */ /* 0x0001e2000c10113a */
[----:B-1----:R-:W-:Y:S02]  /*53070*/  SHF.R.S32.HI R237, RZ, 0x1f, R181 ;  /* 0x0000001fffed7819 */ /* 0x002fe400000114b5 */
[----:B------:R-:W-:-:S05]  /*53080*/  IADD3 R10, P0, R181, R0, RZ ;  /* 0x00000000b50a7210 */ /* 0x000fca0007f1e0ff */
[----:B------:R-:W-:Y:S01]  /*53090*/  IMAD.X R11, R237, 0x1, R7, P0 ;  /* 0x00000001ed0b7824 */ /* 0x000fe200000e0607 */
[----:B0-----:R-:W-:Y:S02]  /*530a0*/  IADD3 R8, P0, R181, R5, RZ ;  /* 0x00000005b5087210 */ /* 0x001fe40007f1e0ff */
[----:B------:R-:W2:Y:S03]  /*530b0*/  LDL.LU R181, [R1+0x614] ;  /* 0x0006140001b57983 */ /* 0x000ea60000300800 */
[----:B------:R-:W-:Y:S01]  /*530c0*/  IMAD.X R9, R237, 0x1, R6, P0 ;  /* 0x00000001ed097824 */ /* 0x000fe200000e0606 */
[----:B------:R3:W-:Y:S01]  /*530d0*/  @P6 STG.E.U8 desc[UR58][R12.64], R14 ;  /* 0x0000000e0c006986 */ /* 0x0007e2000c10113a */
[----:B------:R-:W-:-:S05]  /*530e0*/  PRMT R237, R15, 0x7770, RZ ;  /* 0x000077700fed7816 */ /* 0x000fca00000000ff */
[----:B------:R0:W-:Y:S01]  /*530f0*/  @P1 STG.E.U8 desc[UR58][R10.64], R237 ;  /* 0x000000ed0a001986 */ /* 0x0001e2000c10113a */
[----:B---3--:R-:W-:Y:S02]  /*53100*/  SHF.R.S32.HI R14, RZ, 0x1f, R182 ;  /* 0x0000001fff0e7819 */ /* 0x008fe400000114b6 */
[----:B------:R-:W-:-:S05]  /*53110*/  IADD3 R12, P0, R182, R0, RZ ;  /* 0x00000000b60c7210 */ /* 0x000fca0007f1e0ff */
[----:B------:R-:W-:Y:S01]  /*53120*/  IMAD.X R13, R14, 0x1, R7, P0 ;  /* 0x000000010e0d7824 */ /* 0x000fe200000e0607 */
[----:B0-----:R-:W-:Y:S02]  /*53130*/  IADD3 R10, P0, R182, R5, RZ ;  /* 0x00000005b60a7210 */ /* 0x001fe40007f1e0ff */
[----:B------:R-:W3:Y:S01]  /*53140*/  LDL.LU R182, [R1+0x618] ;  /* 0x0006180001b67983 */ /* 0x000ee20000300800 */
[C---:B------:R-:W-:Y:S02]  /*53150*/  LOP3.LUT P2, RZ, R249.reuse, 0x400000, RZ, 0xc0, !PT ;  /* 0x00400000f9ff7812 */ /* 0x040fe4000784c0ff */
[----:B------:R-:W-:Y:S01]  /*53160*/  LOP3.LUT P3, RZ, R249, 0x800000, RZ, 0xc0, !PT ;  /* 0x00800000f9ff7812 */ /* 0x000fe2000786c0ff */
[----:B------:R-:W-:Y:S01]  /*53170*/  IMAD.X R11, R14, 0x1, R6, P0 ;  /* 0x000000010e0b7824 */ /* 0x000fe200000e0606 */
[C---:B------:R-:W-:Y:S02]  /*53180*/  PRMT R14, R15.reuse, 0x7771, RZ ;  /* 0x000077710f0e7816 */ /* 0x040fe400000000ff */
[----:B------:R-:W-:-:S07]  /*53190*/  PRMT R237, R15, 0x7772, RZ ;  /* 0x000077720fed7816 */ /* 0x000fce00000000ff */
[----:B------:R-:W-:Y:S01]  /*531a0*/  @P2 STG.E.U8 desc[UR58][R8.64], R14 ;  /* 0x0000000e08002986 */ /* 0x000fe2000c10113a */
[----:B------:R-:W-:-:S03]  /*531b0*/  LOP3.LUT P4, RZ, R249, 0x1000000, RZ, 0xc0, !PT ;  /* 0x01000000f9ff7812 */ /* 0x000fc6000788c0ff */
[----:B------:R-:W-:Y:S01]  /*531c0*/  @P3 STG.E.U8 desc[UR58][R12.64], R237 ;  /* 0x000000ed0c003986 */ /* 0x000fe2000c10113a */
[----:B------:R-:W-:Y:S02]  /*531d0*/  LOP3.LUT P5, RZ, R249, 0x2000000, RZ, 0xc0, !PT ;  /* 0x02000000f9ff7812 */ /* 0x000fe400078ac0ff */
[----:B------:R-:W-:-:S07]  /*531e0*/  PRMT R15, R15, 0x7773, RZ ;  /* 0x000077730f0f7816 */ /* 0x000fce00000000ff */
[----:B------:R0:W-:Y:S01]  /*531f0*/  @P4 STG.E.U8 desc[UR58][R10.64], R15 ;  /* 0x0000000f0a004986 */ /* 0x0001e2000c10113a */
[----:B------:R-:W-:Y:S02]  /*53200*/  LOP3.LUT P6, RZ, R249, 0x4000000, RZ, 0xc0, !PT ;  /* 0x04000000f9ff7812 */ /* 0x000fe400078cc0ff */
[----:B0-----:R-:W-:Y:S02]  /*53210*/  PRMT R15, R16, 0x7770, RZ ;  /* 0x00007770100f7816 */ /* 0x001fe400000000ff */
[----:B----4-:R-:W-:Y:S02]  /*53220*/  SHF.R.S32.HI R14, RZ, 0x1f, R183 ;  /* 0x0000001fff0e7819 */ /* 0x010fe400000114b7 */
[----:B------:R-:W-:-:S05]  /*53230*/  IADD3 R8, P0, R183, R0, RZ ;  /* 0x00000000b7087210 */ /* 0x000fca0007f1e0ff */
[C---:B------:R-:W-:Y:S01]  /*53240*/  IMAD.X R9, R14.reuse, 0x1, R7, P0 ;  /* 0x000000010e097824 */ /* 0x040fe200000e0607 */
[----:B------:R-:W-:Y:S02]  /*53250*/  IADD3 R12, P0, R183, R5, RZ ;  /* 0x00000005b70c7210 */ /* 0x000fe40007f1e0ff */
[----:B------:R-:W4:Y:S03]  /*53260*/  LDL.LU R183, [R1+0x61c] ;  /* 0x00061c0001b77983 */ /* 0x000f260000300800 */
[----:B------:R-:W-:Y:S01]  /*53270*/  IMAD.X R13, R14, 0x1, R6, P0 ;  /* 0x000000010e0d7824 */ /* 0x000fe200000e0606 */
[----:B------:R0:W-:Y:S01]  /*53280*/  @P5 STG.E.U8 desc[UR58][R8.64], R15 ;  /* 0x0000000f08005986 */ /* 0x0001e2000c10113a */
[C---:B------:R-:W-:Y:S02]  /*53290*/  LOP3.LUT P1, RZ, R249.reuse, 0x8000000, RZ, 0xc0, !PT ;  /* 0x08000000f9ff7812 */ /* 0x040fe4000782c0ff */
[----:B------:R-:W-:-:S02]  /*532a0*/  LOP3.LUT P2, RZ, R249, 0x10000000, RZ, 0xc0, !PT ;  /* 0x10000000f9ff7812 */ /* 0x000fc4000784c0ff */
        /* <DEDUP_REMOVED lines=9> */
[----:B0-----:R-:W-:-:S05]  /*53340*/  PRMT R14, R16, 0x7772, RZ ;  /* 0x00007772100e7816 */ /* 0x001fca00000000ff */
[----:B------:R0:W-:Y:S01]  /*53350*/  @P1 STG.E.U8 desc[UR58][R10.64], R14 ;  /* 0x0000000e0a001986 */ /* 0x0001e2000c10113a */
[----:B------:R-:W-:Y:S02]  /*53360*/  SHF.R.S32.HI R15, RZ, 0x1f, R181 ;  /* 0x0000001fff0f7819 */ /* 0x000fe400000114b5 */
[----:B------:R-:W-:-:S05]  /*53370*/  IADD3 R12, P0, R181, R0, RZ ;  /* 0x00000000b50c7210 */ /* 0x000fca0007f1e0ff */
[----:B------:R-:W-:Y:S01]  /*53380*/  IMAD.X R13, R15, 0x1, R7, P0 ;  /* 0x000000010f0d7824 */ /* 0x000fe200000e0607 */
[----:B0-----:R-:W-:Y:S02]  /*53390*/  IADD3 R14, P0, R181, R5, RZ ;  /* 0x00000005b50e7210 */ /* 0x001fe40007f1e0ff */
[----:B------:R-:W2:Y:S01]  /*533a0*/  LDL.LU R181, [R1+0x624] ;  /* 0x0006240001b57983 */ /* 0x000ea20000300800 */
[----:B------:R-:W-:Y:S02]  /*533b0*/  PRMT R16, R16, 0x7773, RZ ;  /* 0x0000777310107816 */ /* 0x000fe400000000ff */
[----:B------:R-:W-:-:S03]  /*533c0*/  IMAD.X R15, R15, 0x1, R6, P0 ;  /* 0x000000010f0f7824 */ /* 0x000fc600000e0606 */
[----:B------:R0:W-:Y:S02]  /*533d0*/  @P2 STG.E.U8 desc[UR58][R8.64], R16 ;  /* 0x0000001008002986 */ /* 0x0001e4000c10113a */
[----:B0-----:R-:W-:-:S05]  /*533e0*/  PRMT R8, R17, 0x7770, RZ ;  /* 0x0000777011087816 */ /* 0x001fca00000000ff */
[----:B------:R0:W-:Y:S01]  /*533f0*/  @P3 STG.E.U8 desc[UR58][R12.64], R8 ;  /* 0x000000080c003986 */ /* 0x0001e2000c10113a */
[----:B---3--:R-:W-:Y:S02]  /*53400*/  SHF.R.S32.HI R9, RZ, 0x1f, R182 ;  /* 0x0000001fff097819 */ /* 0x008fe400000114b6 */
[----:B------:R-:W-:-:S05]  /*53410*/  IADD3 R10, P0, R182, R0, RZ ;  /* 0x00000000b60a7210 */ /* 0x000fca0007f1e0ff */
[----:B------:R-:W-:Y:S01]  /*53420*/  IMAD.X R11, R9, 0x1, R7, P0 ;  /* 0x00000001090b7824 */ /* 0x000fe200000e0607 */
[----:B0-----:R-:W-:Y:S02]  /*53430*/  IADD3 R8, P0, R182, R5, RZ ;  /* 0x00000005b6087210 */ /* 0x001fe40007f1e0ff */
[----:B------:R-:W3:Y:S01]  /*53440*/  LDL.LU R182, [R1+0x628] ;  /* 0x0006280001b67983 */ /* 0x000ee20000300800 */
[C---:B------:R-:W-:Y:S02]  /*53450*/  LOP3.LUT P4, RZ, R249.reuse, 0x40000000, RZ, 0xc0, !PT ;  /* 0x40000000f9ff7812 */ /* 0x040fe4000788c0ff */
[----:B------:R-:W-:Y:S02]  /*53460*/  LOP3.LUT P5, RZ, R249, 0x80000000, RZ, 0xc0, !PT ;  /* 0x80000000f9ff7812 */ /* 0x000fe400078ac0ff */
[----:B------:R-:W-:Y:S01]  /*53470*/  PRMT R12, R17, 0x7771, RZ ;  /* 0x00007771110c7816 */ /* 0x000fe200000000ff */
[----:B------:R-:W-:-:S08]  /*53480*/  IMAD.X R9, R9, 0x1, R6, P0 ;  /* 0x0000000109097824 */ /* 0x000fd000000e0606 */
[----:B------:R0:W-:Y:S01]  /*53490*/  @P4 STG.E.U8 desc[UR58][R14.64], R12 ;  /* 0x0000000c0e004986 */ /* 0x0001e2000c10113a */
[----:B------:R-:W-:Y:S02]  /*534a0*/  LOP3.LUT P6, RZ, R248, 0x1, RZ, 0xc0, !PT ;  /* 0x00000001f8ff7812 */ /* 0x000fe400078cc0ff */
[----:B0-----:R-:W-:-:S05]  /*534b0*/  PRMT R15, R17, 0x7772, RZ ;  /* 0x00007772110f7816 */ /* 0x001fca00000000ff */
[----:B------:R0:W-:Y:S01]  /*534c0*/  @P5 STG.E.U8 desc[UR58][R10.64], R15 ;  /* 0x0000000f0a005986 */ /* 0x0001e2000c10113a */
[----:B------:R-:W-:Y:S02]  /*534d0*/  LOP3.LUT P1, RZ, R248, 0x2, RZ, 0xc0, !PT ;  /* 0x00000002f8ff7812 */ /* 0x000fe4000782c0ff */
[----:B------:R-:W-:-:S05]  /*534e0*/  PRMT R17, R17, 0x7773, RZ ;  /* 0x0000777311117816 */ /* 0x000fca00000000ff */
[----:B------:R1:W-:Y:S01]  /*534f0*/  @P6 STG.E.U8 desc[UR58][R8.64], R17 ;  /* 0x0000001108006986 */ /* 0x0003e2000c10113a */
        /* <DEDUP_REMOVED lines=10> */
[C---:B------:R-:W-:Y:S02]  /*535a0*/  LOP3.LUT P4, RZ, R248.reuse, 0x10, RZ, 0xc0, !PT ;  /* 0x00000010f8ff7812 */ /* 0x040fe4000788c0ff */
[----:B------:R-:W-:Y:S02]  /*535b0*/  LOP3.LUT P5, RZ, R248, 0x20, RZ, 0xc0, !PT ;  /* 0x00000020f8ff7812 */ /* 0x000fe400078ac0ff */
[----:B--2---:R-:W-:Y:S02]  /*535c0*/  SHF.R.S32.HI R14, RZ, 0x1f, R180 ;  /* 0x0000001fff0e7819 */ /* 0x004fe400000114b4 */
[----:B-1----:R-:W-:-:S05]  /*535d0*/  IADD3 R8, P0, R180, R0, RZ ;  /* 0x00000000b4087210 */ /* 0x002fca0007f1e0ff */
        /* <DEDUP_REMOVED lines=26> */
[----:B------:R-:W-:-:S09]  /*53780*/  PRMT R12, R19, 0x7771, RZ ;  /* 0x00007771130c7816 */ /* 0x000fd200000000ff */
        /* <DEDUP_REMOVED lines=16> */
[----:B------:R-:W-:Y:S02]  /*53890*/  LOP3.LUT P5, RZ, R248, 0x800, RZ, 0xc0, !PT ;  /* 0x00000800f8ff7812 */ /* 0x000fe400078ac0ff */
[----:B0-----:R-:W-:Y:S02]  /*538a0*/  PRMT R15, R20, 0x7772, RZ ;  /* 0x00007772140f7816 */ /* 0x001fe400000000ff */
[C---:B------:R-:W-:Y:S02]  /*538b0*/  LOP3.LUT P6, RZ, R248.reuse, 0x1000, RZ, 0xc0, !PT ;  /* 0x00001000f8ff7812 */ /* 0x040fe400078cc0ff */
[----:B------:R-:W-:Y:S02]  /*538c0*/  LOP3.LUT P1, RZ, R248, 0x2000, RZ, 0xc0, !PT ;  /* 0x00002000f8ff7812 */ /* 0x000fe4000782c0ff */
[----:B--2---:R-:W-:-:S02]  /*538d0*/  SHF.R.S32.HI R14, RZ, 0x1f, R180 ;  /* 0x0000001fff0e7819 */ /* 0x004fc400000114b4 */
[----:B------:R-:W-:-:S05]  /*538e0*/  IADD3 R8, P0, R180, R0, RZ ;  /* 0x00000000b4087210 */ /* 0x000fca0007f1e0ff */
[----:B------:R-:W-:Y:S01]  /*538f0*/  IMAD.X R9, R14, 0x1, R7, P0 ;  /* 0x000000010e097824 */ /* 0x000fe200000e0607 */
        /* <DEDUP_REMOVED lines=42> */
[----:B0-----:R-:W-:-:S09]  /*53ba0*/  PRMT R10, R22, 0x7771, RZ ;  /* 0x00007771160a7816 */ /* 0x001fd200000000ff */
[----:B------:R0:W-:Y:S02]  /*53bb0*/  @P6 STG.E.U8 desc[UR58][R14.64], R10 ;  /* 0x0000000a0e006986 */ /* 0x0001e4000c10113a */
[----:B0-----:R-:W-:Y:S02]  /*53bc0*/  PRMT R10, R22, 0x7772, RZ ;  /* 0x00007772160a7816 */ /* 0x001fe400000000ff */
[----:B------:R-:W-:Y:S02]  /*53bd0*/  LOP3.LUT P2, RZ, R248, 0x100000, RZ, 0xc0, !PT ;  /* 0x00100000f8ff7812 */ /* 0x000fe4000784c0ff */
[----:B------:R-:W-:Y:S02]  /*53be0*/  PRMT R22, R22, 0x7773, RZ ;  /* 0x0000777316167816 */ /* 0x000fe400000000ff */
[----:B--2---:R-:W-:Y:S02]  /*53bf0*/  SHF.R.S32.HI R13, RZ, 0x1f, R180 ;  /* 0x0000001fff0d7819 */ /* 0x004fe400000114b4 */
[----:B------:R-:W-:-:S05]  /*53c00*/  IADD3 R8, P0, R180, R0, RZ ;  /* 0x00000000b4087210 */ /* 0x000fca0007f1e0ff */
[C---:B------:R-:W-:Y:S01]  /*53c10*/  IMAD.X R9, R13.reuse, 0x1, R7, P0 ;  /* 0x000000010d097824 */ /* 0x040fe200000e0607 */
[----:B------:R-:W-:Y:S02]  /*53c20*/  IADD3 R12, P0, R180, R5, RZ ;  /* 0x00000005b40c7210 */ /* 0x000fe40007f1e0ff */
[----:B------:R-:W2:Y:S03]  /*53c30*/  LDL.LU R180, [R1+0x650] ;  /* 0x0006500001b47983 */ /* 0x000ea60000300800 */
[----:B------:R-:W-:Y:S01]  /*53c40*/  IMAD.X R13, R13, 0x1, R6, P0 ;  /* 0x000000010d0d7824 */ /* 0x000fe200000e0606 */
[----:B------:R0:W-:Y:S01]  /*53c50*/  @P1 STG.E.U8 desc[UR58][R8.64], R10 ;  /* 0x0000000a08001986 */ /* 0x0001e2000c10113a */
[----:B------:R-:W-:Y:S02]  /*53c60*/  SHF.R.S32.HI R11, RZ, 0x1f, R181 ;  /* 0x0000001fff0b7819 */ /* 0x000fe400000114b5 */
[----:B------:R-:W-:-:S05]  /*53c70*/  IADD3 R14, P0, R181, R0, RZ ;  /* 0x00000000b50e7210 */ /* 0x000fca0007f1e0ff */
[----:B------:R-:W-:Y:S01]  /*53c80*/  IMAD.X R15, R11, 0x1, R7, P0 ;  /* 0x000000010b0f7824 */ /* 0x000fe200000e0607 */
[----:B0-----:R-:W-:Y:S02]  /*53c90*/  IADD3 R10, P0, R181, R5, RZ ;  /* 0x00000005b50a7210 */ /* 0x001fe40007f1e0ff */
[----:B------:R-:W2:Y:S03]  /*53ca0*/  LDL.LU R181, [R1+0x654] ;  /* 0x0006540001b57983 */ /* 0x000ea60000300800 */
[----:B------:R-:W-:Y:S01]  /*53cb0*/  IMAD.X R11, R11, 0x1, R6, P0 ;  /* 0x000000010b0b7824 */ /* 0x000fe200000e0606 */
[----:B------:R3:W-:Y:S02]  /*53cc0*/  @P2 STG.E.U8 desc[UR58][R12.64], R22 ;  /* 0x000000160c002986 */ /* 0x0007e4000c10113a */
[----:B---3--:R-:W-:Y:S02]  /*53cd0*/  SHF.R.S32.HI R12, RZ, 0x1f, R182 ;  /* 0x0000001fff0c7819 */ /* 0x008fe400000114b6 */
[----:B------:R-:W-:-:S05]  /*53ce0*/  IADD3 R8, P0, R182, R0, RZ ;  /* 0x00000000b6087210 */ /* 0x000fca0007f1e0ff */
[----:B------:R-:W-:Y:S01]  /*53cf0*/  IMAD.X R9, R12, 0x1, R7, P0 ;  /* 0x000000010c097824 */ /* 0x000fe200000e0607 */
[----:B------:R-:W-:Y:S02]  /*53d00*/  IADD3 R16, P0, R182, R5, RZ ;  /* 0x00000005b6107210 */ /* 0x000fe40007f1e0ff */
[----:B------:R-:W3:Y:S01]  /*53d10*/  LDL.LU R182, [R1+0x658] ;  /* 0x0006580001b67983 */ /* 0x000ee20000300800 */
[C---:B------:R-:W-:Y:S02]  /*53d20*/  LOP3.LUT P3, RZ, R248.reuse, 0x200000, RZ, 0xc0, !PT ;  /* 0x00200000f8ff7812 */ /* 0x040fe4000786c0ff */
[----:B------:R-:W-:Y:S01]  /*53d30*/  LOP3.LUT P4, RZ, R248, 0x400000, RZ, 0xc0, !PT ;  /* 0x00400000f8ff7812 */ /* 0x000fe2000788c0ff */
[----:B------:R-:W-:Y:S01]  /*53d40*/  IMAD.X R17, R12, 0x1, R6, P0 ;  /* 0x000000010c117824 */ /* 0x000fe200000e0606 */
[C---:B------:R-:W-:Y:S02]  /*53d50*/  PRMT R13, R23.reuse, 0x7770, RZ ;  /* 0x00007770170d7816 */ /* 0x040fe400000000ff */
[----:B------:R-:W-:-:S07]  /*53d60*/  PRMT R12, R23, 0x7771, RZ ;  /* 0x00007771170c7816 */ /* 0x000fce00000000ff */
[----:B------:R-:W-:Y:S04]  /*53d70*/  @P3 STG.E.U8 desc[UR58][R14.64], R13 ;  /* 0x0000000d0e003986 */ /* 0x000fe8000c10113a */
[----:B------:R0:W-:Y:S01]  /*53d80*/  @P4 STG.E.U8 desc[UR58][R10.64], R12 ;  /* 0x0000000c0a004986 */ /* 0x0001e2000c10113a */
[C---:B------:R-:W-:Y:S02]  /*53d90*/  LOP3.LUT P5, RZ, R248.reuse, 0x800000, RZ, 0xc0, !PT ;  /* 0x00800000f8ff7812 */ /* 0x040fe400078ac0ff */
[C---:B------:R-:W-:Y:S02]  /*53da0*/  LOP3.LUT P6, RZ, R248.reuse, 0x1000000, RZ, 0xc0, !PT ;  /* 0x01000000f8ff7812 */ /* 0x040fe400078cc0ff */
[----:B------:R-:W-:Y:S02]  /*53db0*/  LOP3.LUT P1, RZ, R248, 0x2000000, RZ, 0xc0, !PT ;  /* 0x02000000f8ff7812 */ /* 0x000fe4000782c0ff */
[----:B0-----:R-:W-:-:S02]  /*53dc0*/  PRMT R11, R23, 0x7772, RZ ;  /* 0x00007772170b7816 */ /* 0x001fc400000000ff */
[----:B------:R-:W-:-:S05]  /*53dd0*/  PRMT R23, R23, 0x7773, RZ ;  /* 0x0000777317177816 */ /* 0x000fca00000000ff */
[----:B------:R0:W-:Y:S04]  /*53de0*/  @P5 STG.E.U8 desc[UR58][R8.64], R11 ;  /* 0x0000000b08005986 */ /* 0x0001e8000c10113a */
[----:B------:R-:W-:Y:S01]  /*53df0*/  @P6 STG.E.U8 desc[UR58][R16.64], R23 ;  /* 0x0000001710006986 */ /* 0x000fe2000c10113a */
[----:B----4-:R-:W-:Y:S02]  /*53e00*/  SHF.R.S32.HI R10, RZ, 0x1f, R183 ;  /* 0x0000001fff0a7819 */ /* 0x010fe400000114b7 */
[----:B------:R-:W-:-:S05]  /*53e10*/  IADD3 R14, P0, R183, R0, RZ ;  /* 0x00000000b70e7210 */ /* 0x000fca0007f1e0ff */
[----:B------:R-:W-:Y:S01]  /*53e20*/  IMAD.X R15, R10, 0x1, R7, P0 ;  /* 0x000000010a0f7824 */ /* 0x000fe200000e0607 */
[----:B------:R-:W-:Y:S02]  /*53e30*/  IADD3 R12, P0, R183, R5, RZ ;  /* 0x00000005b70c7210 */ /* 0x000fe40007f1e0ff */
[----:B------:R-:W4:Y:S01]  /*53e40*/  LDL.LU R183, [R1+0x65c] ;  /* 0x00065c0001b77983 */ /* 0x000f220000300800 */
[----:B0-----:R-:W-:Y:S02]  /*53e50*/  PRMT R8, R24, 0x7770, RZ ;  /* 0x0000777018087816 */ /* 0x001fe400000000ff */
[----:B------:R-:W-:-:S03]  /*53e60*/  IMAD.X R13, R10, 0x1, R6, P0 ;  /* 0x000000010a0d7824 */ /* 0x000fc600000e0606 */
[----:B------:R0:W-:Y:S01]  /*53e70*/  @P1 STG.E.U8 desc[UR58][R14.64], R8 ;  /* 0x000000080e001986 */ /* 0x0001e2000c10113a */
[C---:B------:R-:W-:Y:S02]  /*53e80*/  LOP3.LUT P2, RZ, R248.reuse, 0x4000000, RZ, 0xc0, !PT ;  /* 0x04000000f8ff7812 */ /* 0x040fe4000784c0ff */
[----:B------:R-:W-:Y:S02]  /*53e90*/  LOP3.LUT P3, RZ, R248, 0x8000000, RZ, 0xc0, !PT ;  /* 0x08000000f8ff7812 */ /* 0x000fe4000786c0ff */
[C---:B0-----:R-:W-:Y:S02]  /*53ea0*/  PRMT R14, R24.reuse, 0x7771, RZ ;  /* 0x00007771180e7816 */ /* 0x041fe400000000ff */
        /* <DEDUP_REMOVED lines=12> */
[----:B0-----:R-:W-:Y:S02]  /*53f70*/  SHF.R.S32.HI R14, RZ, 0x1f, R181 ;  /* 0x0000001fff0e7819 */ /* 0x001fe400000114b5 */
[----:B------:R-:W-:-:S05]  /*53f80*/  IADD3 R12, P0, R181, R0, RZ ;  /* 0x00000000b50c7210 */ /* 0x000fca0007f1e0ff */
[C---:B------:R-:W-:Y:S01]  /*53f90*/  IMAD.X R13, R14.reuse, 0x1, R7, P0 ;  /* 0x000000010e0d7824 */ /* 0x040fe200000e0607 */
[----:B-1----:R-:W-:Y:S02]  /*53fa0*/  IADD3 R10, P0, R181, R5, RZ ;  /* 0x00000005b50a7210 */ /* 0x002fe40007f1e0ff */
[----:B------:R-:W2:Y:S03]  /*53fb0*/  LDL.LU R181, [R1+0x664] ;  /* 0x0006640001b57983 */ /* 0x000ea60000300800 */
[----:B------:R-:W-:Y:S01]  /*53fc0*/  IMAD.X R11, R14, 0x1, R6, P0 ;  /* 0x000000010e0b7824 */ /* 0x000fe200000e0606 */
[----:B------:R0:W-:Y:S01]  /*53fd0*/  @P4 STG.E.U8 desc[UR58][R8.64], R24 ;  /* 0x0000001808004986 */ /* 0x0001e2000c10113a */
[----:B------:R-:W-:-:S05]  /*53fe0*/  PRMT R14, R25, 0x7770, RZ ;  /* 0x00007770190e7816 */ /* 0x000fca00000000ff */
[----:B------:R1:W-:Y:S01]  /*53ff0*/  @P5 STG.E.U8 desc[UR58][R12.64], R14 ;  /* 0x0000000e0c005986 */ /* 0x0003e2000c10113a */
[----:B---3--:R-:W-:Y:S02]  /*54000*/  SHF.R.S32.HI R15, RZ, 0x1f, R182 ;  /* 0x0000001fff0f7819 */ /* 0x008fe400000114b6 */
[----:B0-----:R-:W-:-:S05]  /*54010*/  IADD3 R8, P0, R182, R0, RZ ;  /* 0x00000000b6087210 */ /* 0x001fca0007f1e0ff */
[----:B------:R-:W-:Y:S01]  /*54020*/  IMAD.X R9, R15, 0x1, R7, P0 ;  /* 0x000000010f097824 */ /* 0x000fe200000e0607 */
[----:B-1----:R-:W-:Y:S02]  /*54030*/  IADD3 R14, P0, R182, R5, RZ ;  /* 0x00000005b60e7210 */ /* 0x002fe40007f1e0ff */
        /* <DEDUP_REMOVED lines=72> */
[C---:B0-----:R-:W-:Y:S02]  /*544c0*/  PRMT R10, R28.reuse, 0x7772, RZ ;  /* 0x000077721c0a7816 */ /* 0x041fe400000000ff */
[C---:B------:R-:W-:Y:S02]  /*544d0*/  LOP3.LUT P2, RZ, R247.reuse, 0x1000, RZ, 0xc0, !PT ;  /* 0x00001000f7ff7812 */ /* 0x040fe4000784c0ff */
[----:B------:R-:W-:Y:S02]  /*544e0*/  LOP3.LUT P3, RZ, R247, 0x2000, RZ, 0xc0, !PT ;  /* 0x00002000f7ff7812 */ /* 0x000fe4000786c0ff */
[----:B------:R-:W-:Y:S02]  /*544f0*/  PRMT R28, R28, 0x7773, RZ ;  /* 0x000077731c1c7816 */ /* 0x000fe400000000ff */
[----:B--2---:R-:W-:-:S02]  /*54500*/  SHF.R.S32.HI R13, RZ, 0x1f, R180 ;  /* 0x0000001fff0d7819 */ /* 0x004fc400000114b4 */
        /* <DEDUP_REMOVED lines=59> */
[----:B------:R-:W-:Y:S01]  /*548c0*/  IMAD.X R9, R14, 0x1, R6, P0 ;  /* 0x000000010e097824 */ /* 0x000fe200000e0606 */
[----:B------:R-:W-:Y:S02]  /*548d0*/  PRMT R15, R31, 0x7770, RZ ;  /* 0x000077701f0f7816 */ /* 0x000fe400000000ff */
[----:B------:R0:W-:Y:S04]  /*548e0*/  @P4 STG.E.U8 desc[UR58][R12.64], R30 ;  /* 0x0000001e0c004986 */ /* 0x0001e8000c10113a */
[----:B------:R1:W-:Y:S01]  /*548f0*/  @P5 STG.E.U8 desc[UR58][R10.64], R15 ;  /* 0x0000000f0a005986 */ /* 0x0003e2000c10113a */
[----:B---3--:R-:W-:-:S02]  /*54900*/  SHF.R.S32.HI R14, RZ, 0x1f, R182 ;  /* 0x0000001fff0e7819 */ /* 0x008fc400000114b6 */
[----:B0-----:R-:W-:-:S05]  /*54910*/  IADD3 R12, P0, R182, R0, RZ ;  /* 0x00000000b60c7210 */ /* 0x001fca0007f1e0ff */
[----:B------:R-:W-:Y:S01]  /*54920*/  IMAD.X R13, R14, 0x1, R7, P0 ;  /* 0x000000010e0d7824 */ /* 0x000fe200000e0607 */
[----:B-1----:R-:W-:Y:S02]  /*54930*/  IADD3 R10, P0, R182, R5, RZ ;  /* 0x00000005b60a7210 */ /* 0x002fe40007f1e0ff */
        /* <DEDUP_REMOVED lines=8> */
[----:B------:R0:W-:Y:S01]  /*549c0*/  @P1 STG.E.U8 desc[UR58][R12.64], R15 ;  /* 0x0000000f0c001986 */ /* 0x0001e2000c10113a */
[----:B------:R-:W-:Y:S02]  /*549d0*/  LOP3.LUT P3, RZ, R247, 0x2000000, RZ, 0xc0, !PT ;  /* 0x02000000f7ff7812 */ /* 0x000fe4000786c0ff */
[----:B------:R-:W-:-:S07]  /*549e0*/  PRMT R31, R31, 0x7773, RZ ;  /* 0x000077731f1f7816 */ /* 0x000fce00000000ff */
[----:B------:R1:W-:Y:S01]  /*549f0*/  @P2 STG.E.U8 desc[UR58][R10.64], R31 ;  /* 0x0000001f0a002986 */ /* 0x0003e2000c10113a */
[----:B0-----:R-:W-:Y:S02]  /*54a00*/  PRMT R15, R32, 0x7770, RZ ;  /* 0x00007770200f7816 */ /* 0x001fe400000000ff */
[----:B------:R-:W-:Y:S02]  /*54a10*/  LOP3.LUT P4, RZ, R247, 0x4000000, RZ, 0xc0, !PT ;  /* 0x04000000f7ff7812 */ /* 0x000fe4000788c0ff */
        /* <DEDUP_REMOVED lines=669> */
[----:B------:R-:W-:Y:S01]  /*573f0*/  @P6 STG.E.U8 desc[UR58][R10.64], R59 ;  /* 0x0000003b0a006986 */ /* 0x000fe2000c10113a */
        /* <DEDUP_REMOVED lines=9> */
[----:B------:R-:W-:Y:S02]  /*57490*/  LOP3.LUT P3, RZ, R243, 0x800, RZ, 0xc0, !PT ;  /* 0x00000800f3ff7812 */ /* 0x000fe4000786c0ff */
[----:B0-----:R-:W-:-:S02]  /*574a0*/  PRMT R15, R60, 0x7772, RZ ;  /* 0x000077723c0f7816 */ /* 0x001fc400000000ff */
[C---:B------:R-:W-:Y:S02]  /*574b0*/  LOP3.LUT P4, RZ, R243.reuse, 0x1000, RZ, 0xc0, !PT ;  /* 0x00001000f3ff7812 */ /* 0x040fe4000788c0ff */
[----:B------:R-:W-:Y:S02]  /*574c0*/  LOP3.LUT P5, RZ, R243, 0x2000, RZ, 0xc0, !PT ;  /* 0x00002000f3ff7812 */ /* 0x000fe400078ac0ff */
[----:B--2---:R-:W-:Y:S02]  /*574d0*/  SHF.R.S32.HI R14, RZ, 0x1f, R180 ;  /* 0x0000001fff0e7819 */ /* 0x004fe400000114b4 */
        /* <DEDUP_REMOVED lines=1245> */
[----:B------:R-:W-:Y:S02]  /*5c2b0*/  LOP3.LUT P2, RZ, R228, 0x4000000, RZ, 0xc0, !PT ;  /* 0x04000000e4ff7812 */ /* 0x000fe4000784c0ff */
        /* <DEDUP_REMOVED lines=25> */
[----:B------:R-:W-:Y:S02]  /*5c450*/  LOP3.LUT P4, RZ, R230, 0x4, RZ, 0xc0, !PT ;  /* 0x00000004e6ff7812 */ /* 0x000fe4000788c0ff */
        /* <DEDUP_REMOVED lines=1523> */
[----:B------:R-:W2:Y:S04]  /*62390*/  LDL.LU R181, [R1+0x558] ;  /* 0x0005580001b57983 */ /* 0x000ea80000300800 */
[----:B------:R-:W2:Y:S01]  /*623a0*/  LDL.LU R184, [R1+0x55c] ;  /* 0x00055c0001b87983 */ /* 0x000ea20000300800 */
[----:B------:R-:W-:Y:S01]  /*623b0*/  PRMT R176, R176, 0x7773, RZ ;  /* 0x00007773b0b07816 */ /* 0x000fe200000000ff */
[----:B------:R-:W-:Y:S02]  /*623c0*/  IMAD.X R13, R14, 0x1, R6, P0 ;  /* 0x000000010e0d7824 */ /* 0x000fe400000e0606 */
[----:B------:R-:W2:Y:S04]  /*623d0*/  LDL.LU R185, [R1+0x550] ;  /* 0x0005500001b97983 */ /* 0x000ea80000300800 */
[----:B------:R0:W-:Y:S01]  /*623e0*/  @P6 STG.E.U8 desc[UR58][R10.64], R176 ;  /* 0x000000b00a006986 */ /* 0x0001e2000c10113a */
[----:B------:R-:W-:-:S02]  /*623f0*/  PRMT R15, R177, 0x7770, RZ ;  /* 0x00007770b10f7816 */ /* 0x000fc400000000ff */
[----:B---3--:R-:W-:Y:S02]  /*62400*/  SHF.R.S32.HI R14, RZ, 0x1f, R182 ;  /* 0x0000001fff0e7819 */ /* 0x008fe400000114b6 */
[----:B0-----:R-:W-:-:S05]  /*62410*/  IADD3 R10, P0, R182, R0, RZ ;  /* 0x00000000b60a7210 */ /* 0x001fca0007f1e0ff */
[----:B------:R-:W-:Y:S01]  /*62420*/  IMAD.X R11, R14, 0x1, R7, P0 ;  /* 0x000000010e0b7824 */ /* 0x000fe200000e0607 */
[----:B------:R-:W-:-:S13]  /*62430*/  LOP3.LUT P0, RZ, R236, 0x800, RZ, 0xc0, !PT ;  /* 0x00000800ecff7812 */ /* 0x000fda000780c0ff */
[----:B------:R0:W-:Y:S02]  /*62440*/  @P0 STG.E.U8 desc[UR58][R8.64], R15 ;  /* 0x0000000f08000986 */ /* 0x0001e4000c10113a */
[----:B0-----:R-:W-:Y:S02]  /*62450*/  IADD3 R8, P0, R182, R5, RZ ;  /* 0x00000005b6087210 */ /* 0x001fe40007f1e0ff */
[----:B------:R-:W3:Y:S01]  /*62460*/  LDL.LU R182, [R1+0x554] ;  /* 0x0005540001b67983 */ /* 0x000ee20000300800 */
[C---:B------:R-:W-:Y:S02]  /*62470*/  LOP3.LUT P1, RZ, R236.reuse, 0x1000, RZ, 0xc0, !PT ;  /* 0x00001000ecff7812 */ /* 0x040fe4000782c0ff */
[----:B------:R-:W-:Y:S01]  /*62480*/  LOP3.LUT P2, RZ, R236, 0x4000, RZ, 0xc0, !PT ;  /* 0x00004000ecff7812 */ /* 0x000fe2000784c0ff */
[----:B------:R-:W-:Y:S01]  /*62490*/  IMAD.X R9, R14, 0x1, R6, P0 ;  /* 0x000000010e097824 */ /* 0x000fe200000e0606 */
[C---:B------:R-:W-:Y:S02]  /*624a0*/  PRMT R14, R177.reuse, 0x7771, RZ ;  /* 0x00007771b10e7816 */ /* 0x040fe400000000ff */
[----:B------:R-:W-:-:S07]  /*624b0*/  PRMT R15, R177, 0x7772, RZ ;  /* 0x00007772b10f7816 */ /* 0x000fce00000000ff */
[----:B------:R4:W-:Y:S01]  /*624c0*/  @P1 STG.E.U8 desc[UR58][R12.64], R14 ;  /* 0x0000000e0c001986 */ /* 0x0009e2000c10113a */
[----:B------:R-:W-:-:S03]  /*624d0*/  LOP3.LUT P3, RZ, R236, 0x10000, RZ, 0xc0, !PT ;  /* 0x00010000ecff7812 */ /* 0x000fc6000786c0ff */
[----:B------:R0:W-:Y:S01]  /*624e0*/  @P2 STG.E.U8 desc[UR58][R10.64], R15 ;  /* 0x0000000f0a002986 */ /* 0x0001e2000c10113a */
[----:B------:R-:W-:Y:S02]  /*624f0*/  PRMT R177, R177, 0x7773, RZ ;  /* 0x00007773b1b17816 */ /* 0x000fe400000000ff */
[----:B----4-:R-:W-:Y:S02]  /*62500*/  SHF.R.S32.HI R14, RZ, 0x1f, R183 ;  /* 0x0000001fff0e7819 */ /* 0x010fe400000114b7 */
[----:B------:R-:W-:-:S05]  /*62510*/  IADD3 R12, P0, R183, R0, RZ ;  /* 0x00000000b70c7210 */ /* 0x000fca0007f1e0ff */
[C---:B------:R-:W-:Y:S01]  /*62520*/  IMAD.X R13, R14.reuse, 0x1, R7, P0 ;  /* 0x000000010e0d7824 */ /* 0x040fe200000e0607 */
[----:B0-----:R-:W-:Y:S02]  /*62530*/  IADD3 R10, P0, R183, R5, RZ ;  /* 0x00000005b70a7210 */ /* 0x001fe40007f1e0ff */
[----:B------:R-:W4:Y:S03]  /*62540*/  LDL.LU R183, [R1+0x548] ;  /* 0x0005480001b77983 */ /* 0x000f260000300800 */
[----:B------:R-:W-:Y:S01]  /*62550*/  IMAD.X R11, R14, 0x1, R6, P0 ;  /* 0x000000010e0b7824 */ /* 0x000fe200000e0606 */
[----:B------:R-:W-:Y:S01]  /*62560*/  @P3 STG.E.U8 desc[UR58][R8.64], R177 ;  /* 0x000000b108003986 */ /* 0x000fe2000c10113a */
[C---:B------:R-:W-:Y:S02]  /*62570*/  LOP3.LUT P4, RZ, R236.reuse, 0x20000, RZ, 0xc0, !PT ;  /* 0x00020000ecff7812 */ /* 0x040fe4000788c0ff */
[----:B------:R-:W-:-:S02]  /*62580*/  LOP3.LUT P5, RZ, R236, 0x80000, RZ, 0xc0, !PT ;  /* 0x00080000ecff7812 */ /* 0x000fc400078ac0ff */
[----:B------:R-:W-:-:S09]  /*62590*/  PRMT R15, R178, 0x7770, RZ ;  /* 0x00007770b20f7816 */ /* 0x000fd200000000ff */
[----:B------:R0:W-:Y:S02]  /*625a0*/  @P4 STG.E.U8 desc[UR58][R12.64], R15 ;  /* 0x0000000f0c004986 */ /* 0x0001e4000c10113a */
[----:B0-----:R-:W-:-:S05]  /*625b0*/  PRMT R12, R178, 0x7771, RZ ;  /* 0x00007771b20c7816 */ /* 0x001fca00000000ff */
[----:B------:R0:W-:Y:S01]  /*625c0*/  @P5 STG.E.U8 desc[UR58][R10.64], R12 ;  /* 0x0000000c0a005986 */ /* 0x0001e2000c10113a */
[----:B------:R-:W-:Y:S02]  /*625d0*/  LOP3.LUT P6, RZ, R236, 0x100000, RZ, 0xc0, !PT ;  /* 0x00100000ecff7812 */ /* 0x000fe400078cc0ff */
[----:B0-----:R-:W-:Y:S02]  /*625e0*/  PRMT R11, R178, 0x7772, RZ ;  /* 0x00007772b20b7816 */ /* 0x001fe400000000ff */
[----:B--2---:R-:W-:Y:S02]  /*625f0*/  SHF.R.S32.HI R14, RZ, 0x1f, R180 ;  /* 0x0000001fff0e7819 */ /* 0x004fe400000114b4 */
[----:B------:R-:W-:-:S05]  /*62600*/  IADD3 R8, P0, R180, R0, RZ ;  /* 0x00000000b4087210 */ /* 0x000fca0007f1e0ff */
[----:B------:R-:W-:Y:S01]  /*62610*/  IMAD.X R9, R14, 0x1, R7, P0 ;  /* 0x000000010e097824 */ /* 0x000fe200000e0607 */
[----:B------:R-:W-:Y:S02]  /*62620*/  IADD3 R142, P0, R180, R5, RZ ;  /* 0x00000005b48e7210 */ /* 0x000fe40007f1e0ff */
[----:B------:R-:W2:Y:S03]  /*62630*/  LDL.LU R180, [R1+0x54c] ;  /* 0x00054c0001b47983 */ /* 0x000ea60000300800 */
[----:B------:R-:W-:Y:S01]  /*62640*/  IMAD.X R143, R14, 0x1, R6, P0 ;  /* 0x000000010e8f7824 */ /* 0x000fe200000e0606 */
[----:B------:R0:W-:Y:S01]  /*62650*/  @P6 STG.E.U8 desc[UR58][R8.64], R11 ;  /* 0x0000000b08006986 */ /* 0x0001e2000c10113a */
[----:B------:R-:W-:Y:S02]  /*62660*/  SHF.R.S32.HI R10, RZ, 0x1f, R181 ;  /* 0x0000001fff0a7819 */ /* 0x000fe400000114b5 */
[----:B------:R-:W-:-:S05]  /*62670*/  IADD3 R162, P0, R181, R0, RZ ;  /* 0x00000000b5a27210 */ /* 0x000fca0007f1e0ff */
[C---:B------:R-:W-:Y:S01]  /*62680*/  IMAD.X R163, R10.reuse, 0x1, R7, P0 ;  /* 0x000000010aa37824 */ /* 0x040fe200000e0607 */
[----:B------:R-:W-:Y:S02]  /*62690*/  IADD3 R148, P0, R181, R5, RZ ;  /* 0x00000005b5947210 */ /* 0x000fe40007f1e0ff */
[----:B------:R-:W2:Y:S01]  /*626a0*/  LDL.LU R181, [R1+0x540] ;  /* 0x0005400001b57983 */ /* 0x000ea20000300800 */
[----:B0-----:R-:W-:Y:S02]  /*626b0*/  SHF.R.S32.HI R8, RZ, 0x1f, R184 ;  /* 0x0000001fff087819 */ /* 0x001fe400000114b8 */
[----:B------:R-:W-:Y:S01]  /*626c0*/  IMAD.X R149, R10, 0x1, R6, P0 ;  /* 0x000000010a957824 */ /* 0x000fe200000e0606 */
[----:B------:R-:W-:-:S05]  /*626d0*/  IADD3 R150, P0, R184, R0, RZ ;  /* 0x00000000b8967210 */ /* 0x000fca0007f1e0ff */
[----:B------:R-:W-:Y:S01]  /*626e0*/  IMAD.X R151, R8, 0x1, R7, P0 ;  /* 0x0000000108977824 */ /* 0x000fe200000e0607 */
[----:B------:R-:W-:Y:S02]  /*626f0*/  IADD3 R154, P0, R184, R5, RZ ;  /* 0x00000005b89a7210 */ /* 0x000fe40007f1e0ff */
[----:B------:R-:W2:Y:S03]  /*62700*/  LDL.LU R184, [R1+0x544] ;  /* 0x0005440001b87983 */ /* 0x000ea60000300800 */
[----:B------:R-:W-:Y:S01]  /*62710*/  IMAD.X R155, R8, 0x1, R6, P0 ;  /* 0x00000001089b7824 */ /* 0x000fe200000e0606 */
[----:B------:R-:W-:Y:S02]  /*62720*/  SHF.R.S32.HI R8, RZ, 0x1f, R185 ;  /* 0x0000001fff087819 */ /* 0x000fe400000114b9 */
[----:B------:R-:W-:-:S05]  /*62730*/  IADD3 R146, P0, R185, R0, RZ ;  /* 0x00000000b9927210 */ /* 0x000fca0007f1e0ff */
[C---:B------:R-:W-:Y:S01]  /*62740*/  IMAD.X R147, R8.reuse, 0x1, R7, P0 ;  /* 0x0000000108937824 */ /* 0x040fe200000e0607 */
[----:B------:R-:W-:Y:S02]  /*62750*/  IADD3 R10, P0, R185, R5, RZ ;  /* 0x00000005b90a7210 */ /* 0x000fe40007f1e0ff */
[----:B------:R-:W2:Y:S03]  /*62760*/  LDL.LU R185, [R1+0x538] ;  /* 0x0005380001b97983 */ /* 0x000ea60000300800 */
[----:B------:R-:W-:-:S05]  /*62770*/  IMAD.X R11, R8, 0x1, R6, P0 ;  /* 0x00000001080b7824 */ /* 0x000fca00000e0606 */
[----:B------:R0:W-:Y:S01]  /*62780*/  STL.64 [R1+0x7f8], R10 ;  /* 0x0007f80a01007387 */ /* 0x0001e20000100a00 */
[----:B---3--:R-:W-:Y:S02]  /*62790*/  SHF.R.S32.HI R8, RZ, 0x1f, R182 ;  /* 0x0000001fff087819 */ /* 0x008fe400000114b6 */
[----:B0-----:R-:W-:-:S05]  /*627a0*/  IADD3 R10, P0, R182, R0, RZ ;  /* 0x00000000b60a7210 */ /* 0x001fca0007f1e0ff */
[----:B------:R-:W-:-:S05]  /*627b0*/  IMAD.X R11, R8, 0x1, R7, P0 ;  /* 0x00000001080b7824 */ /* 0x000fca00000e0607 */
[----:B------:R0:W-:Y:S02]  /*627c0*/  STL.64 [R1+0x7f0], R10 ;  /* 0x0007f00a01007387 */ /* 0x0001e40000100a00 */
[----:B0-----:R-:W-:Y:S02]  /*627d0*/  IADD3 R10, P0, R182, R5, RZ ;  /* 0x00000005b60a7210 */ /* 0x001fe40007f1e0ff */
[----:B------:R-:W3:Y:S03]  /*627e0*/  LDL.LU R182, [R1+0x53c] ;  /* 0x00053c0001b67983 */ /* 0x000ee60000300800 */
[----:B------:R-:W-:-:S05]  /*627f0*/  IMAD.X R11, R8, 0x1, R6, P0 ;  /* 0x00000001080b7824 */ /* 0x000fca00000e0606 */
[----:B------:R0:W-:Y:S01]  /*62800*/  STL.64 [R1+0x7e8], R10 ;  /* 0x0007e80a01007387 */ /* 0x0001e20000100a00 */
[----:B----4-:R-:W-:Y:S02]  /*62810*/  SHF.R.S32.HI R8, RZ, 0x1f, R183 ;  /* 0x0000001fff087819 */ /* 0x010fe400000114b7 */
[----:B0-----:R-:W-:-:S05]  /*62820*/  IADD3 R10, P0, R183, R0, RZ ;  /* 0x00000000b70a7210 */ /* 0x001fca0007f1e0ff */
[----:B------:R-:W-:-:S05]  /*62830*/  IMAD.X R11, R8, 0x1, R7, P0 ;  /* 0x00000001080b7824 */ /* 0x000fca00000e0607 */
[----:B------:R0:W-:Y:S02]  /*62840*/  STL.64 [R1+0x7e0], R10 ;  /* 0x0007e00a01007387 */ /* 0x0001e40000100a00 */
[----:B0-----:R-:W-:Y:S02]  /*62850*/  IADD3 R10, P0, R183, R5, RZ ;  /* 0x00000005b70a7210 */ /* 0x001fe40007f1e0ff */
[----:B------:R-:W4:Y:S03]  /*62860*/  LDL.LU R183, [R1+0x530] ;  /* 0x0005300001b77983 */ /* 0x000f260000300800 */
[----:B------:R-:W-:-:S05]  /*62870*/  IMAD.X R11, R8, 0x1, R6, P0 ;  /* 0x00000001080b7824 */ /* 0x000fca00000e0606 */
[----:B------:R0:W-:Y:S01]  /*62880*/  STL.64 [R1+0x7d8], R10 ;  /* 0x0007d80a01007387 */ /* 0x0001e20000100a00 */
[----:B--2---:R-:W-:Y:S02]  /*62890*/  SHF.R.S32.HI R8, RZ, 0x1f, R180 ;  /* 0x0000001fff087819 */ /* 0x004fe400000114b4 */
[----:B0-----:R-:W-:-:S05]  /*628a0*/  IADD3 R10, P0, R180, R0, RZ ;  /* 0x00000000b40a7210 */ /* 0x001fca0007f1e0ff */
[----:B------:R-:W-:-:S05]  /*628b0*/  IMAD.X R11, R8, 0x1, R7, P0 ;  /* 0x00000001080b7824 */ /* 0x000fca00000e0607 */
[----:B------:R0:W-:Y:S02]  /*628c0*/  STL.64 [R1+0x7d0], R10 ;  /* 0x0007d00a01007387 */ /* 0x0001e40000100a00 */
[----:B0-----:R-:W-:Y:S02]  /*628d0*/  IADD3 R10, P0, R180, R5, RZ ;  /* 0x00000005b40a7210 */ /* 0x001fe40007f1e0ff */
[----:B------:R-:W2:Y:S03]  /*628e0*/  LDL.LU R180, [R1+0x534] ;  /* 0x0005340001b47983 */ /* 0x000ea60000300800 */
[----:B------:R-:W-:-:S05]  /*628f0*/  IMAD.X R11, R8, 0x1, R6, P0 ;  /* 0x00000001080b7824 */ /* 0x000fca00000e0606 */
[----:B------:R0:W-:Y:S01]  /*62900*/  STL.64 [R1+0x7c8], R10 ;  /* 0x0007c80a01007387 */ /* 0x0001e20000100a00 */
[----:B------:R-:W-:Y:S02]  /*62910*/  SHF.R.S32.HI R8, RZ, 0x1f, R181 ;  /* 0x0000001fff087819 */ /* 0x000fe400000114b5 */
[----:B0-----:R-:W-:-:S05]  /*62920*/  IADD3 R10, P0, R181, R0, RZ ;  /* 0x00000000b50a7210 */ /* 0x001fca0007f1e0ff */
[----:B------:R-:W-:-:S05]  /*62930*/  IMAD.X R11, R8, 0x1, R7, P0 ;  /* 0x00000001080b7824 */ /* 0x000fca00000e0607 */
[----:B------:R0:W-:Y:S02]  /*62940*/  STL.64 [R1+0x7c0], R10 ;  /* 0x0007c00a01007387 */ /* 0x0001e40000100a00 */
[----:B0-----:R-:W-:Y:S02]  /*62950*/  IADD3 R10, P0, R181, R5, RZ ;  /* 0x00000005b50a7210 */ /* 0x001fe40007f1e0ff */
[----:B------:R-:W2:Y:S03]  /*62960*/  LDL.LU R181, [R1+0x52c] ;  /* 0x00052c0001b57983 */ /* 0x000ea60000300800 */
[----:B------:R-:W-:Y:S01]  /*62970*/  IMAD.X R11, R8, 0x1, R6, P0 ;  /* 0x00000001080b7824 */ /* 0x000fe200000e0606 */
[----:B------:R-:W-:-:S04]  /*62980*/  SHF.R.S32.HI R8, RZ, 0x1f, R184 ;  /* 0x0000001fff087819 */ /* 0x000fc800000114b8 */
[----:B------:R0:W-:Y:S02]  /*62990*/  STL.64 [R1+0x7b8], R10 ;  /* 0x0007b80a01007387 */ /* 0x0001e40000100a00 */
        /* <DEDUP_REMOVED lines=14> */
[----:B---3--:R-:W-:-:S04]  /*62a80*/  SHF.R.S32.HI R8, RZ, 0x1f, R182 ;  /* 0x0000001fff087819 */ /* 0x008fc800000114b6 */
[----:B------:R0:W-:Y:S02]  /*62a90*/  STL.64 [R1+0x798], R10 ;  /* 0x0007980a01007387 */ /* 0x0001e40000100a00 */
[----:B0-----:R-:W-:-:S05]  /*62aa0*/  IADD3 R10, P0, R182, R0, RZ ;  /* 0x00000000b60a7210 */ /* 0x001fca0007f1e0ff */
[----:B------:R-:W-:-:S05]  /*62ab0*/  IMAD.X R11, R8, 0x1, R7, P0 ;  /* 0x00000001080b7824 */ /* 0x000fca00000e0607 */
[----:B------:R0:W-:Y:S02]  /*62ac0*/  STL.64 [R1+0x790], R10 ;  /* 0x0007900a01007387 */ /* 0x0001e40000100a00 */
[----:B0-----:R-:W-:Y:S02]  /*62ad0*/  IADD3 R10, P0, R182, R5, RZ ;  /* 0x00000005b60a7210 */ /* 0x001fe40007f1e0ff */
[----:B------:R-:W3:Y:S03]  /*62ae0*/  LDL.LU R182, [R1+0x520] ;  /* 0x0005200001b67983 */ /* 0x000ee60000300800 */
[----:B------:R-:W-:Y:S01]  /*62af0*/  IMAD.X R11, R8, 0x1, R6, P0 ;  /* 0x00000001080b7824 */ /* 0x000fe200000e0606 */
[----:B----4-:R-:W-:-:S04]  /*62b00*/  SHF.R.S32.HI R8, RZ, 0x1f, R183 ;  /* 0x0000001fff087819 */ /* 0x010fc800000114b7 */
[----:B------:R0:W-:Y:S02]  /*62b10*/  STL.64 [R1+0x788], R10 ;  /* 0x0007880a01007387 */ /* 0x0001e40000100a00 */
        /* <DEDUP_REMOVED lines=298> */
[----:B------:R0:W-:Y:S04]  /*63dc0*/  STL.64 [R1+0x530], R10 ;  /* 0x0005300a01007387 */ /* 0x0001e80000100a00 */
[----:B------:R-:W2:Y:S01]  /*63dd0*/  LDL.LU R188, [R1+0x3e0] ;  /* 0x0003e00001bc7983 */ /* 0x000ea20000300800 */
[----:B0-----:R-:W-:-:S05]  /*63de0*/  IADD3 R10, P0, R180, R5, RZ ;  /* 0x00000005b40a7210 */ /* 0x001fca0007f1e0ff */
[----:B------:R-:W-:-:S05]  /*63df0*/  IMAD.X R11, R8, 0x1, R6, P0 ;  /* 0x00000001080b7824 */ /* 0x000fca00000e0606 */
[----:B------:R0:W-:Y:S01]  /*63e00*/  STL.64 [R1+0x528], R10 ;  /* 0x0005280a01007387 */ /* 0x0001e20000100a00 */
[----:B------:R-:W-:Y:S02]  /*63e10*/  SHF.R.S32.HI R8, RZ, 0x1f, R181 ;  /* 0x0000001fff087819 */ /* 0x000fe400000114b5 */
        /* <DEDUP_REMOVED lines=8> */
[----:B------:R-:W-:-:S05]  /*63ea0*/  IADD3 R180, P0, R184, R0, RZ ;  /* 0x00000000b8b47210 */ /* 0x000fca0007f1e0ff */
[----:B------:R-:W-:Y:S01]  /*63eb0*/  IMAD.X R181, R8, 0x1, R7, P0 ;  /* 0x0000000108b57824 */ /* 0x000fe200000e0607 */
[----:B0-----:R-:W-:-:S04]  /*63ec0*/  IADD3 R10, P0, R184, R5, RZ ;  /* 0x00000005b80a7210 */ /* 0x001fc80007f1e0ff */
[----:B------:R-:W-:Y:S04]  /*63ed0*/  STL.64 [R1+0x1720], R180 ;  /* 0x001720b401007387 */ /* 0x000fe80000100a00 */
[----:B------:R-:W2:Y:S01]  /*63ee0*/  LDL.LU R186, [R1+0x3d4] ;  /* 0x0003d40001ba7983 */ /* 0x000ea20000300800 */
        /* <DEDUP_REMOVED lines=10> */
[----:B---3--:R-:W-:Y:S02]  /*63f90*/  SHF.R.S32.HI R8, RZ, 0x1f, R182 ;  /* 0x0000001fff087819 */ /* 0x008fe400000114b6 */
[----:B0-----:R-:W-:-:S05]  /*63fa0*/  IADD3 R10, P0, R182, R0, RZ ;  /* 0x00000000b60a7210 */ /* 0x001fca0007f1e0ff */
[----:B------:R-:W-:-:S05]  /*63fb0*/  IMAD.X R11, R8, 0x1, R7, P0 ;  /* 0x00000001080b7824 */ /* 0x000fca00000e0607 */
[----:B------:R0:W-:Y:S04]  /*63fc0*/  STL.64 [R1+0x4f0], R10 ;  /* 0x0004f00a01007387 */ /* 0x0001e80000100a00 */
[----:B------:R-:W3:Y:S01]  /*63fd0*/  LDL.LU R184, [R1+0x3c8] ;  /* 0x0003c80001b87983 */ /* 0x000ee20000300800 */
[----:B0-----:R-:W-:-:S05]  /*63fe0*/  IADD3 R10, P0, R182, R5, RZ ;  /* 0x00000005b60a7210 */ /* 0x001fca0007f1e0ff */
[----:B------:R-:W-:-:S05]  /*63ff0*/  IMAD.X R11, R8, 0x1, R6, P0 ;  /* 0x00000001080b7824 */ /* 0x000fca00000e0606 */
[----:B------:R0:W-:Y:S04]  /*64000*/  STL.64 [R1+0x4e8], R10 ;  /* 0x0004e80a01007387 */ /* 0x0001e80000100a00 */
[----:B------:R-:W3:Y:S01]  /*64010*/  LDL.LU R185, [R1+0x3b4] ;  /* 0x0003b40001b97983 */ /* 0x000ee20000300800 */
[----:B----4-:R-:W-:Y:S02]  /*64020*/  SHF.R.S32.HI R8, RZ, 0x1f, R183 ;  /* 0x0000001fff087819 */ /* 0x010fe400000114b7 */
[----:B0-----:R-:W-:-:S05]  /*64030*/  IADD3 R10, P0, R183, R0, RZ ;  /* 0x00000000b70a7210 */ /* 0x001fca0007f1e0ff */
[----:B------:R-:W-:Y:S01]  /*64040*/  IMAD.X R11, R8, 0x1, R7, P0 ;  /* 0x00000001080b7824 */ /* 0x000fe200000e0607 */
[----:B------:R-:W-:-:S04]  /*64050*/  IADD3 R182, P0, R183, R5, RZ ;  /* 0x00000005b7b67210 */ /* 0x000fc80007f1e0ff */
[----:B------:R0:W-:Y:S01]  /*64060*/  STL.64 [R1+0x4e0], R10 ;  /* 0x0004e00a01007387 */ /* 0x0001e20000100a00 */
[----:B------:R-:W-:-:S05]  /*64070*/  IMAD.X R183, R8, 0x1, R6, P0 ;  /* 0x0000000108b77824 */ /* 0x000fca00000e0606 */
[----:B------:R-:W-:Y:S01]  /*64080*/  STL.64 [R1+0x1728], R182 ;  /* 0x001728b601007387 */ /* 0x000fe20000100a00 */
        /* <DEDUP_REMOVED lines=13> */
[----:B------:R-:W4:Y:S03]  /*64160*/  LDL.LU R189, [R1+0x3ac] ;  /* 0x0003ac0001bd7983 */ /* 0x000f260000300800 */
        /* <DEDUP_REMOVED lines=24> */
[----:B------:R-:W-:Y:S01]  /*642f0*/  IMAD.X R11, R8, 0x1, R6, P0 ;  /* 0x00000001080b7824 */ /* 0x000fe200000e0606 */
[----:B------:R-:W-:-:S04]  /*64300*/  SHF.R.S32.HI R8, RZ, 0x1f, R185 ;  /* 0x0000001fff087819 */ /* 0x000fc800000114b9 */
[----:B------:R0:W-:Y:S02]  /*64310*/  STL.64 [R1+0x488], R10 ;  /* 0x0004880a01007387 */ /* 0x0001e40000100a00 */
[----:B0-----:R-:W-:-:S05]  /*64320*/  IADD3 R10, P0, R185, R0, RZ ;  /* 0x00000000b90a7210 */ /* 0x001fca0007f1e0ff */
[----:B------:R-:W-:-:S05]  /*64330*/  IMAD.X R11, R8, 0x1, R7, P0 ;  /* 0x00000001080b7824 */ /* 0x000fca00000e0607 */
[----:B------:R0:W-:Y:S02]  /*64340*/  STL.64 [R1+0x480], R10 ;  /* 0x0004800a01007387 */ /* 0x0001e40000100a00 */
[----:B0-----:R-:W-:Y:S02]  /*64350*/  IADD3 R10, P0, R185, R5, RZ ;  /* 0x00000005b90a7210 */ /* 0x001fe40007f1e0ff */
[----:B------:R-:W3:Y:S03]  /*64360*/  LDL.LU R185, [R1+0x390] ;  /* 0x0003900001b97983 */ /* 0x000ee60000300800 */
        /* <DEDUP_REMOVED lines=43> */
[----:B------:R-:W-:Y:S02]  /*64620*/  SHF.R.S32.HI R8, RZ, 0x1f, R185 ;  /* 0x0000001fff087819 */ /* 0x000fe400000114b9 */
        /* <DEDUP_REMOVED lines=25> */
[----:B------:R0:W-:Y:S04]  /*647c0*/  STL.64 [R1+0x3f0], R10 ;  /* 0x0003f00a01007387 */ /* 0x0001e80000100a00 */
[----:B------:R-:W4:Y:S01]  /*647d0*/  LDL.LU R192, [R1+0x338] ;  /* 0x0003380001c07983 */ /* 0x000f220000300800 */
[----:B0-----:R-:W-:-:S05]  /*647e0*/  IADD3 R10, P0, R186, R5, RZ ;  /* 0x00000005ba0a7210 */ /* 0x001fca0007f1e0ff */
[----:B------:R-:W-:-:S05]  /*647f0*/  IMAD.X R11, R8, 0x1, R6, P0 ;  /* 0x00000001080b7824 */ /* 0x000fca00000e0606 */
[----:B------:R0:W-:Y:S04]  /*64800*/  STL.64 [R1+0x3e8], R10 ;  /* 0x0003e80a01007387 */ /* 0x0001e80000100a00 */
[----:B------:R-:W4:Y:S01]  /*64810*/  LDL.LU R193, [R1+0x320] ;  /* 0x0003200001c17983 */ /* 0x000f220000300800 */
[----:B------:R-:W-:Y:S02]  /*64820*/  SHF.R.S32.HI R8, RZ, 0x1f, R187 ;  /* 0x0000001fff087819 */ /* 0x000fe400000114bb */
[----:B0-----:R-:W-:-:S05]  /*64830*/  IADD3 R10, P0, R187, R0, RZ ;  /* 0x00000000bb0a7210 */ /* 0x001fca0007f1e0ff */
[----:B------:R-:W-:Y:S01]  /*64840*/  IMAD.X R11, R8, 0x1, R7, P0 ;  /* 0x00000001080b7824 */ /* 0x000fe200000e0607 */
[----:B------:R-:W-:-:S04]  /*64850*/  IADD3 R186, P0, R187, R5, RZ ;  /* 0x00000005bbba7210 */ /* 0x000fc80007f1e0ff */
[----:B------:R0:W-:Y:S01]  /*64860*/  STL.64 [R1+0x3e0], R10 ;  /* 0x0003e00a01007387 */ /* 0x0001e20000100a00 */
[----:B------:R-:W-:-:S05]  /*64870*/  IMAD.X R187, R8, 0x1, R6, P0 ;  /* 0x0000000108bb7824 */ /* 0x000fca00000e0606 */
[----:B------:R-:W-:Y:S01]  /*64880*/  STL.64 [R1+0x1700], R186 ;  /* 0x001700ba01007387 */ /* 0x000fe20000100a00 */
        /* <DEDUP_REMOVED lines=23> */
[----:B------:R0:W-:Y:S04]  /*64a00*/  STL.64 [R1+0x3a8], R10 ;  /* 0x0003a80a01007387 */ /* 0x0001e80000100a00 */
[----:B------:R-:W2:Y:S01]  /*64a10*/  LDL.LU R195, [R1+0x33c] ;  /* 0x00033c0001c37983 */ /* 0x000ea20000300800 */
[----:B----4-:R-:W-:Y:S02]  /*64a20*/  SHF.R.S32.HI R8, RZ, 0x1f, R189 ;  /* 0x0000001fff087819 */ /* 0x010fe400000114bd */
[----:B0-----:R-:W-:-:S05]  /*64a30*/  IADD3 R10, P0, R189, R0, RZ ;  /* 0x00000000bd0a7210 */ /* 0x001fca0007f1e0ff */
[----:B------:R-:W-:Y:S01]  /*64a40*/  IMAD.X R11, R8, 0x1, R7, P0 ;  /* 0x00000001080b7824 */ /* 0x000fe200000e0607 */
[----:B------:R-:W-:-:S04]  /*64a50*/  IADD3 R188, P0, R189, R5, RZ ;  /* 0x00000005bdbc7210 */ /* 0x000fc80007f1e0ff */
[----:B------:R0:W-:Y:S01]  /*64a60*/  STL.64 [R1+0x3a0], R10 ;  /* 0x0003a00a01007387 */ /* 0x0001e20000100a00 */
[----:B------:R-:W-:-:S05]  /*64a70*/  IMAD.X R189, R8, 0x1, R6, P0 ;  /* 0x0000000108bd7824 */ /* 0x000fca00000e0606 */
[----:B------:R-:W-:Y:S01]  /*64a80*/  STL.64 [R1+0x1708], R188 ;  /* 0x001708bc01007387 */ /* 0x000fe20000100a00 */
[----:B------:R-:W-:Y:S02]  /*64a90*/  SHF.R.S32.HI R8, RZ, 0x1f, R192 ;  /* 0x0000001fff087819 */ /* 0x000fe400000114c0 */
[----:B0-----:R-:W-:-:S05]  /*64aa0*/  IADD3 R10, P0, R192, R0, RZ ;  /* 0x00000000c00a7210 */ /* 0x001fca0007f1e0ff */
[----:B------:R-:W-:-:S05]  /*64ab0*/  IMAD.X R11, R8, 0x1, R7, P0 ;  /* 0x00000001080b7824 */ /* 0x000fca00000e0607 */
[----:B------:R0:W-:Y:S02]  /*64ac0*/  STL.64 [R1+0x390], R10 ;  /* 0x0003900a01007387 */ /* 0x0001e40000100a00 */
[----:B0-----:R-:W-:Y:S02]  /*64ad0*/  IADD3 R10, P0, R192, R5, RZ ;  /* 0x00000005c00a7210 */ /* 0x001fe40007f1e0ff */
[----:B------:R-:W4:Y:S03]  /*64ae0*/  LDL.LU R192, [R1+0x82c] ;  /* 0x00082c0001c07983 */ /* 0x000f260000300800 */
[----:B------:R-:W-:Y:S01]  /*64af0*/  IMAD.X R11, R8, 0x1, R6, P0 ;  /* 0x00000001080b7824 */ /* 0x000fe200000e0606 */
[----:B------:R-:W-:-:S04]  /*64b00*/  SHF.R.S32.HI R8, RZ, 0x1f, R193 ;  /* 0x0000001fff087819 */ /* 0x000fc800000114c1 */
        /* <DEDUP_REMOVED lines=22> */
[----:B------:R-:W-:Y:S01]  /*64c70*/  IMAD.X R191, R8, 0x1, R6, P0 ;  /* 0x0000000108bf7824 */ /* 0x000fe200000e0606 */
[----:B--2---:R-:W-:Y:S02]  /*64c80*/  SHF.R.S32.HI R8, RZ, 0x1f, R194 ;  /* 0x0000001fff087819 */ /* 0x004fe400000114c2 */
        /* <DEDUP_REMOVED lines=29> */
[----:B------:R-:W-:Y:S01]  /*64e60*/  IMAD.X R193, R8, 0x1, R6, P0 ;  /* 0x0000000108c17824 */ /* 0x000fe200000e0606 */
        /* <DEDUP_REMOVED lines=25> */
[----:B------:R-:W-:Y:S02]  /*65000*/  SHF.R.S32.HI R8, RZ, 0x1f, R195 ;  /* 0x0000001fff087819 */ /* 0x000fe400000114c3 */
[----:B0-----:R-:W-:-:S05]  /*65010*/  IADD3 R10, P0, R195, R0, RZ ;  /* 0x00000000c30a7210 */ /* 0x001fca0007f1e0ff */
[----:B------:R-:W-:Y:S01]  /*65020*/  IMAD.X R11, R8, 0x1, R7, P0 ;  /* 0x00000001080b7824 */ /* 0x000fe200000e0607 */
[----:B------:R-:W-:-:S04]  /*65030*/  IADD3 R194, P0, R195, R5, RZ ;  /* 0x00000005c3c27210 */ /* 0x000fc80007f1e0ff */
[----:B------:R0:W-:Y:S01]  /*65040*/  STL.64 [R1+0x2e0], R10 ;  /* 0x0002e00a01007387 */ /* 0x0001e20000100a00 */
[----:B------:R-:W-:Y:S01]  /*65050*/  IMAD.X R195, R8, 0x1, R6, P0 ;  /* 0x0000000108c37824 */ /* 0x000fe200000e0606 */
[----:B----4-:R-:W-:Y:S02]  /*65060*/  SHF.R.S32.HI R8, RZ, 0x1f, R198 ;  /* 0x0000001fff087819 */ /* 0x010fe400000114c6 */
        /* <DEDUP_REMOVED lines=250> */
[----:B------:R0:W-:Y:S04]  /*66010*/  STL.64 [R1+0xd0], R10 ;  /* 0x0000d00a01007387 */ /* 0x0001e80000100a00 */
[----:B------:R-:W3:Y:S01]  /*66020*/  LDL.LU R19, [R1+0x8d8] ;  /* 0x0008d80001137983 */ /* 0x000ee20000300800 */
[----:B0-----:R-:W-:-:S05]  /*66030*/  IADD3 R10, P0, R217, R5, RZ ;  /* 0x00000005d90a7210 */ /* 0x001fca0007f1e0ff */
[----:B------:R-:W-:Y:S01]  /*66040*/  IMAD.X R11, R8, 0x1, R6, P0 ;  /* 0x00000001080b7824 */ /* 0x000fe200000e0606 */
[----:B------:R-:W-:-:S04]  /*66050*/  SHF.R.S32.HI R8, RZ, 0x1f, R214 ;  /* 0x0000001fff087819 */ /* 0x000fc800000114d6 */
[----:B------:R0:W-:Y:S04]  /*66060*/  STL.64 [R1+0xc8], R10 ;  /* 0x0000c80a01007387 */ /* 0x0001e80000100a00 */
[----:B------:R-:W3:Y:S01]  /*66070*/  LDL.LU R18, [R1+0x8dc] ;  /* 0x0008dc0001127983 */ /* 0x000ee20000300800 */
[----:B0-----:R-:W-:-:S05]  /*66080*/  IADD3 R10, P0, R214, R0, RZ ;  /* 0x00000000d60a7210 */ /* 0x001fca0007f1e0ff */
[----:B------:R-:W-:-:S05]  /*66090*/  IMAD.X R11, R8, 0x1, R7, P0 ;  /* 0x00000001080b7824 */ /* 0x000fca00000e0607 */
[----:B------:R0:W-:Y:S04]  /*660a0*/  STL.64 [R1+0xc0], R10 ;  /* 0x0000c00a01007387 */ /* 0x0001e80000100a00 */
[----:B------:R-:W3:Y:S04]  /*660b0*/  LDL.LU R237, [R1+0x8e0] ;  /* 0x0008e00001ed7983 */ /* 0x000ee80000300800 */
[----:B------:R-:W3:Y:S01]  /*660c0*/  LDL.LU R251, [R1+0x8e4] ;  /* 0x0008e40001fb7983 */ /* 0x000ee20000300800 */
[----:B------:R-:W-:-:S03]  /*660d0*/  IADD3 R224, P0, R214, R5, RZ ;  /* 0x00000005d6e07210 */ /* 0x000fc60007f1e0ff */
[----:B------:R-:W3:Y:S02]  /*660e0*/  LDL.LU R21, [R1+0x8e8] ;  /* 0x0008e80001157983 */ /* 0x000ee40000300800 */
[----:B------:R-:W-:Y:S02]  /*660f0*/  IMAD.X R225, R8, 0x1, R6, P0 ;  /* 0x0000000108e17824 */ /* 0x000fe400000e0606 */
[----:B------:R-:W3:Y:S01]  /*66100*/  LDL.LU R20, [R1+0x8ec] ;  /* 0x0008ec0001147983 */ /* 0x000ee20000300800 */
[----:B--2---:R-:W-:Y:S02]  /*66110*/  SHF.R.S32.HI R8, RZ, 0x1f, R212 ;  /* 0x0000001fff087819 */ /* 0x004fe400000114d4 */
[----:B------:R-:W-:-:S05]  /*66120*/  IADD3 R226, P0, R212, R0, RZ ;  /* 0x00000000d4e27210 */ /* 0x000fca0007f1e0ff */
[----:B------:R-:W-:Y:S01]  /*66130*/  IMAD.X R227, R8, 0x1, R7, P0 ;  /* 0x0000000108e37824 */ /* 0x000fe200000e0607 */
[----:B------:R-:W-:-:S05]  /*66140*/  IADD3 R220, P0, R212, R5, RZ ;  /* 0x00000005d4dc7210 */ /* 0x000fca0007f1e0ff */
[----:B------:R-:W-:Y:S01]  /*66150*/  IMAD.X R221, R8, 0x1, R6, P0 ;  /* 0x0000000108dd7824 */ /* 0x000fe200000e0606 */
[----:B------:R-:W-:Y:S02]  /*66160*/  SHF.R.S32.HI R8, RZ, 0x1f, R213 ;  /* 0x0000001fff087819 */ /* 0x000fe400000114d5 */
[----:B------:R-:W-:-:S05]  /*66170*/  IADD3 R222, P0, R213, R0, RZ ;  /* 0x00000000d5de7210 */ /* 0x000fca0007f1e0ff */
[----:B------:R-:W-:Y:S01]  /*66180*/  IMAD.X R223, R8, 0x1, R7, P0 ;  /* 0x0000000108df7824 */ /* 0x000fe200000e0607 */
[----:B------:R-:W-:-:S05]  /*66190*/  IADD3 R212, P0, R213, R5, RZ ;  /* 0x00000005d5d47210 */ /* 0x000fca0007f1e0ff */
[----:B------:R-:W-:Y:S01]  /*661a0*/  IMAD.X R213, R8, 0x1, R6, P0 ;  /* 0x0000000108d57824 */ /* 0x000fe200000e0606 */
[----:B----4-:R-:W-:Y:S02]  /*661b0*/  SHF.R.S32.HI R8, RZ, 0x1f, R215 ;  /* 0x0000001fff087819 */ /* 0x010fe400000114d7 */
        /* <DEDUP_REMOVED lines=9> */
[----:B---3--:R-:W-:Y:S02]  /*66250*/  SHF.R.S32.HI R8, RZ, 0x1f, R19 ;  /* 0x0000001fff087819 */ /* 0x008fe40000011413 */
[----:B------:R-:W-:-:S05]  /*66260*/  IADD3 R246, P0, R19, R0, RZ ;  /* 0x0000000013f67210 */ /* 0x000fca0007f1e0ff */
[C---:B------:R-:W-:Y:S01]  /*66270*/  IMAD.X R247, R8.reuse, 0x1, R7, P0 ;  /* 0x0000000108f77824 */ /* 0x040fe200000e0607 */
[----:B------:R-:W-:Y:S02]  /*66280*/  IADD3 R244, P0, R19, R5, RZ ;  /* 0x0000000513f47210 */ /* 0x000fe40007f1e0ff */
[----:B------:R-:W2:Y:S03]  /*66290*/  LDL.LU R19, [R1+0x8f0] ;  /* 0x0008f00001137983 */ /* 0x000ea60000300800 */
[----:B------:R-:W-:Y:S01]  /*662a0*/  IMAD.X R245, R8, 0x1, R6, P0 ;  /* 0x0000000108f57824 */ /* 0x000fe200000e0606 */
[----:B------:R-:W-:Y:S02]  /*662b0*/  SHF.R.S32.HI R8, RZ, 0x1f, R18 ;  /* 0x0000001fff087819 */ /* 0x000fe40000011412 */
[----:B------:R-:W-:-:S05]  /*662c0*/  IADD3 R242, P0, R18, R0, RZ ;  /* 0x0000000012f27210 */ /* 0x000fca0007f1e0ff */
[----:B------:R-:W-:Y:S01]  /*662d0*/  IMAD.X R243, R8, 0x1, R7, P0 ;  /* 0x0000000108f37824 */ /* 0x000fe200000e0607 */
[----:B------:R-:W-:Y:S02]  /*662e0*/  IADD3 R240, P0, R18, R5, RZ ;  /* 0x0000000512f07210 */ /* 0x000fe40007f1e0ff */
[----:B------:R-:W3:Y:S03]  /*662f0*/  LDL.LU R18, [R1+0x8f4] ;  /* 0x0008f40001127983 */ /* 0x000ee60000300800 */
[----:B------:R-:W-:Y:S01]  /*66300*/  IMAD.X R241, R8, 0x1, R6, P0 ;  /* 0x0000000108f17824 */ /* 0x000fe200000e0606 */
[----:B------:R-:W-:Y:S02]  /*66310*/  SHF.R.S32.HI R8, RZ, 0x1f, R237 ;  /* 0x0000001fff087819 */ /* 0x000fe400000114ed */
[----:B------:R-:W-:-:S05]  /*66320*/  IADD3 R238, P0, R237, R0, RZ ;  /* 0x00000000edee7210 */ /* 0x000fca0007f1e0ff */
[C---:B------:R-:W-:Y:S01]  /*66330*/  IMAD.X R239, R8.reuse, 0x1, R7, P0 ;  /* 0x0000000108ef7824 */ /* 0x040fe200000e0607 */
[----:B------:R-:W-:Y:S02]  /*66340*/  IADD3 R234, P0, R237, R5, RZ ;  /* 0x00000005edea7210 */ /* 0x000fe40007f1e0ff */
[----:B------:R-:W4:Y:S03]  /*66350*/  LDL.LU R237, [R1+0x8f8] ;  /* 0x0008f80001ed7983 */ /* 0x000f260000300800 */
        /* <DEDUP_REMOVED lines=15> */
[----:B------:R-:W-:Y:S01]  /*66450*/  IMAD.X R175, R8, 0x1, R7, P0 ;  /* 0x0000000108af7824 */ /* 0x000fe200000e0607 */
[----:B------:R-:W-:Y:S02]  /*66460*/  IADD3 R172, P0, R20, R5, RZ ;  /* 0x0000000514ac7210 */ /* 0x000fe40007f1e0ff */
[----:B------:R-:W4:Y:S03]  /*66470*/  LDL.LU R20, [R1+0x904] ;  /* 0x0009040001147983 */ /* 0x000f260000300800 */
[----:B------:R-:W-:Y:S01]  /*66480*/  IMAD.X R173, R8, 0x1, R6, P0 ;  /* 0x0000000108ad7824 */ /* 0x000fe200000e0606 */
[----:B--2---:R-:W-:Y:S02]  /*66490*/  SHF.R.S32.HI R8, RZ, 0x1f, R19 ;  /* 0x0000001fff087819 */ /* 0x004fe40000011413 */
[----:B------:R-:W-:-:S05]  /*664a0*/  IADD3 R170, P0, R19, R0, RZ ;  /* 0x0000000013aa7210 */ /* 0x000fca0007f1e0ff */
[C---:B------:R-:W-:Y:S01]  /*664b0*/  IMAD.X R171, R8.reuse, 0x1, R7, P0 ;  /* 0x0000000108ab7824 */ /* 0x040fe200000e0607 */
[----:B------:R-:W-:Y:S02]  /*664c0*/  IADD3 R168, P0, R19, R5, RZ ;  /* 0x0000000513a87210 */ /* 0x000fe40007f1e0ff */
[----:B------:R-:W2:Y:S03]  /*664d0*/  LDL.LU R19, [R1+0x908] ;  /* 0x0009080001137983 */ /* 0x000ea60000300800 */
[----:B------:R-:W-:Y:S01]  /*664e0*/  IMAD.X R169, R8, 0x1, R6, P0 ;  /* 0x0000000108a97824 */ /* 0x000fe200000e0606 */
[----:B---3--:R-:W-:Y:S02]  /*664f0*/  SHF.R.S32.HI R8, RZ, 0x1f, R18 ;  /* 0x0000001fff087819 */ /* 0x008fe40000011412 */
[----:B------:R-:W-:-:S05]  /*66500*/  IADD3 R164, P0, R18, R0, RZ ;  /* 0x0000000012a47210 */ /* 0x000fca0007f1e0ff */
[----:B------:R-:W-:Y:S01]  /*66510*/  IMAD.X R165, R8, 0x1, R7, P0 ;  /* 0x0000000108a57824 */ /* 0x000fe200000e0607 */
[----:B------:R-:W-:Y:S02]  /*66520*/  IADD3 R140, P0, R18, R5, RZ ;  /* 0x00000005128c7210 */ /* 0x000fe40007f1e0ff */
[----:B------:R-:W3:Y:S03]  /*66530*/  LDL.LU R18, [R1+0x90c] ;  /* 0x00090c0001127983 */ /* 0x000ee60000300800 */
[----:B------:R-:W-:Y:S01]  /*66540*/  IMAD.X R141, R8, 0x1, R6, P0 ;  /* 0x00000001088d7824 */ /* 0x000fe200000e0606 */
[----:B----4-:R-:W-:Y:S02]  /*66550*/  SHF.R.S32.HI R8, RZ, 0x1f, R237 ;  /* 0x0000001fff087819 */ /* 0x010fe400000114ed */
        /* <DEDUP_REMOVED lines=147> */
[----:B------:R-:W4:Y:S04]  /*66e90*/  LDL.LU R237, [R1+0x970] ;  /* 0x0009700001ed7983 */ /* 0x000f280000300800 */
[----:B------:R-:W4:Y:S01]  /*66ea0*/  LDL.LU R144, [R1+0x974] ;  /* 0x0009740001907983 */ /* 0x000f220000300800 */
[----:B------:R-:W-:Y:S01]  /*66eb0*/  IMAD.X R39, R8, 0x1, R6, P0 ;  /* 0x0000000108277824 */ /* 0x000fe200000e0606 */
[----:B------:R-:W-:Y:S02]  /*66ec0*/  SHF.R.S32.HI R8, RZ, 0x1f, R251 ;  /* 0x0000001fff087819 */ /* 0x000fe400000114fb */
[----:B------:R-:W-:-:S05]  /*66ed0*/  IADD3 R40, P0, R251, R0, RZ ;  /* 0x00000000fb287210 */ /* 0x000fca0007f1e0ff */
[C---:B------:R-:W-:Y:S01]  /*66ee0*/  IMAD.X R41, R8.reuse, 0x1, R7, P0 ;  /* 0x0000000108297824 */ /* 0x040fe200000e0607 */
[----:B------:R-:W-:Y:S02]  /*66ef0*/  IADD3 R36, P0, R251, R5, RZ ;  /* 0x00000005fb247210 */ /* 0x000fe40007f1e0ff */
[----:B------:R-:W4:Y:S03]  /*66f00*/  LDL.LU R251, [R1+0xa44] ;  /* 0x000a440001fb7983 */ /* 0x000f260000300800 */
[----:B------:R-:W-:Y:S01]  /*66f10*/  IMAD.X R37, R8, 0x1, R6, P0 ;  /* 0x0000000108257824 */ /* 0x000fe200000e0606 */
[----:B------:R-:W-:Y:S01]  /*66f20*/  SHF.R.S32.HI R8, RZ, 0x1f, R21 ;  /* 0x0000001fff087819 */ /* 0x000fe20000011415 */
[----:B------:R-:W4:Y:S01]  /*66f30*/  LDL.LU R152, [R1+0x978] ;  /* 0x0009780001987983 */ /* 0x000f220000300800 */
[----:B------:R-:W-:-:S03]  /*66f40*/  IADD3 R34, P0, R21, R0, RZ ;  /* 0x0000000015227210 */ /* 0x000fc60007f1e0ff */
[----:B------:R-:W4:Y:S02]  /*66f50*/  LDL.LU R145, [R1+0x97c] ;  /* 0x00097c0001917983 */ /* 0x000f240000300800 */
        /* <DEDUP_REMOVED lines=8> */
[----:B--2---:R-:W-:Y:S02]  /*66fe0*/  SHF.R.S32.HI R8, RZ, 0x1f, R19 ;  /* 0x0000001fff087819 */ /* 0x004fe40000011413 */
[----:B------:R-:W-:-:S05]  /*66ff0*/  IADD3 R28, P0, R19, R0, RZ ;  /* 0x00000000131c7210 */ /* 0x000fca0007f1e0ff */
[----:B------:R-:W-:Y:S01]  /*67000*/  IMAD.X R29, R8, 0x1, R7, P0 ;  /* 0x00000001081d7824 */ /* 0x000fe200000e0607 */
[----:B------:R-:W-:-:S05]  /*67010*/  IADD3 R16, P0, R19, R5, RZ ;  /* 0x0000000513107210 */ /* 0x000fca0007f1e0ff */
[----:B------:R-:W-:Y:S01]  /*67020*/  IMAD.X R17, R8, 0x1, R6, P0 ;  /* 0x0000000108117824 */ /* 0x000fe200000e0606 */
[----:B---3--:R-:W-:Y:S02]  /*67030*/  SHF.R.S32.HI R8, RZ, 0x1f, R18 ;  /* 0x0000001fff087819 */ /* 0x008fe40000011412 */
[----:B------:R-:W-:-:S05]  /*67040*/  IADD3 R24, P0, R18, R0, RZ ;  /* 0x0000000012187210 */ /* 0x000fca0007f1e0ff */
[----:B------:R-:W-:Y:S01]  /*67050*/  IMAD.X R25, R8, 0x1, R7, P0 ;  /* 0x0000000108197824 */ /* 0x000fe200000e0607 */
[----:B------:R-:W-:-:S05]  /*67060*/  IADD3 R26, P0, R18, R5, RZ ;  /* 0x00000005121a7210 */ /* 0x000fca0007f1e0ff */
[----:B------:R-:W-:Y:S01]  /*67070*/  IMAD.X R27, R8, 0x1, R6, P0 ;  /* 0x00000001081b7824 */ /* 0x000fe200000e0606 */
[----:B----4-:R-:W-:Y:S02]  /*67080*/  SHF.R.S32.HI R8, RZ, 0x1f, R237 ;  /* 0x0000001fff087819 */ /* 0x010fe400000114ed */
        /* <DEDUP_REMOVED lines=9> */
[----:B------:R-:W-:-:S03]  /*67120*/  SHF.R.S32.HI R9, RZ, 0x1f, R251 ;  /* 0x0000001fff097819 */ /* 0x000fc600000114fb */
[----:B------:R-:W-:Y:S01]  /*67130*/  IMAD.X R15, R8, 0x1, R6, P0 ;  /* 0x00000001080f7824 */ /* 0x000fe200000e0606 */
[----:B0-----:R-:W-:-:S05]  /*67140*/  IADD3 R10, P0, R251, R0, RZ ;  /* 0x00000000fb0a7210 */ /* 0x001fca0007f1e0ff */
[----:B------:R-:W-:Y:S01]  /*67150*/  IMAD.X R11, R9, 0x1, R7, P0 ;  /* 0x00000001090b7824 */ /* 0x000fe200000e0607 */
[----:B------:R-:W-:Y:S02]  /*67160*/  IADD3 R8, P0, R251, R5, RZ ;  /* 0x00000005fb087210 */ /* 0x000fe40007f1e0ff */
[----:B------:R-:W3:Y:S04]  /*67170*/  LDL.LU R251, [R1+0x984] ;  /* 0x0009840001fb7983 */ /* 0x000ee80000300800 */
[----:B------:R-:W4:Y:S04]  /*67180*/  LDL.LU R144, [R1+0x988] ;  /* 0x0009880001907983 */ /* 0x000f280000300800 */
[----:B------:R-:W4:Y:S01]  /*67190*/  LDL.LU R166, [R1+0x98c] ;  /* 0x00098c0001a67983 */ /* 0x000f220000300800 */
[----:B------:R-:W-:-:S02]  /*671a0*/  LOP3.LUT P6, RZ, R236, 0x400000, RZ, 0xc0, !PT ;  /* 0x00400000ecff7812 */ /* 0x000fc400078cc0ff */
[----:B------:R-:W-:Y:S01]  /*671b0*/  PRMT R178, R178, 0x7773, RZ ;  /* 0x00007773b2b27816 */ /* 0x000fe200000000ff */
[----:B------:R-:W-:Y:S01]  /*671c0*/  IMAD.X R9, R9, 0x1, R6, P0 ;  /* 0x0000000109097824 */ /* 0x000fe200000e0606 */
[----:B------:R-:W-:-:S09]  /*671d0*/  IADD3 R160, P0, R152, R0, RZ ;  /* 0x0000000098a07210 */ /* 0x000fd20007f1e0ff */
[----:B------:R0:W-:Y:S02]  /*671e0*/  @P6 STG.E.U8 desc[UR58][R142.64], R178 ;  /* 0x000000b28e006986 */ /* 0x0001e4000c10113a */
[----:B0-----:R-:W-:-:S05]  /*671f0*/  SHF.R.S32.HI R142, RZ, 0x1f, R152 ;  /* 0x0000001fff8e7819 */ /* 0x001fca0000011498 */
[----:B------:R-:W-:Y:S01]  /*67200*/  IMAD.X R161, R142, 0x1, R7, P0 ;  /* 0x000000018ea17824 */ /* 0x000fe200000e0607 */
[----:B------:R-:W-:Y:S02]  /*67210*/  IADD3 R156, P0, R152, R5, RZ ;  /* 0x00000005989c7210 */ /* 0x000fe40007f1e0ff */
[----:B------:R-:W-:-:S03]  /*67220*/  SHF.R.S32.HI R143, RZ, 0x1f, R145 ;  /* 0x0000001fff8f7819 */ /* 0x000fc60000011491 */
[----:B------:R-:W-:Y:S01]  /*67230*/  IMAD.X R157, R142, 0x1, R6, P0 ;  /* 0x000000018e9d7824 */ /* 0x000fe200000e0606 */
[----:B------:R-:W-:-:S05]  /*67240*/  IADD3 R158, P0, R145, R0, RZ ;  /* 0x00000000919e7210 */ /* 0x000fca0007f1e0ff */
[----:B------:R-:W-:Y:S01]  /*67250*/  IMAD.X R159, R143, 0x1, R7, P0 ;  /* 0x000000018f9f7824 */ /* 0x000fe200000e0607 */
[----:B------:R-:W-:Y:S01]  /*67260*/  IADD3 R152, P0, R145, R5, RZ ;  /* 0x0000000591987210 */ /* 0x000fe20007f1e0ff */
[----:B------:R-:W-:-:S04]  /*67270*/  IMAD.MOV.U32 R184, RZ, RZ, R148 ;  /* 0x000000ffffb87224 */ /* 0x000fc800078e0094 */
[----:B------:R-:W-:Y:S02]  /*67280*/  IMAD.X R153, R143, 0x1, R6, P0 ;  /* 0x000000018f997824 */ /* 0x000fe400000e0606 */
[----:B------:R-:W-:Y:S02]  /*67290*/  IMAD.MOV.U32 R185, RZ, RZ, R149 ;  /* 0x000000ffffb97224 */ /* 0x000fe400078e0095 */
[----:B------:R-:W-:Y:S02]  /*672a0*/  IMAD.MOV.U32 R180, RZ, RZ, R154 ;  /* 0x000000ffffb47224 */ /* 0x000fe400078e009a */
[----:B------:R-:W-:Y:S02]  /*672b0*/  IMAD.MOV.U32 R181, RZ, RZ, R155 ;  /* 0x000000ffffb57224 */ /* 0x000fe400078e009b */
[----:B------:R-:W-:Y:S02]  /*672c0*/  IMAD.MOV.U32 R182, RZ, RZ, R150 ;  /* 0x000000ffffb67224 */ /* 0x000fe400078e0096 */
[----:B------:R-:W-:Y:S01]  /*672d0*/  IMAD.MOV.U32 R183, RZ, RZ, R151 ;  /* 0x000000ffffb77224 */ /* 0x000fe200078e0097 */
[----:B------:R-:W-:Y:S01]  /*672e0*/  LOP3.LUT P6, RZ, R250, 0x400, RZ, 0xc0, !PT ;  /* 0x00000400faff7812 */ /* 0x000fe200078cc0ff */
[----:B------:R-:W-:-:S02]  /*672f0*/  IMAD.MOV.U32 R250, RZ, RZ, R146 ;  /* 0x000000fffffa7224 */ /* 0x000fc400078e0092 */
[----:B------:R-:W-:Y:S01]  /*67300*/  IMAD.MOV.U32 R188, RZ, RZ, R162 ;  /* 0x000000ffffbc7224 */ /* 0x000fe200078e00a2 */
[C---:B------:R-:W-:Y:S01]  /*67310*/  LOP3.LUT P1, RZ, R236.reuse, 0x800000, RZ, 0xc0, !PT ;  /* 0x00800000ecff7812 */ /* 0x040fe2000782c0ff */
[----:B------:R-:W-:Y:S01]  /*67320*/  IMAD.MOV.U32 R189, RZ, RZ, R163 ;  /* 0x000000ffffbd7224 */ /* 0x000fe200078e00a3 */
[----:B------:R-:W-:Y:S02]  /*67330*/  LOP3.LUT P2, RZ, R236, 0x2000000, RZ, 0xc0, !PT ;  /* 0x02000000ecff7812 */ /* 0x000fe4000784c0ff */
[----:B--2---:R-:W-:Y:S02]  /*67340*/  SHF.R.S32.HI R142, RZ, 0x1f, R237 ;  /* 0x0000001fff8e7819 */ /* 0x004fe400000114ed */
[----:B------:R-:W-:-:S05]  /*67350*/  IADD3 R148, P0, R237, R0, RZ ;  /* 0x00000000ed947210 */ /* 0x000fca0007f1e0ff */
[C---:B------:R-:W-:Y:S01]  /*67360*/  IMAD.X R149, R142.reuse, 0x1, R7, P0 ;  /* 0x000000018e957824 */ /* 0x040fe200000e0607 */
[----:B------:R-:W-:Y:S02]  /*67370*/  IADD3 R154, P0, R237, R5, RZ ;  /* 0x00000005ed9a7210 */ /* 0x000fe40007f1e0ff */
[----:B------:R-:W2:Y:S03]  /*67380*/  LDL.LU R237, [R1+0x50] ;  /* 0x0000500001ed7983 */ /* 0x000ea60000300800 */
[----:B------:R-:W-:Y:S01]  /*67390*/  IMAD.X R155, R142, 0x1, R6, P0 ;  /* 0x000000018e9b7824 */ /* 0x000fe200000e0606 */
[----:B------:R-:W2:Y:S01]  /*673a0*/  LDL.LU.64 R186, [R1+0x7f8] ;  /* 0x0007f80001ba7983 */ /* 0x000ea20000300a00 */
[----:B---3--:R-:W-:Y:S02]  /*673b0*/  SHF.R.S32.HI R143, RZ, 0x1f, R251 ;  /* 0x0000001fff8f7819 */ /* 0x008fe400000114fb */
[----:B------:R-:W-:-:S05]  /*673c0*/  IADD3 R150, P0, R251, R0, RZ ;  /* 0x00000000fb967210 */ /* 0x000fca0007f1e0ff */
[----:B------:R-:W-:Y:S01]  /*673d0*/  IMAD.X R151, R143, 0x1, R7, P0 ;  /* 0x000000018f977824 */ /* 0x000fe200000e0607 */
[----:B------:R-:W-:Y:S02]  /*673e0*/  IADD3 R142, P0, R251, R5, RZ ;  /* 0x00000005fb8e7210 */ /* 0x000fe40007f1e0ff */
[----:B----4-:R-:W-:-:S03]  /*673f0*/  SHF.R.S32.HI R145, RZ, 0x1f, R144 ;  /* 0x0000001fff917819 */ /* 0x010fc60000011490 */
[----:B------:R-:W-:Y:S01]  /*67400*/  IMAD.X R143, R143, 0x1, R6, P0 ;  /* 0x000000018f8f7824 */ /* 0x000fe200000e0606 */
[----:B------:R-:W-:Y:S01]  /*67410*/  IADD3 R146, P0, R144, R0, RZ ;  /* 0x0000000090927210 */ /* 0x000fe20007f1e0ff */
[----:B------:R-:W-:-:S04]  /*67420*/  IMAD.MOV.U32 R251, RZ, RZ, R147 ;  /* 0x000000fffffb7224 */ /* 0x000fc800078e0093 */
[----:B------:R-:W-:Y:S01]  /*67430*/  IMAD.X R147, R145, 0x1, R7, P0 ;  /* 0x0000000191937824 */ /* 0x000fe200000e0607 */
[----:B------:R-:W-:-:S05]  /*67440*/  IADD3 R144, P0, R144, R5, RZ ;  /* 0x0000000590907210 */ /* 0x000fca0007f1e0ff */
[----:B------:R-:W-:Y:S01]  /*67450*/  IMAD.X R145, R145, 0x1, R6, P0 ;  /* 0x0000000191917824 */ /* 0x000fe200000e0606 */
[----:B------:R-:W-:Y:S02]  /*67460*/  IADD3 R162, P0, R166, R0, RZ ;  /* 0x00000000a6a27210 */ /* 0x000fe40007f1e0ff */
[----:B------:R-:W-:-:S05]  /*67470*/  SHF.R.S32.HI R0, RZ, 0x1f, R166 ;  /* 0x0000001fff007819 */ /* 0x000fca00000114a6 */
[----:B------:R-:W-:Y:S01]  /*67480*/  IMAD.X R163, R0, 0x1, R7, P0 ;  /* 0x0000000100a37824 */ /* 0x000fe200000e0607 */
[----:B------:R-:W-:Y:S02]  /*67490*/  IADD3 R166, P0, R166, R5, RZ ;  /* 0x00000005a6a67210 */ /* 0x000fe40007f1e0ff */
[----:B------:R-:W-:-:S03]  /*674a0*/  PRMT R5, R179, 0x7770, RZ ;  /* 0x00007770b3057816 */ /* 0x000fc600000000ff */
[----:B------:R-:W-:Y:S01]  /*674b0*/  IMAD.X R167, R0, 0x1, R6, P0 ;  /* 0x0000000100a77824 */ /* 0x000fe200000e0606 */
[----:B------:R-:W-:Y:S01]  /*674c0*/  PRMT R6, R179, 0x7771, RZ ;  /* 0x00007771b3067816 */ /* 0x000fe200000000ff */
[----:B------:R-:W-:Y:S01]  /*674d0*/  @P1 STG.E.U8 desc[UR58][R188.64], R5 ;  /* 0x00000005bc001986 */ /* 0x000fe2000c10113a */
[----:B------:R-:W-:-:S03]  /*674e0*/  IMAD.MOV.U32 R7, RZ, RZ, R181 ;  /* 0x000000ffff077224 */ /* 0x000fc600078e00b5 */
[----:B------:R0:W-:Y:S02]  /*674f0*/  @P2 STG.E.U8 desc[UR58][R184.64], R6 ;  /* 0x00000006b8002986 */ /* 0x0001e4000c10113a */
[----:B0-----:R-:W-:Y:S02]  /*67500*/  IMAD.MOV.U32 R6, RZ, RZ, R180 ;  /* 0x000000ffff067224 */ /* 0x001fe400078e00b4 */
[----:B------:R-:W3:Y:S01]  /*67510*/  LDL.LU.64 R180, [R1+0x7f0] ;  /* 0x0007f00001b47983 */ /* 0x000ee20000300a00 */
[----:B------:R-:W-:Y:S01]  /*67520*/  LOP3.LUT P3, RZ, R236, 0x8000000, RZ, 0xc0, !PT ;  /* 0x08000000ecff7812 */ /* 0x000fe2000786c0ff */
[----:B------:R-:W-:Y:S01]  /*67530*/  VIADD R0, R2, 0x159 ;  /* 0x0000015902007836 */ /* 0x000fe20000000000 */
[C---:B------:R-:W-:Y:S01]  /*67540*/  LOP3.LUT P4, RZ, R236.reuse, 0x10000000, RZ, 0xc0, !PT ;  /* 0x10000000ecff7812 */ /* 0x040fe2000788c0ff */
[----:B------:R-:W4:Y:S01]  /*67550*/  LDL.LU.64 R188, [R1+0x7e8] ;  /* 0x0007e80001bc7983 */ /* 0x000f220000300a00 */
[----:B------:R-:W-:Y:S02]  /*67560*/  LOP3.LUT P5, RZ, R236, 0x40000000, RZ, 0xc0, !PT ;  /* 0x40000000ecff7812 */ /* 0x000fe400078ac0ff */
[----:B------:R-:W-:Y:S01]  /*67570*/  ISETP.GE.AND P0, PT, R0, UR37, PT ;  /* 0x0000002500007c0c */ /* 0x000fe2000bf06270 */
[----:B------:R-:W-:Y:S01]  /*67580*/  VIADD R5, R2, 0x15a ;  /* 0x0000015a02057836 */ /* 0x000fe20000000000 */
[C---:B------:R-:W-:Y:S01]  /*67590*/  PRMT R0, R179.reuse, 0x7772, RZ ;  /* 0x00007772b3007816 */ /* 0x040fe200000000ff */
[----:B------:R-:W4:Y:S01]  /*675a0*/  LDL.LU R178, [R1+0x54] ;  /* 0x0000540001b27983 */ /* 0x000f220000300800 */
[----:B------:R-:W-:-:S02]  /*675b0*/  PRMT R179, R179, 0x7773, RZ ;  /* 0x00007773b3b37816 */ /* 0x000fc400000000ff */
[----:B------:R-:W-:Y:S01]  /*675c0*/  ISETP.GE.AND P1, PT, R5, UR55, PT ;  /* 0x0000003705007c0c */ /* 0x000fe2000bf26270 */
[----:B------:R0:W-:Y:S01]  /*675d0*/  @P3 STG.E.U8 desc[UR58][R182.64], R0 ;  /* 0x00000000b6003986 */ /* 0x0001e2000c10113a */
[----:B------:R-:W-:-:S03]  /*675e0*/  VIADD R5, R2, 0x15b ;  /* 0x0000015b02057836 */ /* 0x000fc60000000000 */
[----:B------:R-:W4:Y:S02]  /*675f0*/  LDL.LU.64 R184, [R1+0x7e0] ;  /* 0x0007e00001b87983 */ /* 0x000f240000300a00 */
[----:B------:R-:W-:Y:S02]  /*67600*/  ISETP.GE.AND P2, PT, R5, UR35, PT ;  /* 0x0000002305007c0c */ /* 0x000fe4000bf46270 */
[----:B------:R-:W-:Y:S01]  /*67610*/  @P4 STG.E.U8 desc[UR58][R6.64], R179 ;  /* 0x000000b306004986 */ /* 0x000fe2000c10113a */
[----:B------:R-:W-:Y:S01]  /*67620*/  ISETP.LT.AND P4, PT, R3, UR10, !P0 ;  /* 0x0000000a03007c0c */ /* 0x000fe2000c781270 */
[----:B------:R-:W-:Y:S02]  /*67630*/  VIADD R5, R2, 0x15c ;  /* 0x0000015c02057836 */ /* 0x000fe40000000000 */
[----:B0-----:R-:W4:Y:S03]  /*67640*/  LDL.LU.64 R182, [R1+0x7d8] ;  /* 0x0007d80001b67983 */ /* 0x001f260000300a00 */
[----:B------:R-:W-:Y:S01]  /*67650*/  ISETP.GE.AND P3, PT, R5, UR7, PT ;  /* 0x0000000705007c0c */ /* 0x000fe2000bf66270 */
[----:B------:R-:W-:Y:S01]  /*67660*/  ULDC.64 UR6, c[0x0][0x228] ;  /* 0x00008a0000067ab9 */ /* 0x000fe20000000a00 */
[----:B--2---:R-:W-:-:S05]  /*67670*/  PRMT R0, R237, 0x7770, RZ ;  /* 0x00007770ed007816 */ /* 0x004fca00000000ff */
[----:B------:R0:W-:Y:S01]  /*67680*/  @P5 STG.E.U8 desc[UR58][R250.64], R0 ;  /* 0x00000000fa005986 */ /* 0x0001e2000c10113a */
[C---:B------:R-:W-:Y:S02]  /*67690*/  PRMT R5, R237.reuse, 0x7772, RZ ;  /* 0x00007772ed057816 */ /* 0x040fe400000000ff */
[----:B0-----:R-:W-:-:S05]  /*676a0*/  PRMT R0, R237, 0x7771, RZ ;  /* 0x00007771ed007816 */ /* 0x001fca00000000ff */
[----:B------:R0:W-:Y:S04]  /*676b0*/  @P6 STG.E.U8 desc[UR58][R186.64], R0 ;  /* 0x00000000ba006986 */ /* 0x0001e8000c10113a */
[----:B0-----:R-:W2:Y:S04]  /*676c0*/  LDL.LU.64 R186, [R1+0x7d0] ;  /* 0x0007d00001ba7983 */ /* 0x001ea80000300a00 */
[----:B------:R-:W2:Y:S04]  /*676d0*/  LDL.LU.64 R250, [R1+0x7c8] ;  /* 0x0007c80001fa7983 */ /* 0x000ea80000300a00 */
[----:B------:R-:W2:Y:S04]  /*676e0*/  LDL.LU R236, [R1+0x58] ;  /* 0x0000580001ec7983 */ /* 0x000ea80000300800 */
[----:B---3--:R0:W-:Y:S04]  /*676f0*/  @P4 STG.E.U8 desc[UR58][R180.64], R5 ;  /* 0x00000005b4004986 */ /* 0x0081e8000c10113a */
[----:B0-----:R-:W3:Y:S01]  /*67700*/  LDL.LU.64 R180, [R1+0x7c0] ;  /* 0x0007c00001b47983 */ /* 0x001ee20000300a00 */
[----:B------:R-:W-:Y:S01]  /*67710*/  ISETP.LT.AND P0, PT, R4, UR4, !P0 ;  /* 0x0000000404007c0c */ /* 0x000fe2000c701270 */
[----:B------:R-:W-:Y:S01]  /*67720*/  VIADD R6, R2, 0x15d ;  /* 0x0000015d02067836 */ /* 0x000fe20000000000 */
[----:B------:R-:W-:Y:S01]  /*67730*/  ISETP.LT.AND P5, PT, R3, UR12, !P1 ;  /* 0x0000000c03007c0c */ /* 0x000fe2000cfa1270 */
[----:B------:R-:W-:Y:S01]  /*67740*/  ULDC UR4, c[0x0][0x228] ;  /* 0x00008a0000047ab9 */ /* 0x000fe20000000800 */
[----:B------:R-:W-:Y:S01]  /*67750*/  ISETP.LT.AND P6, PT, R4, UR6, !P1 ;  /* 0x0000000604007c0c */ /* 0x000fe2000cfc1270 */
[----:B------:R-:W-:Y:S01]  /*67760*/  ULDC UR6, c[0x0][0x228] ;  /* 0x00008a0000067ab9 */ /* 0x000fe20000000800 */
[----:B------:R-:W-:-:S02]  /*67770*/  PRMT R0, R237, 0x7773, RZ ;  /* 0x00007773ed007816 */ /* 0x000fc400000000ff */
[----:B----4-:R-:W-:Y:S02]  /*67780*/  PRMT R5, R178, 0x7770, RZ ;  /* 0x00007770b2057816 */ /* 0x010fe400000000ff */
[----:B------:R-:W-:-:S03]  /*67790*/  ISETP.LT.AND P4, PT, R3, UR20, !P2 ;  /* 0x0000001403007c0c */ /* 0x000fc6000d781270 */
[----:B------:R0:W-:Y:S04]  /*677a0*/  @P0 STG.E.U8 desc[UR58][R188.64], R0 ;  /* 0x00000000bc000986 */ /* 0x0001e8000c10113a */
[----:B------:R1:W-:Y:S01]  /*677b0*/  @P5 STG.E.U8 desc[UR58][R184.64], R5 ;  /* 0x00000005b8005986 */ /* 0x0003e2000c10113a */
[----:B------:R-:W-:Y:S02]  /*677c0*/  ISETP.LT.AND P2, PT, R4, UR16, !P2 ;  /* 0x0000001004007c0c */ /* 0x000fe4000d741270 */
[----:B0-----:R-:W-:Y:S01]  /*677d0*/  PRMT R0, R178, 0x7771, RZ ;  /* 0x00007771b2007816 */ /* 0x001fe200000000ff */
[----:B-1----:R-:W4:Y:S01]  /*677e0*/  LDL.LU.64 R184, [R1+0x7b8] ;  /* 0x0007b80001b87983 */ /* 0x002f220000300a00 */
[----:B------:R-:W-:Y:S01]  /*677f0*/  ISETP.LT.AND P5, PT, R3, UR14, !P3 ;  /* 0x0000000e03007c0c */ /* 0x000fe2000dfa1270 */
[----:B------:R-:W-:-:S02]  /*67800*/  VIADD R5, R2, 0x15e ;  /* 0x0000015e02057836 */ /* 0x000fc40000000000 */
[----:B------:R0:W-:Y:S03]  /*67810*/  @P6 STG.E.U8 desc[UR58][R182.64], R0 ;  /* 0x00000000b6006986 */ /* 0x0001e6000c10113a */
[----:B------:R-:W-:Y:S02]  /*67820*/  ISETP.GE.AND P0, PT, R5, UR39, PT ;  /* 0x0000002705007c0c */ /* 0x000fe4000bf06270 */
[C---:B------:R-:W-:Y:S01]  /*67830*/  PRMT R5, R178.reuse, 0x7773, RZ ;  /* 0x00007773b2057816 */ /* 0x040fe200000000ff */
[----:B0-----:R-:W4:Y:S01]  /*67840*/  LDL.LU.64 R182, [R1+0x7b0] ;  /* 0x0007b00001b67983 */ /* 0x001f220000300a00 */
[----:B------:R-:W-:-:S03]  /*67850*/  PRMT R0, R178, 0x7772, RZ ;  /* 0x00007772b2007816 */ /* 0x000fc600000000ff */
[----:B------:R-:W4:Y:S04]  /*67860*/  LDL.LU R237, [R1+0x5c] ;  /* 0x00005c0001ed7983 */ /* 0x000f280000300800 */
[----:B------:R-:W4:Y:S04]  /*67870*/  LDL.LU.64 R188, [R1+0x7a8] ;  /* 0x0007a80001bc7983 */ /* 0x000f280000300a00 */
[----:B--2---:R0:W-:Y:S04]  /*67880*/  @P4 STG.E.U8 desc[UR58][R186.64], R0 ;  /* 0x00000000ba004986 */ /* 0x0041e8000c10113a */
[----:B------:R-:W-:Y:S04]  /*67890*/  @P2 STG.E.U8 desc[UR58][R250.64], R5 ;  /* 0x00000005fa002986 */ /* 0x000fe8000c10113a */
[----:B0-----:R-:W2:Y:S01]  /*678a0*/  LDL.LU.64 R186, [R1+0x7a0] ;  /* 0x0007a00001ba7983 */ /* 0x001ea20000300a00 */
[----:B------:R-:W-:-:S05]  /*678b0*/  PRMT R0, R236, 0x7770, RZ ;  /* 0x00007770ec007816 */ /* 0x000fca00000000ff */
[----:B---3--:R0:W-:Y:S04]  /*678c0*/  @P5 STG.E.U8 desc[UR58][R180.64], R0 ;  /* 0x00000000b4005986 */ /* 0x0081e8000c10113a */
[----:B0-----:R-:W3:Y:S01]  /*678d0*/  LDL.LU.64 R180, [R1+0x798] ;  /* 0x0007980001b47983 */ /* 0x001ee20000300a00 */
[----:B------:R-:W-:Y:S02]  /*678e0*/  ISETP.LT.AND P3, PT, R4, UR28, !P3 ;  /* 0x0000001c04007c0c */ /* 0x000fe4000df61270 */
[----:B------:R-:W-:Y:S01]  /*678f0*/  ISETP.GE.AND P1, PT, R6, UR57, PT ;  /* 0x0000003906007c0c */ /* 0x000fe2000bf26270 */
[----:B------:R-:W-:-:S03]  /*67900*/  VIADD R6, R2, 0x15f ;  /* 0x0000015f02067836 */ /* 0x000fc60000000000 */
[C---:B------:R-:W-:Y:S02]  /*67910*/  ISETP.LT.AND P2, PT, R3.reuse, UR24, !P1 ;  /* 0x0000001803007c0c */ /* 0x040fe4000cf41270 */
[----:B------:R-:W-:Y:S02]  /*67920*/  PRMT R5, R236, 0x7771, RZ ;  /* 0x00007771ec057816 */ /* 0x000fe400000000ff */
[----:B------:R-:W-:Y:S01]  /*67930*/  ISETP.GE.AND P4, PT, R6, UR9, PT ;  /* 0x0000000906007c0c */ /* 0x000fe2000bf86270 */
[----:B------:R-:W-:Y:S01]  /*67940*/  ULDC.64 UR8, c[0x0][0x228] ;  /* 0x00008a0000087ab9 */ /* 0x000fe20000000a00 */
[----:B------:R-:W-:Y:S02]  /*67950*/  ISETP.LT.AND P1, PT, R4, UR22, !P1 ;  /* 0x0000001604007c0c */ /* 0x000fe4000cf21270 */
[----:B------:R-:W-:Y:S02]  /*67960*/  ISETP.LT.AND P5, PT, R3, UR8, !P0 ;  /* 0x0000000803007c0c */ /* 0x000fe4000c7a1270 */
[----:B------:R-:W-:Y:S01]  /*67970*/  PRMT R0, R236, 0x7772, RZ ;  /* 0x00007772ec007816 */ /* 0x000fe200000000ff */
[----:B----4-:R0:W-:Y:S01]  /*67980*/  @P3 STG.E.U8 desc[UR58][R184.64], R5 ;  /* 0x00000005b8003986 */ /* 0x0101e2000c10113a */
[----:B------:R-:W-:Y:S01]  /*67990*/  VIADD R6, R2, 0x160 ;  /* 0x0000016002067836 */ /* 0x000fe20000000000 */
[----:B------:R-:W-:-:S02]  /*679a0*/  ULDC UR8, c[0x0][0x228] ;  /* 0x00008a0000087ab9 */ /* 0x000fc40000000800 */
[----:B0-----:R-:W4:Y:S04]  /*679b0*/  LDL.LU.64 R184, [R1+0x790] ;  /* 0x0007900001b87983 */ /* 0x001f280000300a00 */
[----:B------:R-:W4:Y:S01]  /*679c0*/  LDL.LU R251, [R1+0x40] ;  /* 0x0000400001fb7983 */ /* 0x000f220000300800 */
[----:B------:R-:W-:-:S03]  /*679d0*/  PRMT R5, R236, 0x7773, RZ ;  /* 0x00007773ec057816 */ /* 0x000fc600000000ff */
[----:B------:R0:W-:Y:S01]  /*679e0*/  @P2 STG.E.U8 desc[UR58][R182.64], R0 ;  /* 0x00000000b6002986 */ /* 0x0001e2000c10113a */
[----:B------:R-:W-:-:S03]  /*679f0*/  ISETP.LT.AND P2, PT, R4, UR30, !P0 ;  /* 0x0000001e04007c0c */ /* 0x000fc6000c741270 */
[----:B------:R-:W-:Y:S04]  /*67a00*/  @P1 STG.E.U8 desc[UR58][R188.64], R5 ;  /* 0x00000005bc001986 */ /* 0x000fe8000c10113a */
[----:B0-----:R-:W4:Y:S01]  /*67a10*/  LDL.LU.64 R182, [R1+0x788] ;  /* 0x0007880001b67983 */ /* 0x001f220000300a00 */
[----:B------:R-:W-:-:S03]  /*67a20*/  PRMT R0, R237, 0x7770, RZ ;  /* 0x00007770ed007816 */ /* 0x000fc600000000ff */
[----:B------:R-:W4:Y:S04]  /*67a30*/  LDL.LU.64 R178, [R1+0x780] ;  /* 0x0007800001b27983 */ /* 0x000f280000300a00 */
[----:B--2---:R0:W-:Y:S04]  /*67a40*/  @P5 STG.E.U8 desc[UR58][R186.64], R0 ;  /* 0x00000000ba005986 */ /* 0x0041e8000c10113a */
[----:B0-----:R-:W2:Y:S01]  /*67a50*/  LDL.LU.64 R186, [R1+0x778] ;  /* 0x0007780001ba7983 */ /* 0x001ea20000300a00 */
[----:B------:R-:W-:-:S05]  /*67a60*/  PRMT R0, R237, 0x7771, RZ ;  /* 0x00007771ed007816 */ /* 0x000fca00000000ff */
[----:B---3--:R0:W-:Y:S04]  /*67a70*/  @P2 STG.E.U8 desc[UR58][R180.64], R0 ;  /* 0x00000000b4002986 */ /* 0x0081e8000c10113a */
[----:B0-----:R-:W3:Y:S01]  /*67a80*/  LDL.LU.64 R180, [R1+0x770] ;  /* 0x0007700001b47983 */ /* 0x001ee20000300a00 */
[----:B------:R-:W-:Y:S01]  /*67a90*/  VIADD R5, R2, 0x162 ;  /* 0x0000016202057836 */ /* 0x000fe20000000000 */
[----:B------:R-:W-:Y:S01]  /*67aa0*/  ISETP.LT.AND P5, PT, R3, UR4, !P4 ;  /* 0x0000000403007c0c */ /* 0x000fe2000e7a1270 */
[----:B------:R-:W-:Y:S01]  /*67ab0*/  ULDC UR4, c[0x0][0x228] ;  /* 0x00008a0000047ab9 */ /* 0x000fe20000000800 */
[----:B------:R-:W-:Y:S01]  /*67ac0*/  ISETP.GE.AND P3, PT, R6, UR61, PT ;  /* 0x0000003d06007c0c */ /* 0x000fe2000bf66270 */
[----:B------:R-:W3:Y:S01]  /*67ad0*/  LDL.LU R7, [R1+0x44] ;  /* 0x0000440001077983 */ /* 0x000ee20000300800 */
[----:B------:R-:W-:-:S02]  /*67ae0*/  ISETP.GE.AND P1, PT, R5, UR41, PT ;  /* 0x0000002905007c0c */ /* 0x000fc4000bf26270 */
[----:B------:R-:W-:Y:S02]  /*67af0*/  ISETP.LT.AND P4, PT, R4, UR4, !P4 ;  /* 0x0000000404007c0c */ /* 0x000fe4000e781270 */
[C---:B------:R-:W-:Y:S01]  /*67b00*/  PRMT R0, R237.reuse, 0x7772, RZ ;  /* 0x00007772ed007816 */ /* 0x040fe200000000ff */
[----:B------:R-:W-:Y:S01]  /*67b10*/  VIADD R6, R2, 0x161 ;  /* 0x0000016102067836 */ /* 0x000fe20000000000 */
[----:B------:R-:W-:Y:S01]  /*67b20*/  PRMT R5, R237, 0x7773, RZ ;  /* 0x00007773ed057816 */ /* 0x000fe200000000ff */
[----:B------:R-:W-:Y:S01]  /*67b30*/  ULDC UR4, c[0x0][0x228] ;  /* 0x00008a0000047ab9 */ /* 0x000fe20000000800 */
[----:B------:R-:W-:Y:S01]  /*67b40*/  ISETP.LT.AND P6, PT, R3, UR6, !P3 ;  /* 0x0000000603007c0c */ /* 0x000fe2000dfc1270 */
[----:B------:R-:W3:Y:S01]  /*67b50*/  LDL.LU.64 R236, [R1+0x768] ;  /* 0x0007680001ec7983 */ /* 0x000ee20000300a00 */
[----:B------:R-:W-:Y:S01]  /*67b60*/  ISETP.LT.AND P3, PT, R4, UR4, !P3 ;  /* 0x0000000404007c0c */ /* 0x000fe2000df61270 */
[----:B------:R-:W-:Y:S02]  /*67b70*/  ULDC UR4, c[0x0][0x228] ;  /* 0x00008a0000047ab9 */ /* 0x000fe40000000800 */
[----:B----4-:R0:W-:Y:S01]  /*67b80*/  @P5 STG.E.U8 desc[UR58][R184.64], R0 ;  /* 0x00000000b8005986 */ /* 0x0101e2000c10113a */
[----:B------:R-:W-:Y:S01]  /*67b90*/  ISETP.GE.AND P0, PT, R6, UR27, PT ;  /* 0x0000001b06007c0c */ /* 0x000fe2000bf06270 */
[----:B------:R-:W-:-:S02]  /*67ba0*/  ULDC UR6, c[0x0][0x228] ;  /* 0x00008a0000067ab9 */ /* 0x000fc40000000800 */
[----:B------:R-:W4:Y:S01]  /*67bb0*/  LDL.LU.64 R188, [R1+0x760] ;  /* 0x0007600001bc7983 */ /* 0x000f220000300a00 */
[----:B------:R-:W-:Y:S01]  /*67bc0*/  ISETP.LT.AND P5, PT, R3, UR4, !P0 ;  /* 0x0000000403007c0c */ /* 0x000fe2000c7a1270 */
[----:B------:R-:W-:Y:S02]  /*67bd0*/  ULDC UR4, c[0x0][0x228] ;  /* 0x00008a0000047ab9 */ /* 0x000fe40000000800 */
[----:B0-----:R-:W4:Y:S01]  /*67be0*/  LDL.LU.64 R184, [R1+0x758] ;  /* 0x0007580001b87983 */ /* 0x001f220000300a00 */
[----:B------:R-:W-:-:S03]  /*67bf0*/  PRMT R0, R251, 0x7770, RZ ;  /* 0x00007770fb007816 */ /* 0x000fc600000000ff */
[----:B------:R0:W-:Y:S04]  /*67c00*/  @P4 STG.E.U8 desc[UR58][R182.64], R5 ;  /* 0x00000005b6004986 */ /* 0x0001e8000c10113a */
[----:B------:R1:W-:Y:S01]  /*67c10*/  @P6 STG.E.U8 desc[UR58][R178.64], R0 ;  /* 0x00000000b2006986 */ /* 0x0003e2000c10113a */
[----:B0-----:R-:W-:-:S03]  /*67c20*/  VIADD R5, R2, 0x1ff ;  /* 0x000001ff02057836 */ /* 0x001fc60000000000 */
[----:B------:R-:W4:Y:S01]  /*67c30*/  LDL.LU.64 R182, [R1+0x1728] ;  /* 0x0017280001b67983 */ /* 0x000f220000300a00 */
[----:B-1----:R-:W-:Y:S02]  /*67c40*/  PRMT R0, R251, 0x7771, RZ ;  /* 0x00007771fb007816 */ /* 0x002fe400000000ff */
[----:B------:R-:W-:Y:S02]  /*67c50*/  ISETP.GE.AND P4, PT, R5, UR31, PT ;  /* 0x0000001f05007c0c */ /* 0x000fe4000bf86270 */
[----:B------:R-:W-:Y:S01]  /*67c60*/  PRMT R5, R251, 0x7772, RZ ;  /* 0x00007772fb057816 */ /* 0x000fe200000000ff */
[----:B--2---:R0:W-:Y:S04]  /*67c70*/  @P3 STG.E.U8 desc[UR58][R186.64], R0 ;  /* 0x00000000ba003986 */ /* 0x0041e8000c10113a */
[----:B0-----:R-:W2:Y:S04]  /*67c80*/  LDL.LU.64 R186, [R1+0x750] ;  /* 0x0007500001ba7983 */ /* 0x001ea80000300a00 */
[----:B------:R-:W2:Y:S04]  /*67c90*/  LDL.LU R250, [R1+0x48] ;  /* 0x0000480001fa7983 */ /* 0x000ea80000300800 */
[----:B---3--:R0:W-:Y:S04]  /*67ca0*/  @P5 STG.E.U8 desc[UR58][R180.64], R5 ;  /* 0x00000005b4005986 */ /* 0x0081e8000c10113a */
[----:B0-----:R-:W3:Y:S01]  /*67cb0*/  LDL.LU.64 R180, [R1+0x748] ;  /* 0x0007480001b47983 */ /* 0x001ee20000300a00 */
[----:B------:R-:W-:Y:S01]  /*67cc0*/  ISETP.LT.AND P0, PT, R4, UR4, !P0 ;  /* 0x0000000404007c0c */ /* 0x000fe2000c701270 */
[----:B------:R-:W-:Y:S01]  /*67cd0*/  ULDC UR4, c[0x0][0x228] ;  /* 0x00008a0000047ab9 */ /* 0x000fe20000000800 */
[----:B------:R-:W-:Y:S01]  /*67ce0*/  VIADD R6, R2, 0x163 ;  /* 0x0000016302067836 */ /* 0x000fe20000000000 */
[----:B------:R-:W-:Y:S01]  /*67cf0*/  ISETP.LT.AND P3, PT, R3, UR4, !P1 ;  /* 0x0000000403007c0c */ /* 0x000fe2000cf61270 */
[----:B------:R-:W3:Y:S01]  /*67d00*/  LDL.LU.64 R178, [R1+0x740] ;  /* 0x0007400001b27983 */ /* 0x000ee20000300a00 */
[----:B------:R-:W-:Y:S01]  /*67d10*/  ISETP.LT.AND P6, PT, R4, UR6, !P1 ;  /* 0x0000000604007c0c */ /* 0x000fe2000cfc1270 */
[----:B------:R-:W-:Y:S01]  /*67d20*/  ULDC UR4, c[0x0][0x22c] ;  /* 0x00008b0000047ab9 */ /* 0x000fe20000000800 */
[----:B------:R-:W-:Y:S01]  /*67d30*/  PRMT R0, R251, 0x7773, RZ ;  /* 0x00007773fb007816 */ /* 0x000fe200000000ff */
[----:B------:R-:W-:Y:S01]  /*67d40*/  ULDC UR6, c[0x0][0x228] ;  /* 0x00008a0000067ab9 */ /* 0x000fe20000000800 */
[----:B------:R-:W-:Y:S01]  /*67d50*/  ISETP.GE.AND P2, PT, R6, UR19, PT ;  /* 0x0000001306007c0c */ /* 0x000fe2000bf46270 */
[----:B------:R-:W-:Y:S01]  /*67d60*/  VIADD R6, R2, 0x164 ;  /* 0x0000016402067836 */ /* 0x000fe20000000000 */
[----:B------:R-:W-:-:S02]  /*67d70*/  PRMT R5, R7, 0x7770, RZ ;  /* 0x0000777007057816 */ /* 0x000fc400000000ff */
[----:B------:R0:W-:Y:S02]  /*67d80*/  @P0 STG.E.U8 desc[UR58][R236.64], R0 ;  /* 0x00000000ec000986 */ /* 0x0001e4000c10113a */
[----:B------:R-:W-:Y:S01]  /*67d90*/  ISETP.GE.AND P1, PT, R6, UR4, PT ;  /* 0x0000000406007c0c */ /* 0x000fe2000bf26270 */
[----:B------:R-:W-:Y:S01]  /*67da0*/  ULDC UR4, c[0x0][0x228] ;  /* 0x00008a0000047ab9 */ /* 0x000fe20000000800 */
[----:B----4-:R1:W-:Y:S01]  /*67db0*/  @P3 STG.E.U8 desc[UR58][R188.64], R5 ;  /* 0x00000005bc003986 */ /* 0x0103e2000c10113a */
[----:B------:R-:W-:Y:S01]  /*67dc0*/  ISETP.LT.AND P3, PT, R3, UR4, !P2 ;  /* 0x0000000403007c0c */ /* 0x000fe2000d761270 */
[----:B------:R-:W-:Y:S02]  /*67dd0*/  ULDC UR4, c[0x0][0x22c] ;  /* 0x00008b0000047ab9 */ /* 0x000fe40000000800 */
[----:B0-----:R-:W4:Y:S01]  /*67de0*/  LDL.LU.64 R236, [R1+0x738] ;  /* 0x0007380001ec7983 */ /* 0x001f220000300a00 */
[----:B------:R-:W-:-:S05]  /*67df0*/  PRMT R0, R7, 0x7771, RZ ;  /* 0x0000777107007816 */ /* 0x000fca00000000ff */
[----:B------:R0:W-:Y:S01]  /*67e00*/  @P6 STG.E.U8 desc[UR58][R184.64], R0 ;  /* 0x00000000b8006986 */ /* 0x0001e2000c10113a */
[----:B------:R-:W-:Y:S01]  /*67e10*/  ISETP.LT.AND P2, PT, R4, UR6, !P2 ;  /* 0x0000000604007c0c */ /* 0x000fe2000d741270 */
[----:B------:R-:W-:Y:S01]  /*67e20*/  ULDC UR6, c[0x0][0x228] ;  /* 0x00008a0000067ab9 */ /* 0x000fe20000000800 */
[C---:B-1----:R-:W-:Y:S01]  /*67e30*/  PRMT R5, R7.reuse, 0x7772, RZ ;  /* 0x0000777207057816 */ /* 0x042fe200000000ff */
[----:B0-----:R-:W4:Y:S04]  /*67e40*/  LDL.LU.64 R184, [R1+0x730] ;  /* 0x0007300001b87983 */ /* 0x001f280000300a00 */
[----:B------:R-:W4:Y:S04]  /*67e50*/  LDL.LU R251, [R1+0x4c] ;  /* 0x00004c0001fb7983 */ /* 0x000f280000300800 */
[----:B------:R-:W4:Y:S04]  /*67e60*/  LDL.LU.64 R188, [R1+0x728] ;  /* 0x0007280001bc7983 */ /* 0x000f280000300a00 */
[----:B--2---:R0:W-:Y:S02]  /*67e70*/  @P3 STG.E.U8 desc[UR58][R186.64], R5 ;  /* 0x00000005ba003986 */ /* 0x0041e4000c10113a */
[----:B0-----:R-:W-:-:S02]  /*67e80*/  PRMT R5, R7, 0x7773, RZ ;  /* 0x0000777307057816 */ /* 0x001fc400000000ff */
[----:B------:R-:W2:Y:S04]  /*67e90*/  LDL.LU.64 R186, [R1+0x720] ;  /* 0x0007200001ba7983 */ /* 0x000ea80000300a00 */
[----:B---3--:R0:W-:Y:S04]  /*67ea0*/  @P2 STG.E.U8 desc[UR58][R180.64], R5 ;  /* 0x00000005b4002986 */ /* 0x0081e8000c10113a */
[----:B0-----:R-:W3:Y:S01]  /*67eb0*/  LDL.LU.64 R180, [R1+0x718] ;  /* 0x0007180001b47983 */ /* 0x001ee20000300a00 */
[C---:B------:R-:W-:Y:S01]  /*67ec0*/  VIADD R0, R2.reuse, 0x165 ;  /* 0x0000016502007836 */ /* 0x040fe20000000000 */
[----:B------:R-:W-:Y:S01]  /*67ed0*/  ISETP.LT.AND P5, PT, R3, UR8, !P1 ;  /* 0x0000000803007c0c */ /* 0x000fe2000cfa1270 */
[----:B------:R-:W-:Y:S01]  /*67ee0*/  VIADD R5, R2, 0x167 ;  /* 0x0000016702057836 */ /* 0x000fe20000000000 */
[----:B------:R-:W-:-:S02]  /*67ef0*/  ULDC UR8, c[0x0][0x228] ;  /* 0x00008a0000087ab9 */ /* 0x000fc40000000800 */
[----:B------:R-:W-:Y:S01]  /*67f00*/  ISETP.GE.AND P0, PT, R0, UR4, PT ;  /* 0x0000000400007c0c */ /* 0x000fe2000bf06270 */
[----:B------:R-:W-:Y:S01]  /*67f10*/  VIADD R0, R2, 0x166 ;  /* 0x0000016602007836 */ /* 0x000fe20000000000 */
[----:B------:R-:W-:-:S04]  /*67f20*/  ULDC UR4, c[0x0][0x22c] ;  /* 0x00008b0000047ab9 */ /* 0x000fc80000000800 */
[----:B------:R-:W-:Y:S01]  /*67f30*/  ISETP.GE.AND P3, PT, R0, UR4, PT ;  /* 0x0000000400007c0c */ /* 0x000fe2000bf66270 */
[----:B------:R-:W-:Y:S01]  /*67f40*/  ULDC UR4, c[0x0][0x228] ;  /* 0x00008a0000047ab9 */ /* 0x000fe20000000800 */
[----:B------:R-:W-:Y:S02]  /*67f50*/  PRMT R0, R250, 0x7770, RZ ;  /* 0x00007770fa007816 */ /* 0x000fe400000000ff */
[----:B------:R-:W-:Y:S01]  /*67f60*/  ISETP.LT.AND P1, PT, R4, UR4, !P1 ;  /* 0x0000000404007c0c */ /* 0x000fe2000cf21270 */
[----:B------:R-:W-:Y:S02]  /*67f70*/  ULDC UR4, c[0x0][0x22c] ;  /* 0x00008b0000047ab9 */ /* 0x000fe40000000800 */
[----:B------:R0:W-:Y:S01]  /*67f80*/  @P5 STG.E.U8 desc[UR58][R178.64], R0 ;  /* 0x00000000b2005986 */ /* 0x0001e2000c10113a */
[----:B------:R-:W-:Y:S01]  /*67f90*/  ISETP.LT.AND P5, PT, R3, UR6, !P0 ;  /* 0x0000000603007c0c */ /* 0x000fe2000c7a1270 */
[----:B------:R-:W-:Y:S01]  /*67fa0*/  ULDC UR6, c[0x0][0x228] ;  /* 0x00008a0000067ab9 */ /* 0x000fe20000000800 */
[----:B------:R-:W-:Y:S01]  /*67fb0*/  ISETP.GE.AND P2, PT, R5, UR4, PT ;  /* 0x0000000405007c0c */ /* 0x000fe2000bf46270 */
[----:B------:R-:W-:Y:S01]  /*67fc0*/  VIADD R6, R2, 0x168 ;  /* 0x0000016802067836 */ /* 0x000fe20000000000 */
[C---:B------:R-:W-:Y:S01]  /*67fd0*/  PRMT R5, R250.reuse, 0x7772, RZ ;  /* 0x00007772fa057816 */ /* 0x040fe200000000ff */
[----:B------:R-:W-:Y:S01]  /*67fe0*/  ULDC UR4, c[0x0][0x228] ;  /* 0x00008a0000047ab9 */ /* 0x000fe20000000800 */
[----:B0-----:R-:W-:-:S05]  /*67ff0*/  PRMT R0, R250, 0x7771, RZ ;  /* 0x00007771fa007816 */ /* 0x001fca00000000ff */
[----:B----4-:R0:W-:Y:S01]  /*68000*/  @P1 STG.E.U8 desc[UR58][R236.64], R0 ;  /* 0x00000000ec001986 */ /* 0x0101e2000c10113a */
[----:B------:R-:W-:Y:S01]  /*68010*/  ISETP.LT.AND P0, PT, R4, UR6, !P0 ;  /* 0x0000000604007c0c */ /* 0x000fe2000c701270 */
[----:B------:R-:W-:Y:S02]  /*68020*/  ULDC UR6, c[0x0][0x228] ;  /* 0x00008a0000067ab9 */ /* 0x000fe40000000800 */
[----:B------:R1:W-:Y:S04]  /*68030*/  @P5 STG.E.U8 desc[UR58][R184.64], R5 ;  /* 0x00000005b8005986 */ /* 0x0003e8000c10113a */
[----:B0-----:R-:W4:Y:S04]  /*68040*/  LDL.LU.64 R236, [R1+0x710] ;  /* 0x0007100001ec7983 */ /* 0x001f280000300a00 */
[----:B------:R-:W4:Y:S01]  /*68050*/  LDL.LU R178, [R1+0x30] ;  /* 0x0000300001b27983 */ /* 0x000f220000300800 */
[----:B------:R-:W-:Y:S01]  /*68060*/  ISETP.LT.AND P6, PT, R3, UR4, !P3 ;  /* 0x0000000403007c0c */ /* 0x000fe2000dfc1270 */
[----:B------:R-:W-:-:S02]  /*68070*/  ULDC UR4, c[0x0][0x22c] ;  /* 0x00008b0000047ab9 */ /* 0x000fc40000000800 */
[----:B-1----:R-:W4:Y:S01]  /*68080*/  LDL.LU.64 R184, [R1+0x708] ;  /* 0x0007080001b87983 */ /* 0x002f220000300a00 */
[----:B------:R-:W-:Y:S01]  /*68090*/  ISETP.LT.AND P3, PT, R4, UR6, !P3 ;  /* 0x0000000604007c0c */ /* 0x000fe2000df61270 */
[----:B------:R-:W-:Y:S01]  /*680a0*/  ULDC UR6, c[0x0][0x228] ;  /* 0x00008a0000067ab9 */ /* 0x000fe20000000800 */
[----:B------:R-:W-:Y:S01]  /*680b0*/  ISETP.GE.AND P1, PT, R6, UR4, PT ;  /* 0x0000000406007c0c */ /* 0x000fe2000bf26270 */
[----:B------:R-:W-:Y:S01]  /*680c0*/  ULDC UR4, c[0x0][0x228] ;  /* 0x00008a0000047ab9 */ /* 0x000fe20000000800 */
[----:B------:R-:W-:Y:S01]  /*680d0*/  PRMT R0, R250, 0x7773, RZ ;  /* 0x00007773fa007816 */ /* 0x000fe200000000ff */
[----:B------:R-:W4:Y:S01]  /*680e0*/  LDL.LU.64 R6, [R1+0x700] ;  /* 0x0007000001067983 */ /* 0x000f220000300a00 */
[----:B------:R-:W-:-:S03]  /*680f0*/  PRMT R5, R251, 0x7770, RZ ;  /* 0x00007770fb057816 */ /* 0x000fc600000000ff */
[----:B------:R0:W-:Y:S02]  /*68100*/  @P0 STG.E.U8 desc[UR58][R188.64], R0 ;  /* 0x00000000bc000986 */ /* 0x0001e4000c10113a */
[----:B0-----:R-:W-:Y:S02]  /*68110*/  PRMT R0, R251, 0x7771, RZ ;  /* 0x00007771fb007816 */ /* 0x001fe400000000ff */
[----:B------:R-:W4:Y:S04]  /*68120*/  LDL.LU.64 R188, [R1+0x6f8] ;  /* 0x0006f80001bc7983 */ /* 0x000f280000300a00 */
[----:B--2---:R-:W-:Y:S04]  /*68130*/  @P6 STG.E.U8 desc[UR58][R186.64], R5 ;  /* 0x00000005ba006986 */ /* 0x004fe8000c10113a */
[----:B---3--:R0:W-:Y:S04]  /*68140*/  @P3 STG.E.U8 desc[UR58][R180.64], R0 ;  /* 0x00000000b4003986 */ /* 0x0081e8000c10113a */
[----:B0-----:R-:W2:Y:S01]  /*68150*/  LDL.LU.64 R180, [R1+0x6f0] ;  /* 0x0006f00001b47983 */ /* 0x001ea20000300a00 */
[----:B------:R-:W-:Y:S01]  /*68160*/  ISETP.LT.AND P5, PT, R3, UR4, !P2 ;  /* 0x0000000403007c0c */ /* 0x000fe2000d7a1270 */
[----:B------:R-:W-:Y:S01]  /*68170*/  VIADD R0, R2, 0x169 ;  /* 0x0000016902007836 */ /* 0x000fe20000000000 */
[----:B------:R-:W-:Y:S01]  /*68180*/  ISETP.LT.AND P2, PT, R4, UR6, !P2 ;  /* 0x0000000604007c0c */ /* 0x000fe2000d741270 */
[----:B------:R-:W-:Y:S01]  /*68190*/  ULDC UR4, c[0x0][0x22c] ;  /* 0x00008b0000047ab9 */ /* 0x000fe20000000800 */
[----:B------:R-:W-:Y:S01]  /*681a0*/  PRMT R5, R251, 0x7772, RZ ;  /* 0x00007772fb057816 */ /* 0x000fe200000000ff */
[----:B------:R-:W3:Y:S01]  /*681b0*/  LDL.LU R187, [R1+0x34] ;  /* 0x0000340001bb7983 */ /* 0x000ee20000300800 */
[----:B------:R-:W-:Y:S01]  /*681c0*/  ISETP.GE.AND P0, PT, R0, UR4, PT ;  /* 0x0000000400007c0c */ /* 0x000fe2000bf06270 */
[----:B------:R-:W-:Y:S01]  /*681d0*/  VIADD R0, R2, 0x16a ;  /* 0x0000016a02007836 */ /* 0x000fe20000000000 */
[----:B------:R-:W-:Y:S01]  /*681e0*/  ISETP.LT.AND P6, PT, R3, UR8, !P1 ;  /* 0x0000000803007c0c */ /* 0x000fe2000cfc1270 */
[----:B------:R-:W-:Y:S01]  /*681f0*/  ULDC UR4, c[0x0][0x22c] ;  /* 0x00008b0000047ab9 */ /* 0x000fe20000000800 */
[----:B------:R-:W-:Y:S01]  /*68200*/  ULDC UR6, c[0x0][0x228] ;  /* 0x00008a0000067ab9 */ /* 0x000fe20000000800 */
[----:B------:R-:W-:Y:S01]  /*68210*/  ULDC UR8, c[0x0][0x228] ;  /* 0x00008a0000087ab9 */ /* 0x000fe20000000800 */
[----:B------:R-:W-:Y:S01]  /*68220*/  ISETP.GE.AND P3, PT, R0, UR4, PT ;  /* 0x0000000400007c0c */ /* 0x000fe2000bf66270 */
[----:B------:R-:W-:-:S02]  /*68230*/  ULDC UR4, c[0x0][0x228] ;  /* 0x00008a0000047ab9 */ /* 0x000fc40000000800 */
[----:B------:R-:W-:Y:S01]  /*68240*/  ISETP.LT.AND P1, PT, R4, UR4, !P1 ;  /* 0x0000000404007c0c */ /* 0x000fe2000cf21270 */
[----:B------:R-:W-:Y:S01]  /*68250*/  ULDC UR4, c[0x0][0x22c] ;  /* 0x00008b0000047ab9 */ /* 0x000fe20000000800 */
[----:B----4-:R0:W-:Y:S01]  /*68260*/  @P5 STG.E.U8 desc[UR58][R236.64], R5 ;  /* 0x00000005ec005986 */ /* 0x0101e2000c10113a */
[----:B------:R-:W-:Y:S02]  /*68270*/  PRMT R0, R178, 0x7770, RZ ;  /* 0x00007770b2007816 */ /* 0x000fe400000000ff */
[----:B0-----:R-:W-:Y:S02]  /*68280*/  PRMT R5, R251, 0x7773, RZ ;  /* 0x00007773fb057816 */ /* 0x001fe400000000ff */
[----:B------:R-:W4:Y:S04]  /*68290*/  LDL.LU.64 R250, [R1+0x6e8] ;  /* 0x0006e80001fa7983 */ /* 0x000f280000300a00 */
[----:B------:R-:W4:Y:S04]  /*682a0*/  LDL.LU.64 R236, [R1+0x6e0] ;  /* 0x0006e00001ec7983 */ /* 0x000f280000300a00 */
[----:B------:R0:W-:Y:S01]  /*682b0*/  @P2 STG.E.U8 desc[UR58][R184.64], R5 ;  /* 0x00000005b8002986 */ /* 0x0001e2000c10113a */
[----:B------:R-:W-:Y:S01]  /*682c0*/  ISETP.LT.AND P5, PT, R3, UR6, !P0 ;  /* 0x0000000603007c0c */ /* 0x000fe2000c7a1270 */
[----:B------:R-:W-:-:S02]  /*682d0*/  ULDC UR6, c[0x0][0x228] ;  /* 0x00008a0000067ab9 */ /* 0x000fc40000000800 */
[----:B------:R1:W-:Y:S04]  /*682e0*/  @P6 STG.E.U8 desc[UR58][R6.64], R0 ;  /* 0x0000000006006986 */ /* 0x0003e8000c10113a */
[----:B0-----:R-:W4:Y:S01]  /*682f0*/  LDL.LU.64 R184, [R1+0x6d8] ;  /* 0x0006d80001b87983 */ /* 0x001f220000300a00 */
[----:B------:R-:W-:Y:S01]  /*68300*/  VIADD R5, R2, 0x16b ;  /* 0x0000016b02057836 */ /* 0x000fe20000000000 */
[----:B-1----:R-:W-:-:S04]  /*68310*/  PRMT R0, R178, 0x7771, RZ ;  /* 0x00007771b2007816 */ /* 0x002fc800000000ff */
[----:B------:R-:W-:Y:S01]  /*68320*/  ISETP.GE.AND P2, PT, R5, UR4, PT ;  /* 0x0000000405007c0c */ /* 0x000fe2000bf46270 */
[----:B------:R-:W-:Y:S01]  /*68330*/  ULDC UR4, c[0x0][0x228] ;  /* 0x00008a0000047ab9 */ /* 0x000fe20000000800 */
[----:B------:R-:W-:Y:S01]  /*68340*/  PRMT R5, R178, 0x7772, RZ ;  /* 0x00007772b2057816 */ /* 0x000fe200000000ff */
[----:B------:R0:W-:Y:S04]  /*68350*/  @P1 STG.E.U8 desc[UR58][R188.64], R0 ;  /* 0x00000000bc001986 */ /* 0x0001e8000c10113a */
[----:B0-----:R-:W4:Y:S04]  /*68360*/  LDL.LU.64 R188, [R1+0x6d0] ;  /* 0x0006d00001bc7983 */ /* 0x001f280000300a00 */
[----:B------:R-:W4:Y:S04]  /*68370*/  LDL.LU R186, [R1+0x38] ;  /* 0x0000380001ba7983 */ /* 0x000f280000300800 */
[----:B--2---:R0:W-:Y:S04]  /*68380*/  @P5 STG.E.U8 desc[UR58][R180.64], R5 ;  /* 0x00000005b4005986 */ /* 0x0041e8000c10113a */
[----:B0-----:R-:W2:Y:S01]  /*68390*/  LDL.LU.64 R180, [R1+0x6c8] ;  /* 0x0006c80001b47983 */ /* 0x001ea20000300a00 */
[----:B------:R-:W-:Y:S01]  /*683a0*/  ISETP.LT.AND P0, PT, R4, UR6, !P0 ;  /* 0x0000000604007c0c */ /* 0x000fe2000c701270 */
[----:B------:R-:W-:Y:S01]  /*683b0*/  ULDC UR6, c[0x0][0x228] ;  /* 0x00008a0000067ab9 */ /* 0x000fe20000000800 */
[----:B------:R-:W-:Y:S01]  /*683c0*/  ISETP.LT.AND P6, PT, R3, UR4, !P3 ;  /* 0x0000000403007c0c */ /* 0x000fe2000dfc1270 */
[----:B------:R-:W-:Y:S01]  /*683d0*/  VIADD R6, R2, 0x16c ;  /* 0x0000016c02067836 */ /* 0x000fe20000000000 */
[----:B------:R-:W-:Y:S01]  /*683e0*/  ISETP.LT.AND P3, PT, R4, UR6, !P3 ;  /* 0x0000000604007c0c */ /* 0x000fe2000df61270 */
[----:B------:R-:W-:Y:S01]  /*683f0*/  ULDC UR4, c[0x0][0x22c] ;  /* 0x00008b0000047ab9 */ /* 0x000fe20000000800 */
[----:B------:R-:W-:Y:S01]  /*68400*/  PRMT R0, R178, 0x7773, RZ ;  /* 0x00007773b2007816 */ /* 0x000fe200000000ff */
[----:B------:R-:W-:Y:S01]  /*68410*/  ULDC UR6, c[0x0][0x228] ;  /* 0x00008a0000067ab9 */ /* 0x000fe20000000800 */
[----:B------:R-:W-:Y:S01]  /*68420*/  ISETP.GE.AND P1, PT, R6, UR4, PT ;  /* 0x0000000406007c0c */ /* 0x000fe2000bf26270 */
[----:B------:R-:W-:Y:S01]  /*68430*/  ULDC UR4, c[0x0][0x228] ;  /* 0x00008a0000047ab9 */ /* 0x000fe20000000800 */
[----:B---3--:R-:W-:Y:S01]  /*68440*/  PRMT R5, R187, 0x7770, RZ ;  /* 0x00007770bb057816 */ /* 0x008fe200000000ff */
[----:B------:R-:W3:Y:S01]  /*68450*/  LDL.LU.64 R6, [R1+0x6c0] ;  /* 0x0006c00001067983 */ /* 0x000ee20000300a00 */
[----:B------:R-:W-:Y:S01]  /*68460*/  ISETP.LT.AND P5, PT, R3, UR4, !P2 ;  /* 0x0000000403007c0c */ /* 0x000fe2000d7a1270 */
[----:B------:R-:W-:Y:S01]  /*68470*/  ULDC UR4, c[0x0][0x22c] ;  /* 0x00008b0000047ab9 */ /* 0x000fe20000000800 */
[----:B------:R-:W-:Y:S01]  /*68480*/  ISETP.LT.AND P2, PT, R4, UR6, !P2 ;  /* 0x0000000604007c0c */ /* 0x000fe2000d741270 */
[----:B------:R-:W-:Y:S01]  /*68490*/  ULDC UR6, c[0x0][0x228] ;  /* 0x00008a0000067ab9 */ /* 0x000fe20000000800 */
[----:B----4-:R0:W-:Y:S04]  /*684a0*/  @P0 STG.E.U8 desc[UR58][R250.64], R0 ;  /* 0x00000000fa000986 */ /* 0x0101e8000c10113a */
[----:B------:R1:W-:Y:S01]  /*684b0*/  @P6 STG.E.U8 desc[UR58][R236.64], R5 ;  /* 0x00000005ec006986 */ /* 0x0003e2000c10113a */
[----:B0-----:R-:W-:-:S05]  /*684c0*/  PRMT R0, R187, 0x7771, RZ ;  /* 0x00007771bb007816 */ /* 0x001fca00000000ff */
[----:B------:R0:W-:Y:S01]  /*684d0*/  @P3 STG.E.U8 desc[UR58][R184.64], R0 ;  /* 0x00000000b8003986 */ /* 0x0001e2000c10113a */
[----:B-1----:R-:W-:-:S03]  /*684e0*/  PRMT R5, R187, 0x7772, RZ ;  /* 0x00007772bb057816 */ /* 0x002fc600000000ff */
[----:B0-----:R-:W4:Y:S04]  /*684f0*/  LDL.LU.64 R184, [R1+0x6b8] ;  /* 0x0006b80001b87983 */ /* 0x001f280000300a00 */
[----:B------:R-:W4:Y:S04]  /*68500*/  LDL.LU.64 R236, [R1+0x6b0] ;  /* 0x0006b00001ec7983 */ /* 0x000f280000300a00 */
[----:B------:R-:W4:Y:S04]  /*68510*/  LDL.LU R251, [R1+0x3c] ;  /* 0x00003c0001fb7983 */ /* 0x000f280000300800 */
[----:B------:R0:W-:Y:S04]  /*68520*/  @P5 STG.E.U8 desc[UR58][R188.64], R5 ;  /* 0x00000005bc005986 */ /* 0x0001e8000c10113a */
[----:B------:R-:W4:Y:S01]  /*68530*/  LDL.LU.64 R178, [R1+0x6a8] ;  /* 0x0006a80001b27983 */ /* 0x000f220000300a00 */
[----:B0-----:R-:W-:-:S03]  /*68540*/  PRMT R5, R187, 0x7773, RZ ;  /* 0x00007773bb057816 */ /* 0x001fc600000000ff */
[----:B------:R-:W4:Y:S04]  /*68550*/  LDL.LU.64 R188, [R1+0x6a0] ;  /* 0x0006a00001bc7983 */ /* 0x000f280000300a00 */
[----:B--2---:R0:W-:Y:S04]  /*68560*/  @P2 STG.E.U8 desc[UR58][R180.64], R5 ;  /* 0x00000005b4002986 */ /* 0x0041e8000c10113a */
[----:B0-----:R-:W2:Y:S01]  /*68570*/  LDL.LU.64 R180, [R1+0x698] ;  /* 0x0006980001b47983 */ /* 0x001ea20000300a00 */
        /* <DEDUP_REMOVED lines=8> */
[----:B------:R-:W-:Y:S02]  /*68600*/  ULDC UR4, c[0x0][0x228] ;  /* 0x00008a0000047ab9 */ /* 0x000fe40000000800 */
[----:B------:R-:W-:Y:S01]  /*68610*/  ISETP.LT.AND P1, PT, R4, UR4, !P1 ;  /* 0x0000000404007c0c */ /* 0x000fe2000cf21270 */
[----:B------:R-:W-:Y:S01]  /*68620*/  ULDC UR4, c[0x0][0x22c] ;  /* 0x00008b0000047ab9 */ /* 0x000fe20000000800 */
[C---:B------:R-:W-:Y:S02]  /*68630*/  PRMT R0, R186.reuse, 0x7770, RZ ;  /* 0x00007770ba007816 */ /* 0x040fe400000000ff */
[----:B------:R-:W-:Y:S01]  /*68640*/  ISETP.LT.AND P5, PT, R3, UR6, !P0 ;  /* 0x0000000603007c0c */ /* 0x000fe2000c7a1270 */
[----:B------:R-:W-:Y:S02]  /*68650*/  ULDC UR6, c[0x0][0x228] ;  /* 0x00008a0000067ab9 */ /* 0x000fe40000000800 */
[----:B---3--:R0:W-:Y:S01]  /*68660*/  @P6 STG.E.U8 desc[UR58][R6.64], R0 ;  /* 0x0000000006006986 */ /* 0x0081e2000c10113a */
[----:B------:R-:W-:Y:S01]  /*68670*/  ISETP.GE.AND P2, PT, R5, UR4, PT ;  /* 0x0000000405007c0c */ /* 0x000fe2000bf46270 */
[----:B------:R-:W-:Y:S01]  /*68680*/  ULDC UR4, c[0x0][0x228] ;  /* 0x00008a0000047ab9 */ /* 0x000fe20000000800 */
[----:B------:R-:W-:-:S02]  /*68690*/  PRMT R5, R186, 0x7772, RZ ;  /* 0x00007772ba057816 */ /* 0x000fc400000000ff */
[----:B------:R-:W-:Y:S01]  /*686a0*/  ISETP.LT.AND P0, PT, R4, UR6, !P0 ;  /* 0x0000000604007c0c */ /* 0x000fe2000c701270 */
[----:B------:R-:W-:Y:S01]  /*686b0*/  ULDC UR6, c[0x0][0x228] ;  /* 0x00008a0000067ab9 */ /* 0x000fe20000000800 */
[----:B------:R-:W-:Y:S01]  /*686c0*/  ISETP.LT.AND P6, PT, R3, UR4, !P3 ;  /* 0x0000000403007c0c */ /* 0x000fe2000dfc1270 */
[----:B------:R-:W-:Y:S01]  /*686d0*/  ULDC UR4, c[0x0][0x22c] ;  /* 0x00008b0000047ab9 */ /* 0x000fe20000000800 */
[----:B0-----:R-:W-:Y:S01]  /*686e0*/  PRMT R0, R186, 0x7771, RZ ;  /* 0x00007771ba007816 */ /* 0x001fe200000000ff */
[----:B------:R-:W-:Y:S01]  /*686f0*/  VIADD R6, R2, 0x170 ;  /* 0x0000017002067836 */ /* 0x000fe20000000000 */
[----:B------:R-:W-:Y:S01]  /*68700*/  ISETP.LT.AND P3, PT, R4, UR6, !P3 ;  /* 0x0000000604007c0c */ /* 0x000fe2000df61270 */
[----:B------:R-:W-:Y:S02]  /*68710*/  ULDC UR6, c[0x0][0x228] ;  /* 0x00008a0000067ab9 */ /* 0x000fe40000000800 */
[----:B----4-:R0:W-:Y:S01]  /*68720*/  @P1 STG.E.U8 desc[UR58][R184.64], R0 ;  /* 0x00000000b8001986 */ /* 0x0101e2000c10113a */
[----:B------:R-:W-:Y:S01]  /*68730*/  ISETP.GE.AND P1, PT, R6, UR4, PT ;  /* 0x0000000406007c0c */ /* 0x000fe2000bf26270 */
[----:B------:R-:W-:-:S02]  /*68740*/  ULDC UR4, c[0x0][0x228] ;  /* 0x00008a0000047ab9 */ /* 0x000fc40000000800 */
[----:B------:R1:W-:Y:S04]  /*68750*/  @P5 STG.E.U8 desc[UR58][R236.64], R5 ;  /* 0x00000005ec005986 */ /* 0x0003e8000c10113a */
[----:B0-----:R-:W3:Y:S04]  /*68760*/  LDL.LU.64 R184, [R1+0x688] ;  /* 0x0006880001b87983 */ /* 0x001ee80000300a00 */
[----:B------:R-:W4:Y:S04]  /*68770*/  LDL.LU R187, [R1+0x20] ;  /* 0x0000200001bb7983 */ /* 0x000f280000300800 */
[----:B-1----:R-:W3:Y:S04]  /*68780*/  LDL.LU.64 R236, [R1+0x680] ;  /* 0x0006800001ec7983 */ /* 0x002ee80000300a00 */
[----:B------:R-:W3:Y:S01]  /*68790*/  LDL.LU.64 R6, [R1+0x690] ;  /* 0x0006900001067983 */ /* 0x000ee20000300a00 */
[----:B------:R-:W-:-:S02]  /*687a0*/  PRMT R0, R186, 0x7773, RZ ;  /* 0x00007773ba007816 */ /* 0x000fc400000000ff */
[----:B------:R-:W-:-:S03]  /*687b0*/  PRMT R5, R251, 0x7770, RZ ;  /* 0x00007770fb057816 */ /* 0x000fc600000000ff */
[----:B------:R0:W-:Y:S04]  /*687c0*/  @P0 STG.E.U8 desc[UR58][R178.64], R0 ;  /* 0x00000000b2000986 */ /* 0x0001e8000c10113a */
[----:B------:R-:W-:Y:S01]  /*687d0*/  @P6 STG.E.U8 desc[UR58][R188.64], R5 ;  /* 0x00000005bc006986 */ /* 0x000fe2000c10113a */
[----:B0-----:R-:W-:-:S05]  /*687e0*/  PRMT R0, R251, 0x7771, RZ ;  /* 0x00007771fb007816 */ /* 0x001fca00000000ff */
[----:B--2---:R0:W-:Y:S04]  /*687f0*/  @P3 STG.E.U8 desc[UR58][R180.64], R0 ;  /* 0x00000000b4003986 */ /* 0x0041e8000c10113a */
[----:B0-----:R-:W2:Y:S04]  /*68800*/  LDL.LU.64 R180, [R1+0x678] ;  /* 0x0006780001b47983 */ /* 0x001ea80000300a00 */
[----:B------:R-:W2:Y:S01]  /*68810*/  LDL.LU.64 R188, [R1+0x670] ;  /* 0x0006700001bc7983 */ /* 0x000ea20000300a00 */
[----:B------:R-:W-:Y:S01]  /*68820*/  ISETP.LT.AND P5, PT, R3, UR4, !P2 ;  /* 0x0000000403007c0c */ /* 0x000fe2000d7a1270 */
[----:B------:R-:W-:Y:S01]  /*68830*/  VIADD R0, R2, 0x171 ;  /* 0x0000017102007836 */ /* 0x000fe20000000000 */
[----:B------:R-:W-:Y:S01]  /*68840*/  ULDC UR4, c[0x0][0x22c] ;  /* 0x00008b0000047ab9 */ /* 0x000fe20000000800 */
[----:B------:R-:W-:Y:S01]  /*68850*/  ISETP.LT.AND P2, PT, R4, UR6, !P2 ;  /* 0x0000000604007c0c */ /* 0x000fe2000d741270 */
[----:B------:R-:W-:Y:S01]  /*68860*/  ULDC UR6, c[0x0][0x228] ;  /* 0x00008a0000067ab9 */ /* 0x000fe20000000800 */
[----:B------:R-:W-:Y:S01]  /*68870*/  PRMT R5, R251, 0x7772, RZ ;  /* 0x00007772fb057816 */ /* 0x000fe200000000ff */
[----:B------:R-:W2:Y:S01]  /*68880*/  LDL.LU R178, [R1+0x24] ;  /* 0x0000240001b27983 */ /* 0x000ea20000300800 */
[----:B------:R-:W-:Y:S01]  /*68890*/  ISETP.GE.AND P0, PT, R0, UR4, PT ;  /* 0x0000000400007c0c */ /* 0x000fe2000bf06270 */
[----:B------:R-:W-:Y:S01]  /*688a0*/  VIADD R0, R2, 0x172 ;  /* 0x0000017202007836 */ /* 0x000fe20000000000 */
[----:B------:R-:W-:Y:S01]  /*688b0*/  ISETP.LT.AND P6, PT, R3, UR8, !P1 ;  /* 0x0000000803007c0c */ /* 0x000fe2000cfc1270 */
[----:B------:R-:W-:Y:S01]  /*688c0*/  ULDC UR4, c[0x0][0x22c] ;  /* 0x00008b0000047ab9 */ /* 0x000fe20000000800 */
[----:B------:R-:W-:-:S02]  /*688d0*/  ULDC UR8, c[0x0][0x228] ;  /* 0x00008a0000087ab9 */ /* 0x000fc40000000800 */
[----:B------:R-:W-:Y:S01]  /*688e0*/  ISETP.GE.AND P3, PT, R0, UR4, PT ;  /* 0x0000000400007c0c */ /* 0x000fe2000bf66270 */
[----:B------:R-:W-:Y:S02]  /*688f0*/  ULDC UR4, c[0x0][0x228] ;  /* 0x00008a0000047ab9 */ /* 0x000fe40000000800 */
[----:B------:R-:W-:Y:S01]  /*68900*/  ISETP.LT.AND P1, PT, R4, UR4, !P1 ;  /* 0x0000000404007c0c */ /* 0x000fe2000cf21270 */
[----:B------:R-:W-:Y:S01]  /*68910*/  ULDC UR4, c[0x0][0x22c] ;  /* 0x00008b0000047ab9 */ /* 0x000fe20000000800 */
[----:B----4-:R-:W-:Y:S01]  /*68920*/  PRMT R0, R187, 0x7770, RZ ;  /* 0x00007770bb007816 */ /* 0x010fe200000000ff */
[----:B---3--:R0:W-:Y:S01]  /*68930*/  @P5 STG.E.U8 desc[UR58][R6.64], R5 ;  /* 0x0000000506005986 */ /* 0x0081e2000c10113a */
[----:B------:R-:W-:Y:S01]  /*68940*/  ISETP.LT.AND P5, PT, R3, UR6, !P0 ;  /* 0x0000000603007c0c */ /* 0x000fe2000c7a1270 */
[----:B------:R-:W-:Y:S01]  /*68950*/  ULDC UR6, c[0x0][0x228] ;  /* 0x00008a0000067ab9 */ /* 0x000fe20000000800 */
[----:B0-----:R-:W-:Y:S01]  /*68960*/  PRMT R5, R251, 0x7773, RZ ;  /* 0x00007773fb057816 */ /* 0x001fe200000000ff */
[C---:B------:R-:W-:Y:S01]  /*68970*/  VIADD R6, R2.reuse, 0x174 ;  /* 0x0000017402067836 */ /* 0x040fe20000000000 */
[----:B------:R-:W3:Y:S04]  /*68980*/  LDL.LU.64 R250, [R1+0x660] ;  /* 0x0006600001fa7983 */ /* 0x000ee80000300a00 */
[----:B------:R0:W-:Y:S04]  /*68990*/  @P2 STG.E.U8 desc[UR58][R184.64], R5 ;  /* 0x00000005b8002986 */ /* 0x0001e8000c10113a */
[----:B------:R1:W-:Y:S01]  /*689a0*/  @P6 STG.E.U8 desc[UR58][R236.64], R0 ;  /* 0x00000000ec006986 */ /* 0x0003e2000c10113a */
[----:B0-----:R-:W-:-:S03]  /*689b0*/  VIADD R5, R2, 0x173 ;  /* 0x0000017302057836 */ /* 0x001fc60000000000 */
[----:B------:R-:W4:Y:S01]  /*689c0*/  LDL.LU.64 R184, [R1+0x658] ;  /* 0x0006580001b87983 */ /* 0x000f220000300a00 */
[----:B-1----:R-:W-:-:S03]  /*689d0*/  PRMT R0, R187, 0x7771, RZ ;  /* 0x00007771bb007816 */ /* 0x002fc600000000ff */
[----:B------:R-:W4:Y:S01]  /*689e0*/  LDL.LU.64 R236, [R1+0x650] ;  /* 0x0006500001ec7983 */ /* 0x000f220000300a00 */
[----:B------:R-:W-:Y:S01]  /*689f0*/  ISETP.GE.AND P2, PT, R5, UR4, PT ;  /* 0x0000000405007c0c */ /* 0x000fe2000bf46270 */
[----:B------:R-:W-:Y:S01]  /*68a00*/  ULDC UR4, c[0x0][0x228] ;  /* 0x00008a0000047ab9 */ /* 0x000fe20000000800 */
[----:B------:R-:W-:Y:S02]  /*68a10*/  PRMT R5, R187, 0x7772, RZ ;  /* 0x00007772bb057816 */ /* 0x000fe400000000ff */
[----:B------:R-:W-:Y:S01]  /*68a20*/  ISETP.LT.AND P6, PT, R3, UR4, !P3 ;  /* 0x0000000403007c0c */ /* 0x000fe2000dfc1270 */
[----:B------:R-:W-:Y:S01]  /*68a30*/  ULDC UR4, c[0x0][0x22c] ;  /* 0x00008b0000047ab9 */ /* 0x000fe20000000800 */
[----:B--2---:R0:W-:Y:S01]  /*68a40*/  @P1 STG.E.U8 desc[UR58][R180.64], R0 ;  /* 0x00000000b4001986 */ /* 0x0041e2000c10113a */
[----:B------:R-:W-:Y:S01]  /*68a50*/  ISETP.GE.AND P1, PT, R6, UR4, PT ;  /* 0x0000000406007c0c */ /* 0x000fe2000bf26270 */
[----:B------:R-:W-:Y:S02]  /*68a60*/  ULDC UR4, c[0x0][0x228] ;  /* 0x00008a0000047ab9 */ /* 0x000fe40000000800 */
[----:B------:R1:W-:Y:S04]  /*68a70*/  @P5 STG.E.U8 desc[UR58][R188.64], R5 ;  /* 0x00000005bc005986 */ /* 0x0003e8000c10113a */
[----:B0-----:R-:W2:Y:S04]  /*68a80*/  LDL.LU.64 R180, [R1+0x648] ;  /* 0x0006480001b47983 */ /* 0x001ea80000300a00 */
[----:B------:R-:W2:Y:S04]  /*68a90*/  LDL.LU R186, [R1+0x28] ;  /* 0x0000280001ba7983 */ /* 0x000ea80000300800 */
[----:B-1----:R-:W2:Y:S04]  /*68aa0*/  LDL.LU.64 R188, [R1+0x640] ;  /* 0x0006400001bc7983 */ /* 0x002ea80000300a00 */
[----:B------:R-:W3:Y:S01]  /*68ab0*/  LDL.LU.64 R6, [R1+0x668] ;  /* 0x0006680001067983 */ /* 0x000ee20000300a00 */
[----:B------:R-:W-:Y:S01]  /*68ac0*/  ISETP.LT.AND P0, PT, R4, UR6, !P0 ;  /* 0x0000000604007c0c */ /* 0x000fe2000c701270 */
[----:B------:R-:W-:-:S02]  /*68ad0*/  ULDC UR6, c[0x0][0x228] ;  /* 0x00008a0000067ab9 */ /* 0x000fc40000000800 */
[----:B------:R-:W-:Y:S01]  /*68ae0*/  ISETP.LT.AND P3, PT, R4, UR6, !P3 ;  /* 0x0000000604007c0c */ /* 0x000fe2000df61270 */
[----:B------:R-:W-:Y:S01]  /*68af0*/  ULDC UR6, c[0x0][0x228] ;  /* 0x00008a0000067ab9 */ /* 0x000fe20000000800 */
[----:B------:R-:W-:Y:S02]  /*68b00*/  PRMT R0, R187, 0x7773, RZ ;  /* 0x00007773bb007816 */ /* 0x000fe400000000ff */
[----:B------:R-:W-:Y:S02]  /*68b10*/  PRMT R5, R178, 0x7770, RZ ;  /* 0x00007770b2057816 */ /* 0x000fe400000000ff */
[----:B------:R-:W-:Y:S01]  /*68b20*/  ISETP.LT.AND P5, PT, R3, UR4, !P2 ;  /* 0x0000000403007c0c */ /* 0x000fe2000d7a1270 */
[----:B------:R-:W-:Y:S01]  /*68b30*/  ULDC UR4, c[0x0][0x22c] ;  /* 0x00008b0000047ab9 */ /* 0x000fe20000000800 */
[----:B------:R-:W-:Y:S01]  /*68b40*/  ISETP.LT.AND P2, PT, R4, UR6, !P2 ;  /* 0x0000000604007c0c */ /* 0x000fe2000d741270 */
[----:B------:R-:W-:Y:S01]  /*68b50*/  ULDC UR6, c[0x0][0x228] ;  /* 0x00008a0000067ab9 */ /* 0x000fe20000000800 */
[----:B---3--:R0:W-:Y:S04]  /*68b60*/  @P0 STG.E.U8 desc[UR58][R6.64], R0 ;  /* 0x0000000006000986 */ /* 0x0081e8000c10113a */
[----:B------:R-:W-:Y:S01]  /*68b70*/  @P6 STG.E.U8 desc[UR58][R250.64], R5 ;  /* 0x00000005fa006986 */ /* 0x000fe2000c10113a */
[----:B0-----:R-:W-:-:S05]  /*68b80*/  PRMT R0, R178, 0x7771, RZ ;  /* 0x00007771b2007816 */ /* 0x001fca00000000ff */
[----:B----4-:R0:W-:Y:S04]  /*68b90*/  @P3 STG.E.U8 desc[UR58][R184.64], R0 ;  /* 0x00000000b8003986 */ /* 0x0101e8000c10113a */
[----:B0-----:R-:W3:Y:S04]  /*68ba0*/  LDL.LU.64 R184, [R1+0x638] ;  /* 0x0006380001b87983 */ /* 0x001ee80000300a00 */
[----:B------:R-:W4:Y:S01]  /*68bb0*/  LDL.LU.64 R250, [R1+0x630] ;  /* 0x0006300001fa7983 */ /* 0x000f220000300a00 */
[----:B------:R-:W-:Y:S01]  /*68bc0*/  VIADD R0, R2, 0x175 ;  /* 0x0000017502007836 */ /* 0x000fe20000000000 */
[----:B------:R-:W-:-:S02]  /*68bd0*/  PRMT R5, R178, 0x7772, RZ ;  /* 0x00007772b2057816 */ /* 0x000fc400000000ff */
[----:B------:R-:W-:Y:S01]  /*68be0*/  ISETP.LT.AND P6, PT, R3, UR8, !P1 ;  /* 0x0000000803007c0c */ /* 0x000fe2000cfc1270 */
[----:B------:R-:W4:Y:S01]  /*68bf0*/  LDL.LU R187, [R1+0x2c] ;  /* 0x00002c0001bb7983 */ /* 0x000f220000300800 */
[----:B------:R-:W-:Y:S01]  /*68c00*/  ISETP.GE.AND P0, PT, R0, UR4, PT ;  /* 0x0000000400007c0c */ /* 0x000fe2000bf06270 */
[C---:B------:R-:W-:Y:S01]  /*68c10*/  VIADD R0, R2.reuse, 0x176 ;  /* 0x0000017602007836 */ /* 0x040fe20000000000 */
[----:B------:R-:W-:Y:S01]  /*68c20*/  ULDC UR4, c[0x0][0x22c] ;  /* 0x00008b0000047ab9 */ /* 0x000fe20000000800 */
[----:B------:R0:W-:Y:S01]  /*68c30*/  @P5 STG.E.U8 desc[UR58][R236.64], R5 ;  /* 0x00000005ec005986 */ /* 0x0001e2000c10113a */
[----:B------:R-:W-:Y:S01]  /*68c40*/  VIADD R6, R2, 0x178 ;  /* 0x0000017802067836 */ /* 0x000fe20000000000 */
[----:B------:R-:W-:Y:S01]  /*68c50*/  ULDC UR8, c[0x0][0x228] ;  /* 0x00008a0000087ab9 */ /* 0x000fe20000000800 */
[----:B------:R-:W-:Y:S01]  /*68c60*/  ISETP.GE.AND P3, PT, R0, UR4, PT ;  /* 0x0000000400007c0c */ /* 0x000fe2000bf66270 */
[----:B------:R-:W-:Y:S02]  /*68c70*/  ULDC UR4, c[0x0][0x228] ;  /* 0x00008a0000047ab9 */ /* 0x000fe40000000800 */
[----:B------:R-:W-:Y:S01]  /*68c80*/  ISETP.LT.AND P1, PT, R4, UR4, !P1 ;  /* 0x0000000404007c0c */ /* 0x000fe2000cf21270 */
[----:B------:R-:W-:Y:S01]  /*68c90*/  ULDC UR4, c[0x0][0x22c] ;  /* 0x00008b0000047ab9 */ /* 0x000fe20000000800 */
[----:B--2---:R-:W-:-:S02]  /*68ca0*/  PRMT R0, R186, 0x7770, RZ ;  /* 0x00007770ba007816 */ /* 0x004fc400000000ff */
[----:B0-----:R-:W-:Y:S01]  /*68cb0*/  PRMT R5, R178, 0x7773, RZ ;  /* 0x00007773b2057816 */ /* 0x001fe200000000ff */
[----:B------:R-:W2:Y:S01]  /*68cc0*/  LDL.LU.64 R236, [R1+0x620] ;  /* 0x0006200001ec7983 */ /* 0x000ea20000300a00 */
[----:B------:R-:W-:Y:S01]  /*68cd0*/  ISETP.LT.AND P5, PT, R3, UR6, !P0 ;  /* 0x0000000603007c0c */ /* 0x000fe2000c7a1270 */
[----:B------:R-:W-:Y:S02]  /*68ce0*/  ULDC UR6, c[0x0][0x228] ;  /* 0x00008a0000067ab9 */ /* 0x000fe40000000800 */
[----:B------:R0:W-:Y:S04]  /*68cf0*/  @P2 STG.E.U8 desc[UR58][R180.64], R5 ;  /* 0x00000005b4002986 */ /* 0x0001e8000c10113a */
[----:B------:R1:W-:Y:S01]  /*68d00*/  @P6 STG.E.U8 desc[UR58][R188.64], R0 ;  /* 0x00000000bc006986 */ /* 0x0003e2000c10113a */
[----:B0-----:R-:W-:-:S03]  /*68d10*/  VIADD R5, R2, 0x177 ;  /* 0x0000017702057836 */ /* 0x001fc60000000000 */
[----:B------:R-:W2:Y:S01]  /*68d20*/  LDL.LU.64 R180, [R1+0x618] ;  /* 0x0006180001b47983 */ /* 0x000ea20000300a00 */
[----:B-1----:R-:W-:-:S03]  /*68d30*/  PRMT R0, R186, 0x7771, RZ ;  /* 0x00007771ba007816 */ /* 0x002fc600000000ff */
[----:B------:R-:W2:Y:S01]  /*68d40*/  LDL.LU.64 R178, [R1+0x610] ;  /* 0x0006100001b27983 */ /* 0x000ea20000300a00 */
[----:B------:R-:W-:Y:S01]  /*68d50*/  ISETP.GE.AND P2, PT, R5, UR4, PT ;  /* 0x0000000405007c0c */ /* 0x000fe2000bf46270 */
[----:B------:R-:W-:Y:S01]  /*68d60*/  ULDC UR4, c[0x0][0x228] ;  /* 0x00008a0000047ab9 */ /* 0x000fe20000000800 */
[----:B------:R-:W-:Y:S02]  /*68d70*/  PRMT R5, R186, 0x7772, RZ ;  /* 0x00007772ba057816 */ /* 0x000fe400000000ff */
[----:B------:R-:W-:Y:S01]  /*68d80*/  ISETP.LT.AND P6, PT, R3, UR4, !P3 ;  /* 0x0000000403007c0c */ /* 0x000fe2000dfc1270 */
[----:B------:R-:W-:Y:S01]  /*68d90*/  ULDC UR4, c[0x0][0x22c] ;  /* 0x00008b0000047ab9 */ /* 0x000fe20000000800 */
[----:B---3--:R0:W-:Y:S01]  /*68da0*/  @P1 STG.E.U8 desc[UR58][R184.64], R0 ;  /* 0x00000000b8001986 */ /* 0x0081e2000c10113a */
[----:B------:R-:W-:Y:S01]  /*68db0*/  ISETP.GE.AND P1, PT, R6, UR4, PT ;  /* 0x0000000406007c0c */ /* 0x000fe2000bf26270 */
[----:B------:R-:W-:Y:S02]  /*68dc0*/  ULDC UR4, c[0x0][0x228] ;  /* 0x00008a0000047ab9 */ /* 0x000fe40000000800 */
[----:B----4-:R1:W-:Y:S04]  /*68dd0*/  @P5 STG.E.U8 desc[UR58][R250.64], R5 ;  /* 0x00000005fa005986 */ /* 0x0103e8000c10113a */
[----:B0-----:R-:W3:Y:S04]  /*68de0*/  LDL.LU.64 R184, [R1+0x608] ;  /* 0x0006080001b87983 */ /* 0x001ee80000300a00 */
[----:B------:R-:W4:Y:S04]  /*68df0*/  LDL.LU R189, [R1+0x10] ;  /* 0x0000100001bd7983 */ /* 0x000f280000300800 */
[----:B-1----:R-:W3:Y:S04]  /*68e00*/  LDL.LU.64 R250, [R1+0x600] ;  /* 0x0006000001fa7983 */ /* 0x002ee80000300a00 */
[----:B------:R-:W2:Y:S01]  /*68e10*/  LDL.LU.64 R6, [R1+0x628] ;  /* 0x0006280001067983 */ /* 0x000ea20000300a00 */
        /* <DEDUP_REMOVED lines=10> */
[----:B--2---:R0:W-:Y:S04]  /*68ec0*/  @P0 STG.E.U8 desc[UR58][R6.64], R0 ;  /* 0x0000000006000986 */ /* 0x0041e8000c10113a */
[----:B------:R-:W-:Y:S01]  /*68ed0*/  @P6 STG.E.U8 desc[UR58][R236.64], R5 ;  /* 0x00000005ec006986 */ /* 0x000fe2000c10113a */
[----:B0-----:R-:W-:-:S05]  /*68ee0*/  PRMT R0, R187, 0x7771, RZ ;  /* 0x00007771bb007816 */ /* 0x001fca00000000ff */
[----:B------:R0:W-:Y:S04]  /*68ef0*/  @P3 STG.E.U8 desc[UR58][R180.64], R0 ;  /* 0x00000000b4003986 */ /* 0x0001e8000c10113a */
[----:B0-----:R-:W2:Y:S04]  /*68f00*/  LDL.LU.64 R180, [R1+0x5f8] ;  /* 0x0005f80001b47983 */ /* 0x001ea80000300a00 */
[----:B------:R-:W2:Y:S01]  /*68f10*/  LDL.LU.64 R236, [R1+0x5f0] ;  /* 0x0005f00001ec7983 */ /* 0x000ea20000300a00 */
[----:B------:R-:W-:Y:S01]  /*68f20*/  VIADD R0, R2, 0x179 ;  /* 0x0000017902007836 */ /* 0x000fe20000000000 */
[----:B------:R-:W-:-:S02]  /*68f30*/  PRMT R5, R187, 0x7772, RZ ;  /* 0x00007772bb057816 */ /* 0x000fc400000000ff */
[----:B------:R-:W-:Y:S01]  /*68f40*/  ISETP.LT.AND P6, PT, R3, UR8, !P1 ;  /* 0x0000000803007c0c */ /* 0x000fe2000cfc1270 */
[----:B------:R-:W2:Y:S01]  /*68f50*/  LDL.LU R188, [R1+0x14] ;  /* 0x0000140001bc7983 */ /* 0x000ea20000300800 */
        /* <DEDUP_REMOVED lines=10> */
[----:B----4-:R-:W-:-:S02]  /*69000*/  PRMT R0, R189, 0x7770, RZ ;  /* 0x00007770bd007816 */ /* 0x010fc400000000ff */
[----:B0-----:R-:W-:Y:S02]  /*69010*/  PRMT R5, R187, 0x7773, RZ ;  /* 0x00007773bb057816 */ /* 0x001fe400000000ff */
[----:B------:R-:W-:Y:S01]  /*69020*/  ISETP.LT.AND P5, PT, R3, UR6, !P0 ;  /* 0x0000000603007c0c */ /* 0x000fe2000c7a1270 */
[----:B------:R-:W4:Y:S01]  /*69030*/  LDL.LU.64 R186, [R1+0x5e0] ;  /* 0x0005e00001ba7983 */ /* 0x000f220000300a00 */
[----:B------:R-:W-:-:S03]  /*69040*/  ULDC UR6, c[0x0][0x228] ;  /* 0x00008a0000067ab9 */ /* 0x000fc60000000800 */
[----:B---3--:R0:W-:Y:S04]  /*69050*/  @P2 STG.E.U8 desc[UR58][R184.64], R5 ;  /* 0x00000005b8002986 */ /* 0x0081e8000c10113a */
[----:B------:R1:W-:Y:S01]  /*69060*/  @P6 STG.E.U8 desc[UR58][R250.64], R0 ;  /* 0x00000000fa006986 */ /* 0x0003e2000c10113a */
[----:B0-----:R-:W-:-:S03]  /*69070*/  VIADD R5, R2, 0x17b ;  /* 0x0000017b02057836 */ /* 0x001fc60000000000 */
[----:B------:R-:W3:Y:S01]  /*69080*/  LDL.LU.64 R184, [R1+0x5d8] ;  /* 0x0005d80001b87983 */ /* 0x000ee20000300a00 */
[----:B-1----:R-:W-:-:S03]  /*69090*/  PRMT R0, R189, 0x7771, RZ ;  /* 0x00007771bd007816 */ /* 0x002fc600000000ff */
[----:B------:R-:W3:Y:S01]  /*690a0*/  LDL.LU.64 R178, [R1+0x5d0] ;  /* 0x0005d00001b27983 */ /* 0x000ee20000300a00 */
        /* <DEDUP_REMOVED lines=12> */
[----:B------:R-:W4:Y:S01]  /*69170*/  LDL.LU.64 R6, [R1+0x5e8] ;  /* 0x0005e80001067983 */ /* 0x000f220000300a00 */
        /* <DEDUP_REMOVED lines=10> */
[----:B----4-:R0:W-:Y:S04]  /*69220*/  @P0 STG.E.U8 desc[UR58][R6.64], R0 ;  /* 0x0000000006000986 */ /* 0x0101e8000c10113a */
[----:B------:R1:W-:Y:S01]  /*69230*/  @P6 STG.E.U8 desc[UR58][R186.64], R5 ;  /* 0x00000005ba006986 */ /* 0x0003e2000c10113a */
[----:B0-----:R-:W-:-:S03]  /*69240*/  PRMT R0, R188, 0x7771, RZ ;  /* 0x00007771bc007816 */ /* 0x001fc600000000ff */
[----:B-1----:R-:W4:Y:S04]  /*69250*/  LDL.LU.64 R186, [R1+0x5b8] ;  /* 0x0005b80001ba7983 */ /* 0x002f280000300a00 */
[----:B---3--:R0:W-:Y:S04]  /*69260*/  @P3 STG.E.U8 desc[UR58][R184.64], R0 ;  /* 0x00000000b8003986 */ /* 0x0081e8000c10113a */
[----:B0-----:R-:W3:Y:S01]  /*69270*/  LDL.LU.64 R184, [R1+0x5b0] ;  /* 0x0005b00001b87983 */ /* 0x001ee20000300a00 */
[----:B------:R-:W-:Y:S01]  /*69280*/  VIADD R0, R2, 0x17d ;  /* 0x0000017d02007836 */ /* 0x000fe20000000000 */
[----:B------:R-:W-:-:S02]  /*69290*/  PRMT R5, R188, 0x7772, RZ ;  /* 0x00007772bc057816 */ /* 0x000fc400000000ff */
[----:B------:R-:W-:Y:S01]  /*692a0*/  ISETP.LT.AND P6, PT, R3, UR8, !P1 ;  /* 0x0000000803007c0c */ /* 0x000fe2000cfc1270 */
[----:B------:R-:W3:Y:S01]  /*692b0*/  LDL.LU R189, [R1+0x1c] ;  /* 0x00001c0001bd7983 */ /* 0x000ee20000300800 */
        /* <DEDUP_REMOVED lines=19> */
[----:B-1----:R-:W-:Y:S02]  /*693f0*/  PRMT R0, R251, 0x7771, RZ ;  /* 0x00007771fb007816 */ /* 0x002fe400000000ff */
[----:B------:R-:W-:Y:S01]  /*69400*/  ISETP.GE.AND P2, PT, R5, UR4, PT ;  /* 0x0000000405007c0c */ /* 0x000fe2000bf46270 */
[----:B------:R-:W-:Y:S01]  /*69410*/  ULDC UR4, c[0x0][0x228] ;  /* 0x00008a0000047ab9 */ /* 0x000fe20000000800 */
[----:B------:R-:W-:Y:S02]  /*69420*/  PRMT R5, R251, 0x7772, RZ ;  /* 0x00007772fb057816 */ /* 0x000fe400000000ff */
[----:B------:R-:W-:Y:S01]  /*69430*/  ISETP.LT.AND P6, PT, R3, UR4, !P3 ;  /* 0x0000000403007c0c */ /* 0x000fe2000dfc1270 */
[----:B------:R-:W-:Y:S01]  /*69440*/  ULDC UR4, c[0x0][0x22c] ;  /* 0x00008b0000047ab9 */ /* 0x000fe20000000800 */
[----:B----4-:R0:W-:Y:S01]  /*69450*/  @P1 STG.E.U8 desc[UR58][R186.64], R0 ;  /* 0x00000000ba001986 */ /* 0x0101e2000c10113a */
[----:B------:R-:W-:Y:S01]  /*69460*/  ISETP.GE.AND P1, PT, R6, UR4, PT ;  /* 0x0000000406007c0c */ /* 0x000fe2000bf26270 */
[----:B------:R-:W-:-:S02]  /*69470*/  ULDC UR4, c[0x0][0x228] ;  /* 0x00008a0000047ab9 */ /* 0x000fc40000000800 */
[----:B0-----:R-:W4:Y:S01]  /*69480*/  LDL.LU.64 R186, [R1+0x590] ;  /* 0x0005900001ba7983 */ /* 0x001f220000300a00 */
[----:B------:R-:W-:-:S03]  /*69490*/  PRMT R0, R251, 0x7773, RZ ;  /* 0x00007773fb007816 */ /* 0x000fc600000000ff */
[----:B------:R-:W4:Y:S04]  /*694a0*/  LDL.LU R237, [R1+0x70] ;  /* 0x0000700001ed7983 */ /* 0x000f280000300800 */
[----:B---3--:R0:W-:Y:S04]  /*694b0*/  @P5 STG.E.U8 desc[UR58][R184.64], R5 ;  /* 0x00000005b8005986 */ /* 0x0081e8000c10113a */
[----:B0-----:R-:W3:Y:S04]  /*694c0*/  LDL.LU.64 R184, [R1+0x588] ;  /* 0x0005880001b87983 */ /* 0x001ee80000300a00 */
[----:B------:R-:W3:Y:S04]  /*694d0*/  LDL.LU.64 R250, [R1+0x580] ;  /* 0x0005800001fa7983 */ /* 0x000ee80000300a00 */
[----:B------:R-:W2:Y:S01]  /*694e0*/  LDL.LU.64 R6, [R1+0x5a8] ;  /* 0x0005a80001067983 */ /* 0x000ea20000300a00 */
[----:B------:R-:W-:Y:S01]  /*694f0*/  ISETP.LT.AND P0, PT, R4, UR6, !P0 ;  /* 0x0000000604007c0c */ /* 0x000fe2000c701270 */
[----:B------:R-:W-:-:S02]  /*69500*/  ULDC UR6, c[0x0][0x228] ;  /* 0x00008a0000067ab9 */ /* 0x000fc40000000800 */
[C---:B------:R-:W-:Y:S01]  /*69510*/  ISETP.LT.AND P3, PT, R4.reuse, UR6, !P3 ;  /* 0x0000000604007c0c */ /* 0x040fe2000df61270 */
[----:B------:R-:W-:Y:S01]  /*69520*/  ULDC UR6, c[0x0][0x228] ;  /* 0x00008a0000067ab9 */ /* 0x000fe20000000800 */
[----:B------:R-:W-:Y:S02]  /*69530*/  PRMT R5, R189, 0x7770, RZ ;  /* 0x00007770bd057816 */ /* 0x000fe400000000ff */
[----:B------:R-:W-:Y:S01]  /*69540*/  ISETP.LT.AND P5, PT, R3, UR4, !P2 ;  /* 0x0000000403007c0c */ /* 0x000fe2000d7a1270 */
[----:B------:R-:W-:Y:S01]  /*69550*/  ULDC UR4, c[0x0][0x22c] ;  /* 0x00008b0000047ab9 */ /* 0x000fe20000000800 */
[----:B------:R-:W-:Y:S01]  /*69560*/  ISETP.LT.AND P2, PT, R4, UR6, !P2 ;  /* 0x0000000604007c0c */ /* 0x000fe2000d741270 */
[----:B------:R-:W-:-:S03]  /*69570*/  ULDC UR6, c[0x0][0x228] ;  /* 0x00008a0000067ab9 */ /* 0x000fc60000000800 */
[----:B--2---:R0:W-:Y:S04]  /*69580*/  @P0 STG.E.U8 desc[UR58][R6.64], R0 ;  /* 0x0000000006000986 */ /* 0x0041e8000c10113a */
[----:B------:R1:W-:Y:S01]  /*69590*/  @P6 STG.E.U8 desc[UR58][R178.64], R5 ;  /* 0x00000005b2006986 */ /* 0x0003e2000c10113a */
[----:B0-----:R-:W-:-:S05]  /*695a0*/  PRMT R0, R189, 0x7771, RZ ;  /* 0x00007771bd007816 */ /* 0x001fca00000000ff */
[----:B------:R0:W-:Y:S01]  /*695b0*/  @P3 STG.E.U8 desc[UR58][R180.64], R0 ;  /* 0x00000000b4003986 */ /* 0x0001e2000c10113a */
[----:B-1----:R-:W-:-:S05]  /*695c0*/  PRMT R5, R189, 0x7772, RZ ;  /* 0x00007772bd057816 */ /* 0x002fca00000000ff */
[----:B----4-:R1:W-:Y:S04]  /*695d0*/  @P5 STG.E.U8 desc[UR58][R186.64], R5 ;  /* 0x00000005ba005986 */ /* 0x0103e8000c10113a */
[----:B0-----:R-:W2:Y:S04]  /*695e0*/  LDL.LU.64 R180, [R1+0x578] ;  /* 0x0005780001b47983 */ /* 0x001ea80000300a00 */
[----:B------:R-:W4:Y:S04]  /*695f0*/  LDL.LU R7, [R1+0x74] ;  /* 0x0000740001077983 */ /* 0x000f280000300800 */
[----:B-1----:R-:W4:Y:S01]  /*69600*/  LDL.LU.64 R186, [R1+0x570] ;  /* 0x0005700001ba7983 */ /* 0x002f220000300a00 */
[C---:B------:R-:W-:Y:S01]  /*69610*/  VIADD R0, R2.reuse, 0x181 ;  /* 0x0000018102007836 */ /* 0x040fe20000000000 */
[----:B------:R-:W-:Y:S01]  /*69620*/  ISETP.LT.AND P6, PT, R3, UR8, !P1 ;  /* 0x0000000803007c0c */ /* 0x000fe2000cfc1270 */
[----:B------:R-:W-:Y:S01]  /*69630*/  VIADD R6, R2, 0x184 ;  /* 0x0000018402067836 */ /* 0x000fe20000000000 */
[----:B------:R-:W-:Y:S01]  /*69640*/  PRMT R5, R189, 0x7773, RZ ;  /* 0x00007773bd057816 */ /* 0x000fe200000000ff */
[----:B------:R-:W4:Y:S01]  /*69650*/  LDL.LU.64 R178, [R1+0x568] ;  /* 0x0005680001b27983 */ /* 0x000f220000300a00 */
[----:B------:R-:W-:Y:S01]  /*69660*/  ISETP.GE.AND P0, PT, R0, UR4, PT ;  /* 0x0000000400007c0c */ /* 0x000fe2000bf06270 */
[----:B------:R-:W-:Y:S01]  /*69670*/  VIADD R0, R2, 0x182 ;  /* 0x0000018202007836 */ /* 0x000fe20000000000 */
[----:B------:R-:W-:Y:S01]  /*69680*/  ULDC UR4, c[0x0][0x22c] ;  /* 0x00008b0000047ab9 */ /* 0x000fe20000000800 */
[----:B------:R-:W4:Y:S01]  /*69690*/  LDL.LU.64 R188, [R1+0x560] ;  /* 0x0005600001bc7983 */ /* 0x000f220000300a00 */
[----:B------:R-:W-:-:S02]  /*696a0*/  ULDC UR8, c[0x0][0x228] ;  /* 0x00008a0000087ab9 */ /* 0x000fc40000000800 */
[----:B------:R-:W-:Y:S01]  /*696b0*/  ISETP.GE.AND P3, PT, R0, UR4, PT ;  /* 0x0000000400007c0c */ /* 0x000fe2000bf66270 */
[----:B------:R-:W-:Y:S02]  /*696c0*/  ULDC UR4, c[0x0][0x228] ;  /* 0x00008a0000047ab9 */ /* 0x000fe40000000800 */
[----:B------:R-:W-:Y:S01]  /*696d0*/  ISETP.LT.AND P1, PT, R4, UR4, !P1 ;  /* 0x0000000404007c0c */ /* 0x000fe2000cf21270 */
[----:B---3--:R0:W-:Y:S01]  /*696e0*/  @P2 STG.E.U8 desc[UR58][R184.64], R5 ;  /* 0x00000005b8002986 */ /* 0x0081e2000c10113a */
[----:B------:R-:W-:Y:S01]  /*696f0*/  PRMT R0, R237, 0x7770, RZ ;  /* 0x00007770ed007816 */ /* 0x000fe200000000ff */
[----:B------:R-:W-:Y:S01]  /*69700*/  ULDC UR4, c[0x0][0x22c] ;  /* 0x00008b0000047ab9 */ /* 0x000fe20000000800 */
[----:B------:R-:W-:Y:S01]  /*69710*/  ISETP.LT.AND P5, PT, R3, UR6, !P0 ;  /* 0x0000000603007c0c */ /* 0x000fe2000c7a1270 */
[----:B------:R-:W-:Y:S02]  /*69720*/  ULDC UR6, c[0x0][0x228] ;  /* 0x00008a0000067ab9 */ /* 0x000fe40000000800 */
[----:B------:R1:W-:Y:S04]  /*69730*/  @P6 STG.E.U8 desc[UR58][R250.64], R0 ;  /* 0x00000000fa006986 */ /* 0x0003e8000c10113a */
[----:B0-----:R-:W3:Y:S01]  /*69740*/  LDL.LU.64 R184, [R1+0x558] ;  /* 0x0005580001b87983 */ /* 0x001ee20000300a00 */
[----:B------:R-:W-:Y:S01]  /*69750*/  VIADD R5, R2, 0x183 ;  /* 0x0000018302057836 */ /* 0x000fe20000000000 */
[----:B-1----:R-:W-:-:S04]  /*69760*/  PRMT R0, R237, 0x7771, RZ ;  /* 0x00007771ed007816 */ /* 0x002fc800000000ff */
[----:B------:R-:W-:Y:S01]  /*69770*/  ISETP.GE.AND P2, PT, R5, UR4, PT ;  /* 0x0000000405007c0c */ /* 0x000fe2000bf46270 */
[----:B------:R-:W-:Y:S01]  /*69780*/  ULDC UR4, c[0x0][0x228] ;  /* 0x00008a0000047ab9 */ /* 0x000fe20000000800 */
[----:B------:R-:W-:Y:S01]  /*69790*/  PRMT R5, R237, 0x7772, RZ ;  /* 0x00007772ed057816 */ /* 0x000fe200000000ff */
[----:B--2---:R0:W-:Y:S04]  /*697a0*/  @P1 STG.E.U8 desc[UR58][R180.64], R0 ;  /* 0x00000000b4001986 */ /* 0x0041e8000c10113a */
[----:B0-----:R-:W2:Y:S04]  /*697b0*/  LDL.LU.64 R180, [R1+0x550] ;  /* 0x0005500001b47983 */ /* 0x001ea80000300a00 */
[----:B------:R-:W2:Y:S04]  /*697c0*/  LDL.LU.64 R250, [R1+0x548] ;  /* 0x0005480001fa7983 */ /* 0x000ea80000300a00 */
[----:B------:R-:W2:Y:S04]  /*697d0*/  LDL.LU R236, [R1+0x78] ;  /* 0x0000780001ec7983 */ /* 0x000ea80000300800 */
[----:B----4-:R0:W-:Y:S04]  /*697e0*/  @P5 STG.E.U8 desc[UR58][R186.64], R5 ;  /* 0x00000005ba005986 */ /* 0x0101e8000c10113a */
[----:B0-----:R-:W4:Y:S01]  /*697f0*/  LDL.LU.64 R186, [R1+0x540] ;  /* 0x0005400001ba7983 */ /* 0x001f220000300a00 */
[C---:B------:R-:W-:Y:S01]  /*69800*/  ISETP.LT.AND P0, PT, R4.reuse, UR6, !P0 ;  /* 0x0000000604007c0c */ /* 0x040fe2000c701270 */
[----:B------:R-:W-:Y:S01]  /*69810*/  ULDC UR6, c[0x0][0x228] ;  /* 0x00008a0000067ab9 */ /* 0x000fe20000000800 */
[----:B------:R-:W-:Y:S01]  /*69820*/  ISETP.LT.AND P6, PT, R3, UR4, !P3 ;  /* 0x0000000403007c0c */ /* 0x000fe2000dfc1270 */
[----:B------:R-:W-:Y:S01]  /*69830*/  ULDC UR4, c[0x0][0x22c] ;  /* 0x00008b0000047ab9 */ /* 0x000fe20000000800 */
[----:B------:R-:W-:Y:S01]  /*69840*/  ISETP.LT.AND P3, PT, R4, UR6, !P3 ;  /* 0x0000000604007c0c */ /* 0x000fe2000df61270 */
[----:B------:R-:W-:Y:S01]  /*69850*/  ULDC UR6, c[0x0][0x228] ;  /* 0x00008a0000067ab9 */ /* 0x000fe20000000800 */
[----:B------:R-:W-:-:S02]  /*69860*/  PRMT R0, R237, 0x7773, RZ ;  /* 0x00007773ed007816 */ /* 0x000fc400000000ff */
[----:B------:R-:W-:Y:S02]  /*69870*/  PRMT R5, R7, 0x7770, RZ ;  /* 0x0000777007057816 */ /* 0x000fe400000000ff */
[----:B------:R-:W-:Y:S01]  /*69880*/  ISETP.GE.AND P1, PT, R6, UR4, PT ;  /* 0x0000000406007c0c */ /* 0x000fe2000bf26270 */
[----:B------:R-:W-:Y:S02]  /*69890*/  ULDC UR4, c[0x0][0x228] ;  /* 0x00008a0000047ab9 */ /* 0x000fe40000000800 */
[----:B------:R0:W-:Y:S01]  /*698a0*/  @P0 STG.E.U8 desc[UR58][R178.64], R0 ;  /* 0x00000000b2000986 */ /* 0x0001e2000c10113a */
[----:B------:R-:W-:Y:S01]  /*698b0*/  ISETP.LT.AND P5, PT, R3, UR4, !P2 ;  /* 0x0000000403007c0c */ /* 0x000fe2000d7a1270 */
[----:B------:R-:W-:Y:S02]  /*698c0*/  ULDC UR4, c[0x0][0x22c] ;  /* 0x00008b0000047ab9 */ /* 0x000fe40000000800 */
[----:B------:R1:W-:Y:S01]  /*698d0*/  @P6 STG.E.U8 desc[UR58][R188.64], R5 ;  /* 0x00000005bc006986 */ /* 0x0003e2000c10113a */
[----:B0-----:R-:W-:-:S03]  /*698e0*/  PRMT R0, R7, 0x7771, RZ ;  /* 0x0000777107007816 */ /* 0x001fc600000000ff */
[----:B-1----:R-:W4:Y:S04]  /*698f0*/  LDL.LU.64 R188, [R1+0x538] ;  /* 0x0005380001bc7983 */ /* 0x002f280000300a00 */
[----:B---3--:R0:W-:Y:S01]  /*69900*/  @P3 STG.E.U8 desc[UR58][R184.64], R0 ;  /* 0x00000000b8003986 */ /* 0x0081e2000c10113a */
[----:B------:R-:W-:Y:S01]  /*69910*/  ISETP.LT.AND P2, PT, R4, UR6, !P2 ;  /* 0x0000000604007c0c */ /* 0x000fe2000d741270 */
[----:B------:R-:W-:Y:S01]  /*69920*/  ULDC UR6, c[0x0][0x228] ;  /* 0x00008a0000067ab9 */ /* 0x000fe20000000800 */
[----:B------:R-:W-:Y:S01]  /*69930*/  ISETP.LT.AND P6, PT, R3, UR8, !P1 ;  /* 0x0000000803007c0c */ /* 0x000fe2000cfc1270 */
[----:B------:R-:W3:Y:S01]  /*69940*/  LDL.LU.64 R178, [R1+0x530] ;  /* 0x0005300001b27983 */ /* 0x000ee20000300a00 */
[----:B------:R-:W-:Y:S01]  /*69950*/  PRMT R5, R7, 0x7772, RZ ;  /* 0x0000777207057816 */ /* 0x000fe200000000ff */
[C---:B------:R-:W-:Y:S01]  /*69960*/  VIADD R6, R2.reuse, 0x188 ;  /* 0x0000018802067836 */ /* 0x040fe20000000000 */
[----:B------:R-:W-:Y:S01]  /*69970*/  ULDC UR8, c[0x0][0x228] ;  /* 0x00008a0000087ab9 */ /* 0x000fe20000000800 */
[----:B0-----:R-:W-:Y:S01]  /*69980*/  VIADD R0, R2, 0x185 ;  /* 0x0000018502007836 */ /* 0x001fe20000000000 */
[----:B------:R-:W3:Y:S04]  /*69990*/  LDL.LU.64 R184, [R1+0x528] ;  /* 0x0005280001b87983 */ /* 0x000ee80000300a00 */
[----:B------:R-:W-:Y:S01]  /*699a0*/  ISETP.GE.AND P0, PT, R0, UR4, PT ;  /* 0x0000000400007c0c */ /* 0x000fe2000bf06270 */
[----:B------:R-:W-:Y:S01]  /*699b0*/  VIADD R0, R2, 0x186 ;  /* 0x0000018602007836 */ /* 0x000fe20000000000 */
[----:B------:R-:W-:-:S04]  /*699c0*/  ULDC UR4, c[0x0][0x22c] ;  /* 0x00008b0000047ab9 */ /* 0x000fc80000000800 */
[----:B------:R-:W-:Y:S01]  /*699d0*/  ISETP.GE.AND P3, PT, R0, UR4, PT ;  /* 0x0000000400007c0c */ /* 0x000fe2000bf66270 */
[----:B------:R-:W-:Y:S01]  /*699e0*/  ULDC UR4, c[0x0][0x228] ;  /* 0x00008a0000047ab9 */ /* 0x000fe20000000800 */
[----:B--2---:R0:W-:Y:S01]  /*699f0*/  @P5 STG.E.U8 desc[UR58][R180.64], R5 ;  /* 0x00000005b4005986 */ /* 0x0041e2000c10113a */
[----:B------:R-:W-:-:S03]  /*69a00*/  PRMT R0, R236, 0x7770, RZ ;  /* 0x00007770ec007816 */ /* 0x000fc600000000ff */
[----:B0-----:R-:W2:Y:S01]  /*69a10*/  LDL.LU.64 R180, [R1+0x1720] ;  /* 0x0017200001b47983 */ /* 0x001ea20000300a00 */
[----:B------:R-:W-:-:S03]  /*69a20*/  PRMT R5, R7, 0x7773, RZ ;  /* 0x0000777307057816 */ /* 0x000fc600000000ff */
[----:B------:R-:W2:Y:S04]  /*69a30*/  LDL.LU R237, [R1+0x7c] ;  /* 0x00007c0001ed7983 */ /* 0x000ea80000300800 */
[----:B------:R0:W-:Y:S04]  /*69a40*/  @P2 STG.E.U8 desc[UR58][R250.64], R5 ;  /* 0x00000005fa002986 */ /* 0x0001e8000c10113a */
[----:B----4-:R1:W-:Y:S04]  /*69a50*/  @P6 STG.E.U8 desc[UR58][R186.64], R0 ;  /* 0x00000000ba006986 */ /* 0x0103e8000c10113a */
[----:B0-----:R-:W4:Y:S04]  /*69a60*/  LDL.LU.64 R250, [R1+0x520] ;  /* 0x0005200001fa7983 */ /* 0x001f280000300a00 */
[----:B-1----:R-:W4:Y:S01]  /*69a70*/  LDL.LU.64 R186, [R1+0x518] ;  /* 0x0005180001ba7983 */ /* 0x002f220000300a00 */
[C---:B------:R-:W-:Y:S01]  /*69a80*/  ISETP.LT.AND P1, PT, R4.reuse, UR4, !P1 ;  /* 0x0000000404007c0c */ /* 0x040fe2000cf21270 */
[----:B------:R-:W-:Y:S01]  /*69a90*/  ULDC UR4, c[0x0][0x228] ;  /* 0x00008a0000047ab9 */ /* 0x000fe20000000800 */
[----:B------:R-:W-:Y:S01]  /*69aa0*/  ISETP.LT.AND P2, PT, R4, UR6, !P0 ;  /* 0x0000000604007c0c */ /* 0x000fe2000c741270 */
[----:B------:R-:W-:Y:S01]  /*69ab0*/  VIADD R5, R2, 0x187 ;  /* 0x0000018702057836 */ /* 0x000fe20000000000 */
[----:B------:R-:W-:Y:S01]  /*69ac0*/  ISETP.LT.AND P5, PT, R3, UR4, !P0 ;  /* 0x0000000403007c0c */ /* 0x000fe2000c7a1270 */
[----:B------:R-:W-:Y:S01]  /*69ad0*/  ULDC UR4, c[0x0][0x22c] ;  /* 0x00008b0000047ab9 */ /* 0x000fe20000000800 */
[C---:B------:R-:W-:Y:S01]  /*69ae0*/  PRMT R0, R236.reuse, 0x7771, RZ ;  /* 0x00007771ec007816 */ /* 0x040fe200000000ff */
[----:B------:R-:W-:Y:S01]  /*69af0*/  ULDC UR6, c[0x0][0x228] ;  /* 0x00008a0000067ab9 */ /* 0x000fe20000000800 */
[----:B------:R-:W-:Y:S01]  /*69b00*/  ISETP.GE.AND P0, PT, R5, UR4, PT ;  /* 0x0000000405007c0c */ /* 0x000fe2000bf06270 */
[----:B------:R-:W-:Y:S01]  /*69b10*/  ULDC UR4, c[0x0][0x22c] ;  /* 0x00008b0000047ab9 */ /* 0x000fe20000000800 */
[----:B------:R-:W-:-:S02]  /*69b20*/  PRMT R5, R236, 0x7772, RZ ;  /* 0x00007772ec057816 */ /* 0x000fc400000000ff */
[----:B------:R-:W-:Y:S01]  /*69b30*/  ISETP.LT.AND P6, PT, R3, UR6, !P3 ;  /* 0x0000000603007c0c */ /* 0x000fe2000dfc1270 */
[----:B------:R-:W-:Y:S01]  /*69b40*/  ULDC UR6, c[0x0][0x228] ;  /* 0x00008a0000067ab9 */ /* 0x000fe20000000800 */
[----:B------:R0:W-:Y:S01]  /*69b50*/  @P1 STG.E.U8 desc[UR58][R188.64], R0 ;  /* 0x00000000bc001986 */ /* 0x0001e2000c10113a */
[----:B------:R-:W-:Y:S01]  /*69b60*/  ISETP.GE.AND P1, PT, R6, UR4, PT ;  /* 0x0000000406007c0c */ /* 0x000fe2000bf26270 */
[----:B------:R-:W-:Y:S02]  /*69b70*/  ULDC UR4, c[0x0][0x228] ;  /* 0x00008a0000047ab9 */ /* 0x000fe40000000800 */
[----:B------:R-:W-:Y:S01]  /*69b80*/  ISETP.LT.AND P3, PT, R4, UR4, !P3 ;  /* 0x0000000404007c0c */ /* 0x000fe2000df61270 */
[----:B------:R-:W-:Y:S01]  /*69b90*/  ULDC UR4, c[0x0][0x228] ;  /* 0x00008a0000047ab9 */ /* 0x000fe20000000800 */
[----:B---3--:R1:W-:Y:S01]  /*69ba0*/  @P5 STG.E.U8 desc[UR58][R178.64], R5 ;  /* 0x00000005b2005986 */ /* 0x0083e2000c10113a */
[----:B0-----:R-:W-:-:S03]  /*69bb0*/  PRMT R0, R236, 0x7773, RZ ;  /* 0x00007773ec007816 */ /* 0x001fc600000000ff */
[----:B------:R-:W3:Y:S04]  /*69bc0*/  LDL.LU.64 R188, [R1+0x508] ;  /* 0x0005080001bc7983 */ /* 0x000ee80000300a00 */
[----:B------:R0:W-:Y:S01]  /*69bd0*/  @P2 STG.E.U8 desc[UR58][R184.64], R0 ;  /* 0x00000000b8002986 */ /* 0x0001e2000c10113a */
[----:B------:R-:W-:Y:S01]  /*69be0*/  ISETP.LT.AND P2, PT, R3, UR6, !P0 ;  /* 0x0000000603007c0c */ /* 0x000fe2000c741270 */
[----:B------:R-:W-:Y:S01]  /*69bf0*/  ULDC UR6, c[0x0][0x228] ;  /* 0x00008a0000067ab9 */ /* 0x000fe20000000800 */
[----:B-1----:R-:W-:Y:S01]  /*69c00*/  VIADD R5, R2, 0x189 ;  /* 0x0000018902057836 */ /* 0x002fe20000000000 */
[----:B------:R-:W-:Y:S01]  /*69c10*/  ISETP.LT.AND P5, PT, R4, UR4, !P0 ;  /* 0x0000000404007c0c */ /* 0x000fe2000c7a1270 */
[----:B------:R-:W-:-:S03]  /*69c20*/  ULDC UR4, c[0x0][0x22c] ;  /* 0x00008b0000047ab9 */ /* 0x000fc60000000800 */
[----:B------:R-:W-:Y:S01]  /*69c30*/  ISETP.GE.AND P0, PT, R5, UR4, PT ;  /* 0x0000000405007c0c */ /* 0x000fe2000bf06270 */
[----:B------:R-:W-:Y:S01]  /*69c40*/  ULDC UR4, c[0x0][0x228] ;  /* 0x00008a0000047ab9 */ /* 0x000fe20000000800 */
[----:B0-----:R-:W3:Y:S04]  /*69c50*/  LDL.LU.64 R184, [R1+0x500] ;  /* 0x0005000001b87983 */ /* 0x001ee80000300a00 */
[----:B------:R-:W3:Y:S01]  /*69c60*/  LDL.LU.64 R178, [R1+0x4f8] ;  /* 0x0004f80001b27983 */ /* 0x000ee20000300a00 */
[C---:B--2---:R-:W-:Y:S02]  /*69c70*/  PRMT R0, R237.reuse, 0x7770, RZ ;  /* 0x00007770ed007816 */ /* 0x044fe400000000ff */
[C---:B------:R-:W-:Y:S02]  /*69c80*/  PRMT R6, R237.reuse, 0x7771, RZ ;  /* 0x00007771ed067816 */ /* 0x040fe400000000ff */
[C---:B------:R-:W-:Y:S01]  /*69c90*/  PRMT R5, R237.reuse, 0x7772, RZ ;  /* 0x00007772ed057816 */ /* 0x040fe200000000ff */
[----:B----4-:R0:W-:Y:S04]  /*69ca0*/  @P6 STG.E.U8 desc[UR58][R250.64], R0 ;  /* 0x00000000fa006986 */ /* 0x0101e8000c10113a */
[----:B------:R-:W-:Y:S04]  /*69cb0*/  @P3 STG.E.U8 desc[UR58][R186.64], R6 ;  /* 0x00000006ba003986 */ /* 0x000fe8000c10113a */
[----:B------:R1:W-:Y:S04]  /*69cc0*/  @P2 STG.E.U8 desc[UR58][R180.64], R5 ;  /* 0x00000005b4002986 */ /* 0x0003e8000c10113a */
[----:B0-----:R-:W2:Y:S04]  /*69cd0*/  LDL.LU.64 R250, [R1+0x4f0] ;  /* 0x0004f00001fa7983 */ /* 0x001ea80000300a00 */
[----:B-1----:R-:W4:Y:S01]  /*69ce0*/  LDL.LU.64 R180, [R1+0x1718] ;  /* 0x0017180001b47983 */ /* 0x002f220000300a00 */
[----:B------:R-:W-:-:S03]  /*69cf0*/  PRMT R0, R237, 0x7773, RZ ;  /* 0x00007773ed007816 */ /* 0x000fc600000000ff */
[----:B------:R-:W2:Y:S04]  /*69d00*/  LDL.LU.64 R186, [R1+0x4e8] ;  /* 0x0004e80001ba7983 */ /* 0x000ea80000300a00 */
[----:B------:R-:W2:Y:S01]  /*69d10*/  LDL.LU.64 R236, [R1+0x4e0] ;  /* 0x0004e00001ec7983 */ /* 0x000ea20000300a00 */
[C---:B------:R-:W-:Y:S01]  /*69d20*/  ISETP.LT.AND P3, PT, R3.reuse, UR4, !P1 ;  /* 0x0000000403007c0c */ /* 0x040fe2000cf61270 */
[----:B------:R-:W-:Y:S02]  /*69d30*/  ULDC UR4, c[0x0][0x22c] ;  /* 0x00008b0000047ab9 */ /* 0x000fe40000000800 */
[----:B---3--:R0:W-:Y:S04]  /*69d40*/  @P5 STG.E.U8 desc[UR58][R188.64], R0 ;  /* 0x00000000bc005986 */ /* 0x0081e8000c10113a */
[----:B0-----:R-:W3:Y:S01]  /*69d50*/  LDL.LU.64 R188, [R1+0x4d0] ;  /* 0x0004d00001bc7983 */ /* 0x001ee20000300a00 */
[----:B------:R-:W-:Y:S01]  /*69d60*/  VIADD R0, R2, 0x18a ;  /* 0x0000018a02007836 */ /* 0x000fe20000000000 */
[----:B------:R-:W-:Y:S01]  /*69d70*/  ISETP.LT.AND P2, PT, R4, UR6, !P1 ;  /* 0x0000000604007c0c */ /* 0x000fe2000cf41270 */
[----:B------:R-:W-:Y:S01]  /*69d80*/  ULDC UR6, c[0x0][0x228] ;  /* 0x00008a0000067ab9 */ /* 0x000fe20000000800 */
[----:B------:R-:W-:Y:S01]  /*69d90*/  ISETP.LT.AND P5, PT, R3, UR8, !P0 ;  /* 0x0000000803007c0c */ /* 0x000fe2000c7a1270 */
[----:B------:R-:W-:Y:S01]  /*69da0*/  ULDC UR8, c[0x0][0x228] ;  /* 0x00008a0000087ab9 */ /* 0x000fe20000000800 */
[----:B------:R-:W-:Y:S01]  /*69db0*/  ISETP.GE.AND P1, PT, R0, UR4, PT ;  /* 0x0000000400007c0c */ /* 0x000fe2000bf26270 */
[----:B------:R-:W-:Y:S01]  /*69dc0*/  VIADD R0, R2, 0x18b ;  /* 0x0000018b02007836 */ /* 0x000fe20000000000 */
[----:B------:R-:W-:Y:S01]  /*69dd0*/  ULDC UR4, c[0x0][0x22c] ;  /* 0x00008b0000047ab9 */ /* 0x000fe20000000800 */
[----:B----4-:R-:W-:-:S05]  /*69de0*/  PRMT R5, R180, 0x7770, RZ ;  /* 0x00007770b4057816 */ /* 0x010fca00000000ff */
[----:B------:R0:W-:Y:S04]  /*69df0*/  @P3 STG.E.U8 desc[UR58][R184.64], R5 ;  /* 0x00000005b8003986 */ /* 0x0001e8000c10113a */
[----:B0-----:R-:W4:Y:S01]  /*69e00*/  LDL.LU.64 R184, [R1+0x4c8] ;  /* 0x0004c80001b87983 */ /* 0x001f220000300a00 */
[----:B------:R-:W-:Y:S01]  /*69e10*/  ISETP.GE.AND P3, PT, R0, UR4, PT ;  /* 0x0000000400007c0c */ /* 0x000fe2000bf66270 */
[----:B------:R-:W-:Y:S01]  /*69e20*/  ULDC UR4, c[0x0][0x228] ;  /* 0x00008a0000047ab9 */ /* 0x000fe20000000800 */
[C---:B------:R-:W-:Y:S02]  /*69e30*/  PRMT R5, R180.reuse, 0x7771, RZ ;  /* 0x00007771b4057816 */ /* 0x040fe400000000ff */
[----:B------:R-:W-:Y:S02]  /*69e40*/  PRMT R0, R180, 0x7772, RZ ;  /* 0x00007772b4007816 */ /* 0x000fe400000000ff */
[----:B------:R-:W-:Y:S01]  /*69e50*/  ISETP.LT.AND P0, PT, R4, UR4, !P0 ;  /* 0x0000000404007c0c */ /* 0x000fe2000c701270 */
[----:B------:R0:W-:Y:S01]  /*69e60*/  @P2 STG.E.U8 desc[UR58][R178.64], R5 ;  /* 0x00000005b2002986 */ /* 0x0001e2000c10113a */
[----:B------:R-:W-:-:S03]  /*69e70*/  ULDC UR4, c[0x0][0x22c] ;  /* 0x00008b0000047ab9 */ /* 0x000fc60000000800 */
[----:B--2---:R1:W-:Y:S01]  /*69e80*/  @P5 STG.E.U8 desc[UR58][R250.64], R0 ;  /* 0x00000000fa005986 */ /* 0x0043e2000c10113a */
[----:B------:R-:W-:Y:S01]  /*69e90*/  ISETP.LT.AND P5, PT, R3, UR6, !P1 ;  /* 0x0000000603007c0c */ /* 0x000fe2000cfa1270 */
[----:B------:R-:W-:Y:S01]  /*69ea0*/  ULDC UR6, c[0x0][0x228] ;  /* 0x00008a0000067ab9 */ /* 0x000fe20000000800 */
[----:B------:R-:W-:Y:S01]  /*69eb0*/  ISETP.LT.AND P1, PT, R4, UR8, !P1 ;  /* 0x0000000804007c0c */ /* 0x000fe2000cf21270 */
[----:B------:R-:W-:Y:S01]  /*69ec0*/  VIADD R6, R2, 0x18d ;  /* 0x0000018d02067836 */ /* 0x000fe20000000000 */
[----:B------:R-:W-:Y:S01]  /*69ed0*/  PRMT R180, R180, 0x7773, RZ ;  /* 0x00007773b4b47816 */ /* 0x000fe200000000ff */
[----:B------:R-:W-:Y:S01]  /*69ee0*/  ULDC UR8, c[0x0][0x228] ;  /* 0x00008a0000087ab9 */ /* 0x000fe20000000800 */
[----:B0-----:R-:W-:Y:S01]  /*69ef0*/  PRMT R5, R181, 0x7770, RZ ;  /* 0x00007770b5057816 */ /* 0x001fe200000000ff */
[----:B------:R-:W2:Y:S01]  /*69f00*/  LDL.LU.64 R178, [R1+0x4c0] ;  /* 0x0004c00001b27983 */ /* 0x000ea20000300a00 */
[----:B-1----:R-:W-:-:S03]  /*69f10*/  VIADD R0, R2, 0x18c ;  /* 0x0000018c02007836 */ /* 0x002fc60000000000 */
[----:B------:R0:W-:Y:S02]  /*69f20*/  @P0 STG.E.U8 desc[UR58][R186.64], R180 ;  /* 0x000000b4ba000986 */ /* 0x0001e4000c10113a */
[----:B------:R-:W-:Y:S02]  /*69f30*/  ISETP.GE.AND P2, PT, R0, UR4, PT ;  /* 0x0000000400007c0c */ /* 0x000fe4000bf46270 */
[----:B------:R-:W2:Y:S01]  /*69f40*/  LDL.LU.64 R250, [R1+0x4b8] ;  /* 0x0004b80001fa7983 */ /* 0x000ea20000300a00 */
[----:B------:R-:W-:Y:S01]  /*69f50*/  PRMT R0, R181, 0x7771, RZ ;  /* 0x00007771b5007816 */ /* 0x000fe200000000ff */
[----:B------:R-:W-:Y:S02]  /*69f60*/  ULDC UR4, c[0x0][0x228] ;  /* 0x00008a0000047ab9 */ /* 0x000fe40000000800 */
[----:B------:R-:W-:Y:S04]  /*69f70*/  @P5 STG.E.U8 desc[UR58][R236.64], R5 ;  /* 0x00000005ec005986 */ /* 0x000fe8000c10113a */
[----:B0-----:R-:W2:Y:S04]  /*69f80*/  LDL.LU.64 R186, [R1+0x4b0] ;  /* 0x0004b00001ba7983 */ /* 0x001ea80000300a00 */
[----:B------:R0:W-:Y:S01]  /*69f90*/  @P1 STG.E.U8 desc[UR58][R182.64], R0 ;  /* 0x00000000b6001986 */ /* 0x0001e2000c10113a */
[----:B------:R-:W-:Y:S01]  /*69fa0*/  ISETP.LT.AND P6, PT, R3, UR4, !P3 ;  /* 0x0000000403007c0c */ /* 0x000fe2000dfc1270 */
[----:B------:R-:W-:Y:S01]  /*69fb0*/  ULDC UR4, c[0x0][0x22c] ;  /* 0x00008b0000047ab9 */ /* 0x000fe20000000800 */
[----:B------:R-:W-:Y:S01]  /*69fc0*/  ISETP.LT.AND P3, PT, R4, UR6, !P3 ;  /* 0x0000000604007c0c */ /* 0x000fe2000df61270 */
[----:B------:R-:W-:Y:S01]  /*69fd0*/  ULDC UR6, c[0x0][0x228] ;  /* 0x00008a0000067ab9 */ /* 0x000fe20000000800 */
[----:B0-----:R-:W2:Y:S01]  /*69fe0*/  LDL.LU.64 R182, [R1+0x1710] ;  /* 0x0017100001b67983 */ /* 0x001ea20000300a00 */
[----:B------:R-:W-:-:S02]  /*69ff0*/  PRMT R0, R181, 0x7772, RZ ;  /* 0x00007772b5007816 */ /* 0x000fc400000000ff */
[----:B------:R-:W-:-:S06]  /*6a000*/  PRMT R181, R181, 0x7773, RZ ;  /* 0x00007773b5b57816 */ /* 0x000fcc00000000ff */
[----:B---3--:R-:W-:Y:S04]  /*6a010*/  @P6 STG.E.U8 desc[UR58][R188.64], R0 ;  /* 0x00000000bc006986 */ /* 0x008fe8000c10113a */
[----:B----4-:R0:W-:Y:S04]  /*6a020*/  @P3 STG.E.U8 desc[UR58][R184.64], R181 ;  /* 0x000000b5b8003986 */ /* 0x0101e8000c10113a */
[----:B0-----:R-:W3:Y:S01]  /*6a030*/  LDL.LU.64 R184, [R1+0x4a8] ;  /* 0x0004a80001b87983 */ /* 0x001ee20000300a00 */
[----:B------:R-:W-:Y:S01]  /*6a040*/  ISETP.GE.AND P0, PT, R6, UR4, PT ;  /* 0x0000000406007c0c */ /* 0x000fe2000bf06270 */
[----:B------:R-:W-:-:S02]  /*6a050*/  ULDC UR4, c[0x0][0x228] ;  /* 0x00008a0000047ab9 */ /* 0x000fc40000000800 */
[C---:B------:R-:W-:Y:S01]  /*6a060*/  ISETP.LT.AND P5, PT, R3.reuse, UR4, !P2 ;  /* 0x0000000403007c0c */ /* 0x040fe2000d7a1270 */
[----:B------:R-:W-:Y:S01]  /*6a070*/  VIADD R0, R2, 0x1f4 ;  /* 0x000001f402007836 */ /* 0x000fe20000000000 */
[----:B------:R-:W-:Y:S01]  /*6a080*/  ULDC UR4, c[0x0][0x228] ;  /* 0x00008a0000047ab9 */ /* 0x000fe20000000800 */
[----:B------:R-:W4:Y:S01]  /*6a090*/  LDL.LU.64 R236, [R1+0x4a0] ;  /* 0x0004a00001ec7983 */ /* 0x000f220000300a00 */
[----:B------:R-:W-:Y:S01]  /*6a0a0*/  ISETP.LT.AND P2, PT, R4, UR4, !P2 ;  /* 0x0000000404007c0c */ /* 0x000fe2000d741270 */
[----:B------:R-:W-:Y:S01]  /*6a0b0*/  ULDC UR4, c[0x0][0x22c] ;  /* 0x00008b0000047ab9 */ /* 0x000fe20000000800 */
[----:B------:R-:W-:Y:S01]  /*6a0c0*/  ISETP.GE.AND P1, PT, R0, UR11, PT ;  /* 0x0000000b00007c0c */ /* 0x000fe2000bf26270 */
[----:B------:R-:W-:Y:S01]  /*6a0d0*/  VIADD R0, R2, 0x18e ;  /* 0x0000018e02007836 */ /* 0x000fe20000000000 */
[----:B------:R-:W-:Y:S01]  /*6a0e0*/  ISETP.LT.AND P3, PT, R3, UR6, !P0 ;  /* 0x0000000603007c0c */ /* 0x000fe2000c761270 */
[----:B------:R-:W4:Y:S01]  /*6a0f0*/  LDL.LU.64 R188, [R1+0x498] ;  /* 0x0004980001bc7983 */ /* 0x000f220000300a00 */
[----:B------:R-:W-:Y:S01]  /*6a100*/  ULDC UR6, c[0x0][0x228] ;  /* 0x00008a0000067ab9 */ /* 0x000fe20000000800 */
[----:B--2---:R-:W-:-:S05]  /*6a110*/  PRMT R5, R182, 0x7770, RZ ;  /* 0x00007770b6057816 */ /* 0x004fca00000000ff */
[----:B------:R0:W-:Y:S01]  /*6a120*/  @P5 STG.E.U8 desc[UR58][R178.64], R5 ;  /* 0x00000005b2005986 */ /* 0x0001e2000c10113a */
[----:B------:R-:W-:Y:S01]  /*6a130*/  ISETP.GE.AND P5, PT, R0, UR4, PT ;  /* 0x0000000400007c0c */ /* 0x000fe2000bfa6270 */
[----:B------:R-:W-:Y:S01]  /*6a140*/  ULDC UR4, c[0x0][0x228] ;  /* 0x00008a0000047ab9 */ /* 0x000fe20000000800 */
[----:B------:R-:W-:Y:S02]  /*6a150*/  PRMT R0, R182, 0x7772, RZ ;  /* 0x00007772b6007816 */ /* 0x000fe400000000ff */
[----:B------:R-:W-:Y:S01]  /*6a160*/  ISETP.LT.AND P0, PT, R4, UR4, !P0 ;  /* 0x0000000404007c0c */ /* 0x000fe2000c701270 */
[----:B------:R-:W-:Y:S01]  /*6a170*/  ULDC UR4, c[0x0][0x228] ;  /* 0x00008a0000047ab9 */ /* 0x000fe20000000800 */
[C---:B0-----:R-:W-:Y:S02]  /*6a180*/  PRMT R5, R182.reuse, 0x7771, RZ ;  /* 0x00007771b6057816 */ /* 0x041fe400000000ff */
[----:B------:R-:W-:-:S03]  /*6a190*/  PRMT R182, R182, 0x7773, RZ ;  /* 0x00007773b6b67816 */ /* 0x000fc600000000ff */
[----:B------:R-:W-:Y:S04]  /*6a1a0*/  @P2 STG.E.U8 desc[UR58][R250.64], R5 ;  /* 0x00000005fa002986 */ /* 0x000fe8000c10113a */
[----:B------:R0:W-:Y:S04]  /*6a1b0*/  @P3 STG.E.U8 desc[UR58][R186.64], R0 ;  /* 0x00000000ba003986 */ /* 0x0001e8000c10113a */
[----:B0-----:R-:W2:Y:S04]  /*6a1c0*/  LDL.LU.64 R186, [R1+0x490] ;  /* 0x0004900001ba7983 */ /* 0x001ea80000300a00 */
[----:B------:R-:W2:Y:S04]  /*6a1d0*/  LDL.LU R251, [R1] ;  /* 0x0000000001fb7983 */ /* 0x000ea80000300800 */
[----:B------:R-:W2:Y:S04]  /*6a1e0*/  LDL.LU.64 R180, [R1+0x488] ;  /* 0x0004880001b47983 */ /* 0x000ea80000300a00 */
        /* <DEDUP_REMOVED lines=9> */
[----:B------:R-:W-:Y:S01]  /*6a280*/  PRMT R5, R183, 0x7770, RZ ;  /* 0x00007770b7057816 */ /* 0x000fe200000000ff */
[----:B------:R-:W-:-:S03]  /*6a290*/  ULDC UR4, c[0x0][0x22c] ;  /* 0x00008b0000047ab9 */ /* 0x000fc60000000800 */
[----:B------:R-:W-:Y:S01]  /*6a2a0*/  ISETP.GE.AND P0, PT, R0, UR4, PT ;  /* 0x0000000400007c0c */ /* 0x000fe2000bf06270 */
[----:B------:R-:W-:Y:S01]  /*6a2b0*/  ULDC UR4, c[0x0][0x228] ;  /* 0x00008a0000047ab9 */ /* 0x000fe20000000800 */
[----:B------:R-:W-:Y:S01]  /*6a2c0*/  PRMT R0, R183, 0x7771, RZ ;  /* 0x00007771b7007816 */ /* 0x000fe200000000ff */
[----:B----4-:R0:W-:Y:S01]  /*6a2d0*/  @P3 STG.E.U8 desc[UR58][R236.64], R5 ;  /* 0x00000005ec003986 */ /* 0x0101e2000c10113a */
[C---:B------:R-:W-:Y:S01]  /*6a2e0*/  ISETP.LT.AND P3, PT, R3.reuse, UR4, !P2 ;  /* 0x0000000403007c0c */ /* 0x040fe2000d761270 */
[----:B------:R-:W-:Y:S02]  /*6a2f0*/  ULDC UR4, c[0x0][0x22c] ;  /* 0x00008b0000047ab9 */ /* 0x000fe40000000800 */
[----:B------:R1:W-:Y:S01]  /*6a300*/  @P5 STG.E.U8 desc[UR58][R188.64], R0 ;  /* 0x00000000bc005986 */ /* 0x0003e2000c10113a */
[----:B------:R-:W-:Y:S01]  /*6a310*/  ISETP.LT.AND P2, PT, R4, UR6, !P2 ;  /* 0x0000000604007c0c */ /* 0x000fe2000d741270 */
[----:B------:R-:W-:Y:S02]  /*6a320*/  ULDC UR6, c[0x0][0x228] ;  /* 0x00008a0000067ab9 */ /* 0x000fe40000000800 */
[----:B0-----:R-:W4:Y:S01]  /*6a330*/  LDL.LU.64 R236, [R1+0x478] ;  /* 0x0004780001ec7983 */ /* 0x001f220000300a00 */
[----:B-1----:R-:W-:Y:S01]  /*6a340*/  VIADD R0, R2, 0x191 ;  /* 0x0000019102007836 */ /* 0x002fe20000000000 */
[----:B------:R-:W-:-:S02]  /*6a350*/  ISETP.LT.AND P6, PT, R3, UR8, !P0 ;  /* 0x0000000803007c0c */ /* 0x000fc4000c7c1270 */
[----:B------:R-:W4:Y:S01]  /*6a360*/  LDL.LU R7, [R1+0x4] ;  /* 0x0000040001077983 */ /* 0x000f220000300800 */
[C---:B------:R-:W-:Y:S01]  /*6a370*/  PRMT R5, R183.reuse, 0x7772, RZ ;  /* 0x00007772b7057816 */ /* 0x040fe200000000ff */
[----:B------:R-:W-:Y:S01]  /*6a380*/  VIADD R6, R2, 0x194 ;  /* 0x0000019402067836 */ /* 0x000fe20000000000 */
[----:B------:R-:W-:Y:S01]  /*6a390*/  ISETP.GE.AND P5, PT, R0, UR4, PT ;  /* 0x0000000400007c0c */ /* 0x000fe2000bfa6270 */
[----:B------:R-:W-:Y:S01]  /*6a3a0*/  VIADD R0, R2, 0x192 ;  /* 0x0000019202007836 */ /* 0x000fe20000000000 */
[----:B------:R-:W-:Y:S01]  /*6a3b0*/  ULDC UR4, c[0x0][0x22c] ;  /* 0x00008b0000047ab9 */ /* 0x000fe20000000800 */
[----:B------:R-:W4:Y:S01]  /*6a3c0*/  LDL.LU.64 R188, [R1+0x470] ;  /* 0x0004700001bc7983 */ /* 0x000f220000300a00 */
[----:B------:R-:W-:Y:S01]  /*6a3d0*/  PRMT R183, R183, 0x7773, RZ ;  /* 0x00007773b7b77816 */ /* 0x000fe200000000ff */
[----:B------:R-:W-:Y:S02]  /*6a3e0*/  ULDC UR8, c[0x0][0x228] ;  /* 0x00008a0000087ab9 */ /* 0x000fe40000000800 */
[----:B--2---:R0:W-:Y:S01]  /*6a3f0*/  @P3 STG.E.U8 desc[UR58][R186.64], R5 ;  /* 0x00000005ba003986 */ /* 0x0041e2000c10113a */
[----:B------:R-:W-:Y:S01]  /*6a400*/  ISETP.GE.AND P3, PT, R0, UR4, PT ;  /* 0x0000000400007c0c */ /* 0x000fe2000bf66270 */
[----:B------:R-:W-:Y:S01]  /*6a410*/  ULDC UR4, c[0x0][0x228] ;  /* 0x00008a0000047ab9 */ /* 0x000fe20000000800 */
[C---:B------:R-:W-:Y:S01]  /*6a420*/  PRMT R0, R251.reuse, 0x7770, RZ ;  /* 0x00007770fb007816 */ /* 0x040fe200000000ff */
[----:B------:R-:W-:Y:S04]  /*6a430*/  @P2 STG.E.U8 desc[UR58][R180.64], R183 ;  /* 0x000000b7b4002986 */ /* 0x000fe8000c10113a */
[----:B0-----:R-:W2:Y:S04]  /*6a440*/  LDL.LU.64 R186, [R1+0x468] ;  /* 0x0004680001ba7983 */ /* 0x001ea80000300a00 */
[----:B------:R-:W2:Y:S04]  /*6a450*/  LDL.LU.64 R178, [R1+0x460] ;  /* 0x0004600001b27983 */ /* 0x000ea80000300a00 */
[----:B---3--:R0:W-:Y:S04]  /*6a460*/  @P6 STG.E.U8 desc[UR58][R184.64], R0 ;  /* 0x00000000b8006986 */ /* 0x0081e8000c10113a */
[----:B0-----:R-:W3:Y:S01]  /*6a470*/  LDL.LU.64 R184, [R1+0x458] ;  /* 0x0004580001b87983 */ /* 0x001ee20000300a00 */
[----:B------:R-:W-:Y:S01]  /*6a480*/  ISETP.LT.AND P0, PT, R4, UR4, !P0 ;  /* 0x0000000404007c0c */ /* 0x000fe2000c701270 */
[----:B------:R-:W-:Y:S01]  /*6a490*/  VIADD R5, R2, 0x193 ;  /* 0x0000019302057836 */ /* 0x000fe20000000000 */
[----:B------:R-:W-:Y:S01]  /*6a4a0*/  PRMT R0, R251, 0x7771, RZ ;  /* 0x00007771fb007816 */ /* 0x000fe200000000ff */
[----:B------:R-:W-:Y:S01]  /*6a4b0*/  ULDC UR4, c[0x0][0x22c] ;  /* 0x00008b0000047ab9 */ /* 0x000fe20000000800 */
[----:B------:R-:W-:Y:S01]  /*6a4c0*/  ISETP.LT.AND P6, PT, R3, UR6, !P5 ;  /* 0x0000000603007c0c */ /* 0x000fe2000efc1270 */
[----:B------:R-:W-:Y:S01]  /*6a4d0*/  ULDC UR6, c[0x0][0x228] ;  /* 0x00008a0000067ab9 */ /* 0x000fe20000000800 */
[----:B------:R-:W-:Y:S01]  /*6a4e0*/  ISETP.GE.AND P2, PT, R5, UR4, PT ;  /* 0x0000000405007c0c */ /* 0x000fe2000bf46270 */
[----:B------:R-:W-:Y:S01]  /*6a4f0*/  ULDC UR4, c[0x0][0x228] ;  /* 0x00008a0000047ab9 */ /* 0x000fe20000000800 */
[----:B------:R-:W-:Y:S01]  /*6a500*/  ISETP.LT.AND P5, PT, R4, UR6, !P5 ;  /* 0x0000000604007c0c */ /* 0x000fe2000efa1270 */
[----:B------:R-:W-:-:S04]  /*6a510*/  ULDC UR6, c[0x0][0x228] ;  /* 0x00008a0000067ab9 */ /* 0x000fc80000000800 */
[----:B----4-:R0:W-:Y:S01]  /*6a520*/  @P0 STG.E.U8 desc[UR58][R236.64], R0 ;  /* 0x00000000ec000986 */ /* 0x0101e2000c10113a */
[----:B------:R-:W-:Y:S01]  /*6a530*/  ISETP.LT.AND P0, PT, R3, UR4, !P3 ;  /* 0x0000000403007c0c */ /* 0x000fe2000df01270 */
[----:B------:R-:W-:Y:S01]  /*6a540*/  ULDC UR4, c[0x0][0x22c] ;  /* 0x00008b0000047ab9 */ /* 0x000fe20000000800 */
[C---:B------:R-:W-:Y:S01]  /*6a550*/  PRMT R5, R251.reuse, 0x7772, RZ ;  /* 0x00007772fb057816 */ /* 0x040fe200000000ff */
[----:B0-----:R-:W4:Y:S04]  /*6a560*/  LDL.LU.64 R236, [R1+0x450] ;  /* 0x0004500001ec7983 */ /* 0x001f280000300a00 */
[----:B------:R-:W4:Y:S04]  /*6a570*/  LDL.LU.64 R182, [R1+0x448] ;  /* 0x0004480001b67983 */ /* 0x000f280000300a00 */
[----:B------:R-:W4:Y:S04]  /*6a580*/  LDL.LU.64 R180, [R1+0x440] ;  /* 0x0004400001b47983 */ /* 0x000f280000300a00 */
[----:B------:R-:W4:Y:S01]  /*6a590*/  LDL.LU R250, [R1+0x8] ;  /* 0x0000080001fa7983 */ /* 0x000f220000300800 */
[----:B------:R-:W-:Y:S01]  /*6a5a0*/  ISETP.LT.AND P3, PT, R4, UR6, !P3 ;  /* 0x0000000604007c0c */ /* 0x000fe2000df61270 */
[----:B------:R-:W-:Y:S01]  /*6a5b0*/  ULDC UR6, c[0x0][0x228] ;  /* 0x00008a0000067ab9 */ /* 0x000fe20000000800 */
[----:B------:R-:W-:Y:S01]  /*6a5c0*/  PRMT R0, R251, 0x7773, RZ ;  /* 0x00007773fb007816 */ /* 0x000fe200000000ff */
[----:B------:R0:W-:Y:S02]  /*6a5d0*/  @P6 STG.E.U8 desc[UR58][R188.64], R5 ;  /* 0x00000005bc006986 */ /* 0x0001e4000c10113a */
[----:B0-----:R-:W-:-:S02]  /*6a5e0*/  PRMT R5, R7, 0x7770, RZ ;  /* 0x0000777007057816 */ /* 0x001fc400000000ff */
[----:B------:R-:W4:Y:S04]  /*6a5f0*/  LDL.LU.64 R188, [R1+0x1708] ;  /* 0x0017080001bc7983 */ /* 0x000f280000300a00 */
[----:B--2---:R0:W-:Y:S04]  /*6a600*/  @P5 STG.E.U8 desc[UR58][R186.64], R0 ;  /* 0x00000000ba005986 */ /* 0x0041e8000c10113a */
[----:B------:R1:W-:Y:S01]  /*6a610*/  @P0 STG.E.U8 desc[UR58][R178.64], R5 ;  /* 0x00000005b2000986 */ /* 0x0003e2000c10113a */
[----:B0-----:R-:W-:-:S03]  /*6a620*/  PRMT R0, R7, 0x7771, RZ ;  /* 0x0000777107007816 */ /* 0x001fc600000000ff */
[----:B------:R-:W2:Y:S04]  /*6a630*/  LDL.LU.64 R186, [R1+0x1700] ;  /* 0x0017000001ba7983 */ /* 0x000ea80000300a00 */
[----:B-1----:R-:W2:Y:S04]  /*6a640*/  LDL.LU.64 R178, [R1+0x438] ;  /* 0x0004380001b27983 */ /* 0x002ea80000300a00 */
[----:B---3--:R0:W-:Y:S04]  /*6a650*/  @P3 STG.E.U8 desc[UR58][R184.64], R0 ;  /* 0x00000000b8003986 */ /* 0x0081e8000c10113a */
[----:B0-----:R-:W3:Y:S01]  /*6a660*/  LDL.LU.64 R184, [R1+0x430] ;  /* 0x0004300001b87983 */ /* 0x001ee20000300a00 */
[----:B------:R-:W-:Y:S01]  /*6a670*/  ISETP.GE.AND P6, PT, R6, UR4, PT ;  /* 0x0000000406007c0c */ /* 0x000fe2000bfc6270 */
[----:B------:R-:W-:-:S02]  /*6a680*/  ULDC UR4, c[0x0][0x228] ;  /* 0x00008a0000047ab9 */ /* 0x000fc40000000800 */
[C---:B------:R-:W-:Y:S01]  /*6a690*/  ISETP.LT.AND P0, PT, R3.reuse, UR4, !P2 ;  /* 0x0000000403007c0c */ /* 0x040fe2000d701270 */
[----:B------:R-:W-:Y:S01]  /*6a6a0*/  VIADD R0, R2, 0x195 ;  /* 0x0000019502007836 */ /* 0x000fe20000000000 */
[----:B------:R-:W-:Y:S01]  /*6a6b0*/  ULDC UR4, c[0x0][0x22c] ;  /* 0x00008b0000047ab9 */ /* 0x000fe20000000800 */
[----:B------:R-:W-:Y:S01]  /*6a6c0*/  ISETP.LT.AND P2, PT, R4, UR6, !P2 ;  /* 0x0000000604007c0c */ /* 0x000fe2000d741270 */
[----:B------:R-:W-:Y:S01]  /*6a6d0*/  ULDC UR6, c[0x0][0x228] ;  /* 0x00008a0000067ab9 */ /* 0x000fe20000000800 */
[----:B------:R-:W-:Y:S01]  /*6a6e0*/  ISETP.LT.AND P5, PT, R3, UR8, !P6 ;  /* 0x0000000803007c0c */ /* 0x000fe2000f7a1270 */
[----:B------:R-:W3:Y:S01]  /*6a6f0*/  LDL.LU R251, [R1+0xc] ;  /* 0x00000c0001fb7983 */ /* 0x000ee20000300800 */
[----:B------:R-:W-:Y:S01]  /*6a700*/  PRMT R5, R7, 0x7772, RZ ;  /* 0x0000777207057816 */ /* 0x000fe200000000ff */
[----:B------:R-:W-:Y:S01]  /*6a710*/  VIADD R6, R2, 0x198 ;  /* 0x0000019802067836 */ /* 0x000fe20000000000 */
[----:B------:R-:W-:Y:S01]  /*6a720*/  ISETP.GE.AND P3, PT, R0, UR4, PT ;  /* 0x0000000400007c0c */ /* 0x000fe2000bf66270 */
[----:B------:R-:W-:Y:S01]  /*6a730*/  VIADD R0, R2, 0x196 ;  /* 0x0000019602007836 */ /* 0x000fe20000000000 */
[----:B------:R-:W-:Y:S01]  /*6a740*/  ULDC UR4, c[0x0][0x22c] ;  /* 0x00008b0000047ab9 */ /* 0x000fe20000000800 */
[----:B------:R-:W-:Y:S01]  /*6a750*/  ULDC UR8, c[0x0][0x228] ;  /* 0x00008a0000087ab9 */ /* 0x000fe20000000800 */
[----:B----4-:R0:W-:Y:S02]  /*6a760*/  @P0 STG.E.U8 desc[UR58][R236.64], R5 ;  /* 0x00000005ec000986 */ /* 0x0101e4000c10113a */
[----:B------:R-:W-:Y:S01]  /*6a770*/  ISETP.GE.AND P0, PT, R0, UR4, PT ;  /* 0x0000000400007c0c */ /* 0x000fe2000bf06270 */
[----:B------:R-:W-:-:S02]  /*6a780*/  ULDC UR4, c[0x0][0x228] ;  /* 0x00008a0000047ab9 */ /* 0x000fc40000000800 */
[----:B------:R-:W-:Y:S01]  /*6a790*/  ISETP.LT.AND P6, PT, R4, UR4, !P6 ;  /* 0x0000000404007c0c */ /* 0x000fe2000f7c1270 */
[----:B------:R-:W-:Y:S01]  /*6a7a0*/  ULDC UR4, c[0x0][0x22c] ;  /* 0x00008b0000047ab9 */ /* 0x000fe20000000800 */
[----:B------:R-:W-:Y:S02]  /*6a7b0*/  PRMT R0, R250, 0x7770, RZ ;  /* 0x00007770fa007816 */ /* 0x000fe400000000ff */
[----:B0-----:R-:W-:Y:S01]  /*6a7c0*/  PRMT R5, R7, 0x7773, RZ ;  /* 0x0000777307057816 */ /* 0x001fe200000000ff */
[----:B------:R-:W4:Y:S04]  /*6a7d0*/  LDL.LU.64 R236, [R1+0x420] ;  /* 0x0004200001ec7983 */ /* 0x000f280000300a00 */
[----:B------:R0:W-:Y:S04]  /*6a7e0*/  @P2 STG.E.U8 desc[UR58][R182.64], R5 ;  /* 0x00000005b6002986 */ /* 0x0001e8000c10113a */
[----:B------:R1:W-:Y:S01]  /*6a7f0*/  @P5 STG.E.U8 desc[UR58][R180.64], R0 ;  /* 0x00000000b4005986 */ /* 0x0003e2000c10113a */
[----:B------:R-:W-:Y:S01]  /*6a800*/  ISETP.LT.AND P5, PT, R3, UR6, !P3 ;  /* 0x0000000603007c0c */ /* 0x000fe2000dfa1270 */
[----:B------:R-:W-:Y:S01]  /*6a810*/  ULDC UR6, c[0x0][0x228] ;  /* 0x00008a0000067ab9 */ /* 0x000fe20000000800 */
[----:B0-----:R-:W-:Y:S01]  /*6a820*/  VIADD R5, R2, 0x197 ;  /* 0x0000019702057836 */ /* 0x001fe20000000000 */
[----:B------:R-:W4:Y:S01]  /*6a830*/  LDL.LU.64 R182, [R1+0x410] ;  /* 0x0004100001b67983 */ /* 0x000f220000300a00 */
[----:B-1----:R-:W-:-:S03]  /*6a840*/  PRMT R0, R250, 0x7771, RZ ;  /* 0x00007771fa007816 */ /* 0x002fc600000000ff */
[----:B------:R-:W4:Y:S01]  /*6a850*/  LDL.LU.64 R180, [R1+0x408] ;  /* 0x0004080001b47983 */ /* 0x000f220000300a00 */
[----:B------:R-:W-:Y:S01]  /*6a860*/  ISETP.GE.AND P2, PT, R5, UR4, PT ;  /* 0x0000000405007c0c */ /* 0x000fe2000bf46270 */
[----:B------:R-:W-:Y:S01]  /*6a870*/  ULDC UR4, c[0x0][0x228] ;  /* 0x00008a0000047ab9 */ /* 0x000fe20000000800 */
[----:B------:R-:W-:Y:S01]  /*6a880*/  PRMT R5, R250, 0x7772, RZ ;  /* 0x00007772fa057816 */ /* 0x000fe200000000ff */
[----:B--2---:R0:W-:Y:S01]  /*6a890*/  @P6 STG.E.U8 desc[UR58][R178.64], R0 ;  /* 0x00000000b2006986 */ /* 0x0041e2000c10113a */
[----:B------:R-:W-:Y:S01]  /*6a8a0*/  ISETP.LT.AND P6, PT, R3, UR4, !P0 ;  /* 0x0000000403007c0c */ /* 0x000fe2000c7c1270 */
[----:B------:R-:W-:Y:S02]  /*6a8b0*/  ULDC UR4, c[0x0][0x22c] ;  /* 0x00008b0000047ab9 */ /* 0x000fe40000000800 */
[----:B0-----:R-:W2:Y:S04]  /*6a8c0*/  LDL.LU.64 R178, [R1+0x400] ;  /* 0x0004000001b27983 */ /* 0x001ea80000300a00 */
[----:B---3--:R0:W-:Y:S01]  /*6a8d0*/  @P5 STG.E.U8 desc[UR58][R184.64], R5 ;  /* 0x00000005b8005986 */ /* 0x0081e2000c10113a */
[----:B------:R-:W-:Y:S01]  /*6a8e0*/  ISETP.GE.AND P5, PT, R6, UR4, PT ;  /* 0x0000000406007c0c */ /* 0x000fe2000bfa6270 */
[----:B------:R-:W-:-:S02]  /*6a8f0*/  ULDC UR4, c[0x0][0x228] ;  /* 0x00008a0000047ab9 */ /* 0x000fc40000000800 */
[----:B0-----:R-:W3:Y:S04]  /*6a900*/  LDL.LU.64 R184, [R1+0x16f8] ;  /* 0x0016f80001b87983 */ /* 0x001ee80000300a00 */
[----:B------:R-:W4:Y:S01]  /*6a910*/  LDL.LU.64 R6, [R1+0x428] ;  /* 0x0004280001067983 */ /* 0x000f220000300a00 */
[C---:B------:R-:W-:Y:S01]  /*6a920*/  ISETP.LT.AND P3, PT, R4.reuse, UR6, !P3 ;  /* 0x0000000604007c0c */ /* 0x040fe2000df61270 */
[----:B------:R-:W-:Y:S02]  /*6a930*/  ULDC UR6, c[0x0][0x228] ;  /* 0x00008a0000067ab9 */ /* 0x000fe40000000800 */
[----:B------:R-:W-:Y:S01]  /*6a940*/  ISETP.LT.AND P0, PT, R4, UR6, !P0 ;  /* 0x0000000604007c0c */ /* 0x000fe2000c701270 */
[----:B------:R-:W-:Y:S01]  /*6a950*/  ULDC UR6, c[0x0][0x228] ;  /* 0x00008a0000067ab9 */ /* 0x000fe20000000800 */
[----:B------:R-:W-:-:S02]  /*6a960*/  PRMT R0, R250, 0x7773, RZ ;  /* 0x00007773fa007816 */ /* 0x000fc400000000ff */
[----:B------:R-:W-:-:S06]  /*6a970*/  PRMT R5, R251, 0x7770, RZ ;  /* 0x00007770fb057816 */ /* 0x000fcc00000000ff */
[----:B----4-:R0:W-:Y:S04]  /*6a980*/  @P3 STG.E.U8 desc[UR58][R6.64], R0 ;  /* 0x0000000006003986 */ /* 0x0101e8000c10113a */
[----:B------:R1:W-:Y:S01]  /*6a990*/  @P6 STG.E.U8 desc[UR58][R236.64], R5 ;  /* 0x00000005ec006986 */ /* 0x0003e2000c10113a */
[----:B0-----:R-:W-:-:S03]  /*6a9a0*/  PRMT R0, R251, 0x7771, RZ ;  /* 0x00007771fb007816 */ /* 0x001fc600000000ff */
[----:B-1----:R-:W4:Y:S04]  /*6a9b0*/  LDL.LU.64 R236, [R1+0x3f8] ;  /* 0x0003f80001ec7983 */ /* 0x002f280000300a00 */
[----:B---3--:R0:W-:Y:S04]  /*6a9c0*/  @P0 STG.E.U8 desc[UR58][R184.64], R0 ;  /* 0x00000000b8000986 */ /* 0x0081e8000c10113a */
[----:B0-----:R-:W3:Y:S01]  /*6a9d0*/  LDL.LU.64 R184, [R1+0x16f0] ;  /* 0x0016f00001b87983 */ /* 0x001ee20000300a00 */
[----:B------:R-:W-:Y:S02]  /*6a9e0*/  ISETP.LT.AND P3, PT, R3, UR4, !P2 ;  /* 0x0000000403007c0c */ /* 0x000fe4000d761270 */
[----:B------:R-:W-:Y:S01]  /*6a9f0*/  PRMT R5, R251, 0x7772, RZ ;  /* 0x00007772fb057816 */ /* 0x000fe200000000ff */
[----:B------:R-:W4:Y:S01]  /*6aa00*/  LDL.LU.64 R6, [R1+0x3f0] ;  /* 0x0003f00001067983 */ /* 0x000f220000300a00 */
[----:B------:R-:W-:Y:S01]  /*6aa10*/  VIADD R0, R2, 0x199 ;  /* 0x0000019902007836 */ /* 0x000fe20000000000 */
[----:B------:R-:W-:-:S08]  /*6aa20*/  ULDC UR4, c[0x0][0x22c] ;  /* 0x00008b0000047ab9 */ /* 0x000fd00000000800 */
[----:B------:R0:W-:Y:S01]  /*6aa30*/  @P3 STG.E.U8 desc[UR58][R182.64], R5 ;  /* 0x00000005b6003986 */ /* 0x0001e2000c10113a */
[----:B------:R-:W-:Y:S01]  /*6aa40*/  ISETP.GE.AND P0, PT, R0, UR4, PT ;  /* 0x0000000400007c0c */ /* 0x000fe2000bf06270 */
[----:B------:R-:W-:Y:S01]  /*6aa50*/  VIADD R0, R2, 0x19a ;  /* 0x0000019a02007836 */ /* 0x000fe20000000000 */
[----:B------:R-:W-:Y:S01]  /*6aa60*/  ISETP.LT.AND P2, PT, R4, UR6, !P2 ;  /* 0x0000000604007c0c */ /* 0x000fe2000d741270 */
[----:B------:R-:W-:Y:S01]  /*6aa70*/  ULDC UR4, c[0x0][0x22c] ;  /* 0x00008b0000047ab9 */ /* 0x000fe20000000800 */
[----:B------:R-:W-:Y:S01]  /*6aa80*/  ISETP.LT.AND P6, PT, R3, UR8, !P5 ;  /* 0x0000000803007c0c */ /* 0x000fe2000efc1270 */
[----:B------:R-:W-:Y:S01]  /*6aa90*/  ULDC UR6, c[0x0][0x228] ;  /* 0x00008a0000067ab9 */ /* 0x000fe20000000800 */
[----:B0-----:R-:W4:Y:S01]  /*6aaa0*/  LDL.LU.64 R182, [R1+0x3e8] ;  /* 0x0003e80001b67983 */ /* 0x001f220000300a00 */
[----:B------:R-:W-:Y:S01]  /*6aab0*/  PRMT R5, R251, 0x7773, RZ ;  /* 0x00007773fb057816 */ /* 0x000fe200000000ff */
[----:B------:R-:W-:Y:S02]  /*6aac0*/  ULDC UR8, c[0x0][0x228] ;  /* 0x00008a0000087ab9 */ /* 0x000fe40000000800 */
[----:B------:R-:W4:Y:S01]  /*6aad0*/  LDL.LU.64 R250, [R1+0x3e0] ;  /* 0x0003e00001fa7983 */ /* 0x000f220000300a00 */
[----:B------:R-:W-:Y:S01]  /*6aae0*/  ISETP.GE.AND P3, PT, R0, UR4, PT ;  /* 0x0000000400007c0c */ /* 0x000fe2000bf66270 */
[----:B------:R-:W-:-:S02]  /*6aaf0*/  ULDC UR4, c[0x0][0x228] ;  /* 0x00008a0000047ab9 */ /* 0x000fc40000000800 */
[----:B------:R-:W-:Y:S01]  /*6ab00*/  ISETP.LT.AND P5, PT, R4, UR4, !P5 ;  /* 0x0000000404007c0c */ /* 0x000fe2000efa1270 */
[----:B------:R-:W-:Y:S01]  /*6ab10*/  @P2 STG.E.U8 desc[UR58][R180.64], R5 ;  /* 0x00000005b4002986 */ /* 0x000fe2000c10113a */
[----:B------:R-:W-:Y:S01]  /*6ab20*/  ULDC UR4, c[0x0][0x22c] ;  /* 0x00008b0000047ab9 */ /* 0x000fe20000000800 */
[----:B---3--:R-:W-:-:S05]  /*6ab30*/  PRMT R0, R184, 0x7770, RZ ;  /* 0x00007770b8007816 */ /* 0x008fca00000000ff */
[----:B--2---:R0:W-:Y:S02]  /*6ab40*/  @P6 STG.E.U8 desc[UR58][R178.64], R0 ;  /* 0x00000000b2006986 */ /* 0x0041e4000c10113a */
[----:B0-----:R-:W-:-:S05]  /*6ab50*/  PRMT R0, R184, 0x7771, RZ ;  /* 0x00007771b8007816 */ /* 0x001fca00000000ff */
[----:B----4-:R0:W-:Y:S04]  /*6ab60*/  @P5 STG.E.U8 desc[UR58][R236.64], R0 ;  /* 0x00000000ec005986 */ /* 0x0101e8000c10113a */
[----:B0-----:R-:W2:Y:S01]  /*6ab70*/  LDL.LU.64 R236, [R1+0x3d0] ;  /* 0x0003d00001ec7983 */ /* 0x001ea20000300a00 */
[----:B------:R-:W-:Y:S01]  /*6ab80*/  VIADD R5, R2, 0x19b ;  /* 0x0000019b02057836 */ /* 0x000fe20000000000 */
[----:B------:R-:W-:Y:S01]  /*6ab90*/  ISETP.LT.AND P6, PT, R3, UR6, !P0 ;  /* 0x0000000603007c0c */ /* 0x000fe2000c7c1270 */
[----:B------:R-:W-:Y:S01]  /*6aba0*/  ULDC UR6, c[0x0][0x228] ;  /* 0x00008a0000067ab9 */ /* 0x000fe20000000800 */
[----:B------:R-:W-:Y:S01]  /*6abb0*/  PRMT R0, R184, 0x7772, RZ ;  /* 0x00007772b8007816 */ /* 0x000fe200000000ff */
[----:B------:R-:W3:Y:S01]  /*6abc0*/  LDL.LU.64 R180, [R1+0x3c8] ;  /* 0x0003c80001b47983 */ /* 0x000ee20000300a00 */
[----:B------:R-:W-:Y:S01]  /*6abd0*/  ISETP.GE.AND P2, PT, R5, UR4, PT ;  /* 0x0000000405007c0c */ /* 0x000fe2000bf46270 */
[----:B------:R-:W-:Y:S01]  /*6abe0*/  ULDC UR4, c[0x0][0x228] ;  /* 0x00008a0000047ab9 */ /* 0x000fe20000000800 */
[----:B------:R-:W-:Y:S01]  /*6abf0*/  ISETP.LT.AND P0, PT, R4, UR6, !P0 ;  /* 0x0000000604007c0c */ /* 0x000fe2000c701270 */
[----:B------:R-:W-:Y:S01]  /*6ac00*/  ULDC UR6, c[0x0][0x228] ;  /* 0x00008a0000067ab9 */ /* 0x000fe20000000800 */
[----:B------:R-:W-:Y:S01]  /*6ac10*/  ISETP.LT.AND P5, PT, R3, UR4, !P3 ;  /* 0x0000000403007c0c */ /* 0x000fe2000dfa1270 */
[----:B------:R-:W-:Y:S01]  /*6ac20*/  VIADD R5, R2, 0x19c ;  /* 0x0000019c02057836 */ /* 0x000fe20000000000 */
[----:B------:R-:W-:Y:S01]  /*6ac30*/  ISETP.LT.AND P3, PT, R4, UR6, !P3 ;  /* 0x0000000604007c0c */ /* 0x000fe2000df61270 */
[----:B------:R-:W-:Y:S01]  /*6ac40*/  ULDC UR4, c[0x0][0x22c] ;  /* 0x00008b0000047ab9 */ /* 0x000fe20000000800 */
[----:B------:R-:W-:Y:S01]  /*6ac50*/  PRMT R184, R184, 0x7773, RZ ;  /* 0x00007773b8b87816 */ /* 0x000fe200000000ff */
[----:B------:R0:W-:Y:S01]  /*6ac60*/  @P6 STG.E.U8 desc[UR58][R6.64], R0 ;  /* 0x0000000006006986 */ /* 0x0001e2000c10113a */
[----:B------:R-:W-:Y:S01]  /*6ac70*/  ISETP.GE.AND P6, PT, R5, UR4, PT ;  /* 0x0000000405007c0c */ /* 0x000fe2000bfc6270 */
[----:B------:R-:W-:Y:S01]  /*6ac80*/  ULDC UR4, c[0x0][0x228] ;  /* 0x00008a0000047ab9 */ /* 0x000fe20000000800 */
[----:B------:R-:W-:Y:S01]  /*6ac90*/  PRMT R5, R185, 0x7770, RZ ;  /* 0x00007770b9057816 */ /* 0x000fe200000000ff */
[----:B------:R-:W4:Y:S01]  /*6aca0*/  LDL.LU.64 R178, [R1+0x3c0] ;  /* 0x0003c00001b27983 */ /* 0x000f220000300a00 */
[----:B------:R-:W-:-:S03]  /*6acb0*/  ULDC UR6, c[0x0][0x228] ;  /* 0x00008a0000067ab9 */ /* 0x000fc60000000800 */
[----:B------:R-:W-:Y:S01]  /*6acc0*/  @P0 STG.E.U8 desc[UR58][R182.64], R184 ;  /* 0x000000b8b6000986 */ /* 0x000fe2000c10113a */
[----:B0-----:R-:W-:-:S03]  /*6acd0*/  PRMT R0, R185, 0x7771, RZ ;  /* 0x00007771b9007816 */ /* 0x001fc600000000ff */
[----:B------:R0:W-:Y:S04]  /*6ace0*/  @P5 STG.E.U8 desc[UR58][R250.64], R5 ;  /* 0x00000005fa005986 */ /* 0x0001e8000c10113a */
[----:B------:R1:W-:Y:S04]  /*6acf0*/  @P3 STG.E.U8 desc[UR58][R186.64], R0 ;  /* 0x00000000ba003986 */ /* 0x0003e8000c10113a */
[----:B0-----:R-:W4:Y:S04]  /*6ad00*/  LDL.LU.64 R250, [R1+0x3b8] ;  /* 0x0003b80001fa7983 */ /* 0x001f280000300a00 */
[----:B-1----:R-:W4:Y:S01]  /*6ad10*/  LDL.LU.64 R186, [R1+0x16e8] ;  /* 0x0016e80001ba7983 */ /* 0x002f220000300a00 */
[----:B------:R-:W-:-:S02]  /*6ad20*/  ISETP.LT.AND P0, PT, R3, UR4, !P2 ;  /* 0x0000000403007c0c */ /* 0x000fc4000d701270 */
[----:B------:R-:W-:Y:S01]  /*6ad30*/  PRMT R5, R185, 0x7772, RZ ;  /* 0x00007772b9057816 */ /* 0x000fe200000000ff */
[----:B------:R-:W4:Y:S01]  /*6ad40*/  LDL.LU.64 R6, [R1+0x3b0] ;  /* 0x0003b00001067983 */ /* 0x000f220000300a00 */
[----:B------:R-:W-:Y:S01]  /*6ad50*/  VIADD R0, R2, 0x19d ;  /* 0x0000019d02007836 */ /* 0x000fe20000000000 */
[----:B------:R-:W-:Y:S02]  /*6ad60*/  ULDC UR4, c[0x0][0x22c] ;  /* 0x00008b0000047ab9 */ /* 0x000fe40000000800 */
[----:B------:R-:W4:Y:S06]  /*6ad70*/  LDL.LU.64 R182, [R1+0x3a8] ;  /* 0x0003a80001b67983 */ /* 0x000f2c0000300a00 */
[----:B--2---:R0:W-:Y:S04]  /*6ad80*/  @P0 STG.E.U8 desc[UR58][R236.64], R5 ;  /* 0x00000005ec000986 */ /* 0x0041e8000c10113a */
[----:B0-----:R-:W2:Y:S01]  /*6ad90*/  LDL.LU.64 R236, [R1+0x3a0] ;  /* 0x0003a00001ec7983 */ /* 0x001ea20000300a00 */
[----:B------:R-:W-:Y:S01]  /*6ada0*/  ISETP.GE.AND P3, PT, R0, UR4, PT ;  /* 0x0000000400007c0c */ /* 0x000fe2000bf66270 */
[----:B------:R-:W-:Y:S01]  /*6adb0*/  VIADD R0, R2, 0x19e ;  /* 0x0000019e02007836 */ /* 0x000fe20000000000 */
[----:B------:R-:W-:Y:S01]  /*6adc0*/  ISETP.LT.AND P2, PT, R4, UR6, !P2 ;  /* 0x0000000604007c0c */ /* 0x000fe2000d741270 */
[----:B------:R-:W-:Y:S01]  /*6add0*/  ULDC UR4, c[0x0][0x22c] ;  /* 0x00008b0000047ab9 */ /* 0x000fe20000000800 */
[----:B------:R-:W-:Y:S01]  /*6ade0*/  ISETP.LT.AND P5, PT, R3, UR8, !P6 ;  /* 0x0000000803007c0c */ /* 0x000fe2000f7a1270 */
[----:B------:R-:W-:Y:S01]  /*6adf0*/  ULDC UR6, c[0x0][0x228] ;  /* 0x00008a0000067ab9 */ /* 0x000fe20000000800 */
[----:B------:R-:W-:Y:S01]  /*6ae00*/  ISETP.GE.AND P0, PT, R0, UR4, PT ;  /* 0x0000000400007c0c */ /* 0x000fe2000bf06270 */
[----:B------:R-:W-:Y:S01]  /*6ae10*/  ULDC UR4, c[0x0][0x228] ;  /* 0x00008a0000047ab9 */ /* 0x000fe20000000800 */
[----:B------:R-:W-:Y:S01]  /*6ae20*/  PRMT R185, R185, 0x7773, RZ ;  /* 0x00007773b9b97816 */ /* 0x000fe200000000ff */
[----:B------:R-:W-:Y:S01]  /*6ae30*/  VIADD R5, R2, 0x19f ;  /* 0x0000019f02057836 */ /* 0x000fe20000000000 */
[----:B------:R-:W-:Y:S01]  /*6ae40*/  ISETP.LT.AND P6, PT, R4, UR4, !P6 ;  /* 0x0000000404007c0c */ /* 0x000fe2000f7c1270 */
[----:B------:R-:W-:Y:S01]  /*6ae50*/  ULDC UR4, c[0x0][0x22c] ;  /* 0x00008b0000047ab9 */ /* 0x000fe20000000800 */
[----:B------:R-:W-:-:S03]  /*6ae60*/  ULDC UR8, c[0x0][0x228] ;  /* 0x00008a0000087ab9 */ /* 0x000fc60000000800 */
[----:B---3--:R-:W-:Y:S01]  /*6ae70*/  @P2 STG.E.U8 desc[UR58][R180.64], R185 ;  /* 0x000000b9b4002986 */ /* 0x008fe2000c10113a */
[----:B------:R-:W-:Y:S01]  /*6ae80*/  ISETP.GE.AND P2, PT, R5, UR4, PT ;  /* 0x0000000405007c0c */ /* 0x000fe2000bf46270 */
[----:B------:R-:W-:Y:S01]  /*6ae90*/  ULDC UR4, c[0x0][0x228] ;  /* 0x00008a0000047ab9 */ /* 0x000fe20000000800 */
[----:B----4-:R-:W-:-:S05]  /*6aea0*/  PRMT R0, R186, 0x7770, RZ ;  /* 0x00007770ba007816 */ /* 0x010fca00000000ff */
[----:B------:R0:W-:Y:S01]  /*6aeb0*/  @P5 STG.E.U8 desc[UR58][R178.64], R0 ;  /* 0x00000000b2005986 */ /* 0x0001e2000c10113a */
[----:B------:R-:W-:Y:S01]  /*6aec0*/  ISETP.LT.AND P5, PT, R3, UR6, !P3 ;  /* 0x0000000603007c0c */ /* 0x000fe2000dfa1270 */
[----:B------:R-:W-:Y:S02]  /*6aed0*/  ULDC UR6, c[0x0][0x228] ;  /* 0x00008a0000067ab9 */ /* 0x000fe40000000800 */
[----:B------:R-:W-:Y:S01]  /*6aee0*/  ISETP.LT.AND P3, PT, R4, UR6, !P3 ;  /* 0x0000000604007c0c */ /* 0x000fe2000df61270 */
[----:B------:R-:W-:Y:S01]  /*6aef0*/  ULDC UR6, c[0x0][0x228] ;  /* 0x00008a0000067ab9 */ /* 0x000fe20000000800 */
[----:B0-----:R-:W-:Y:S01]  /*6af00*/  PRMT R0, R186, 0x7771, RZ ;  /* 0x00007771ba007816 */ /* 0x001fe200000000ff */
[----:B------:R-:W-:-:S04]  /*6af10*/  VIADD R5, R2, 0x1a0 ;  /* 0x000001a002057836 */ /* 0x000fc80000000000 */
[----:B------:R0:W-:Y:S01]  /*6af20*/  @P6 STG.E.U8 desc[UR58][R250.64], R0 ;  /* 0x00000000fa006986 */ /* 0x0001e2000c10113a */
[----:B------:R-:W-:Y:S01]  /*6af30*/  ISETP.LT.AND P6, PT, R3, UR4, !P0 ;  /* 0x0000000403007c0c */ /* 0x000fe2000c7c1270 */
[----:B------:R-:W-:Y:S01]  /*6af40*/  ULDC UR4, c[0x0][0x22c] ;  /* 0x00008b0000047ab9 */ /* 0x000fe20000000800 */
[----:B------:R-:W-:Y:S01]  /*6af50*/  ISETP.LT.AND P0, PT, R4, UR6, !P0 ;  /* 0x0000000604007c0c */ /* 0x000fe2000c701270 */
[----:B------:R-:W-:Y:S01]  /*6af60*/  ULDC UR6, c[0x0][0x228] ;  /* 0x00008a0000067ab9 */ /* 0x000fe20000000800 */
[----:B0-----:R-:W3:Y:S01]  /*6af70*/  LDL.LU.64 R250, [R1+0x390] ;  /* 0x0003900001fa7983 */ /* 0x001ee20000300a00 */
[C---:B------:R-:W-:Y:S02]  /*6af80*/  PRMT R0, R186.reuse, 0x7772, RZ ;  /* 0x00007772ba007816 */ /* 0x040fe400000000ff */
[----:B------:R-:W-:Y:S01]  /*6af90*/  PRMT R186, R186, 0x7773, RZ ;  /* 0x00007773baba7816 */ /* 0x000fe200000000ff */
[----:B------:R-:W4:Y:S04]  /*6afa0*/  LDL.LU.64 R180, [R1+0x388] ;  /* 0x0003880001b47983 */ /* 0x000f280000300a00 */
[----:B------:R0:W-:Y:S01]  /*6afb0*/  @P5 STG.E.U8 desc[UR58][R6.64], R0 ;  /* 0x0000000006005986 */ /* 0x0001e2000c10113a */
[----:B------:R-:W-:Y:S01]  /*6afc0*/  ISETP.GE.AND P5, PT, R5, UR4, PT ;  /* 0x0000000405007c0c */ /* 0x000fe2000bfa6270 */
[----:B------:R-:W-:Y:S01]  /*6afd0*/  ULDC UR4, c[0x0][0x228] ;  /* 0x00008a0000047ab9 */ /* 0x000fe20000000800 */
[C---:B------:R-:W-:Y:S01]  /*6afe0*/  PRMT R5, R187.reuse, 0x7770, RZ ;  /* 0x00007770bb057816 */ /* 0x040fe200000000ff */
[----:B------:R-:W-:Y:S04]  /*6aff0*/  @P3 STG.E.U8 desc[UR58][R182.64], R186 ;  /* 0x000000bab6003986 */ /* 0x000fe8000c10113a */
[----:B------:R-:W4:Y:S01]  /*6b000*/  LDL.LU.64 R178, [R1+0x380] ;  /* 0x0003800001b27983 */ /* 0x000f220000300a00 */
[----:B0-----:R-:W-:-:S03]  /*6b010*/  PRMT R0, R187, 0x7771, RZ ;  /* 0x00007771bb007816 */ /* 0x001fc600000000ff */
[----:B--2---:R0:W-:Y:S04]  /*6b020*/  @P6 STG.E.U8 desc[UR58][R236.64], R5 ;  /* 0x00000005ec006986 */ /* 0x0041e8000c10113a */
[----:B------:R1:W-:Y:S04]  /*6b030*/  @P0 STG.E.U8 desc[UR58][R188.64], R0 ;  /* 0x00000000bc000986 */ /* 0x0003e8000c10113a */
[----:B0-----:R-:W2:Y:S04]  /*6b040*/  LDL.LU.64 R236, [R1+0x378] ;  /* 0x0003780001ec7983 */ /* 0x001ea80000300a00 */
[----:B-1----:R-:W2:Y:S01]  /*6b050*/  LDL.LU.64 R188, [R1+0x16e0] ;  /* 0x0016e00001bc7983 */ /* 0x002ea20000300a00 */
[----:B------:R-:W-:-:S02]  /*6b060*/  ISETP.LT.AND P3, PT, R3, UR4, !P2 ;  /* 0x0000000403007c0c */ /* 0x000fc4000d761270 */
[----:B------:R-:W-:Y:S01]  /*6b070*/  PRMT R5, R187, 0x7772, RZ ;  /* 0x00007772bb057816 */ /* 0x000fe200000000ff */
[----:B------:R-:W2:Y:S01]  /*6b080*/  LDL.LU.64 R6, [R1+0x370] ;  /* 0x0003700001067983 */ /* 0x000ea20000300a00 */
[----:B------:R-:W-:Y:S01]  /*6b090*/  VIADD R0, R2, 0x1a1 ;  /* 0x000001a102007836 */ /* 0x000fe20000000000 */
[----:B------:R-:W-:Y:S02]  /*6b0a0*/  ULDC UR4, c[0x0][0x22c] ;  /* 0x00008b0000047ab9 */ /* 0x000fe40000000800 */
[----:B------:R-:W2:Y:S02]  /*6b0b0*/  LDL.LU.64 R182, [R1+0x368] ;  /* 0x0003680001b67983 */ /* 0x000ea40000300a00 */
[----:B------:R-:W-:Y:S01]  /*6b0c0*/  ISETP.GE.AND P0, PT, R0, UR4, PT ;  /* 0x0000000400007c0c */ /* 0x000fe2000bf06270 */
[----:B------:R-:W-:Y:S01]  /*6b0d0*/  VIADD R0, R2, 0x1a2 ;  /* 0x000001a202007836 */ /* 0x000fe20000000000 */
[----:B------:R-:W-:Y:S01]  /*6b0e0*/  ISETP.LT.AND P2, PT, R4, UR6, !P2 ;  /* 0x0000000604007c0c */ /* 0x000fe2000d741270 */
[----:B------:R-:W-:Y:S01]  /*6b0f0*/  ULDC UR4, c[0x0][0x22c] ;  /* 0x00008b0000047ab9 */ /* 0x000fe20000000800 */
[----:B------:R-:W-:Y:S01]  /*6b100*/  ISETP.LT.AND P6, PT, R3, UR8, !P5 ;  /* 0x0000000803007c0c */ /* 0x000fe2000efc1270 */
[----:B------:R-:W-:Y:S01]  /*6b110*/  ULDC UR6, c[0x0][0x228] ;  /* 0x00008a0000067ab9 */ /* 0x000fe20000000800 */
[----:B------:R-:W-:Y:S01]  /*6b120*/  PRMT R187, R187, 0x7773, RZ ;  /* 0x00007773bbbb7816 */ /* 0x000fe200000000ff */
[----:B------:R-:W-:Y:S01]  /*6b130*/  ULDC UR8, c[0x0][0x228] ;  /* 0x00008a0000087ab9 */ /* 0x000fe20000000800 */
[----:B---3--:R0:W-:Y:S01]  /*6b140*/  @P3 STG.E.U8 desc[UR58][R250.64], R5 ;  /* 0x00000005fa003986 */ /* 0x0081e2000c10113a */
[----:B------:R-:W-:Y:S01]  /*6b150*/  ISETP.GE.AND P3, PT, R0, UR4, PT ;  /* 0x0000000400007c0c */ /* 0x000fe2000bf66270 */
[----:B------:R-:W-:-:S02]  /*6b160*/  ULDC UR4, c[0x0][0x228] ;  /* 0x00008a0000047ab9 */ /* 0x000fc40000000800 */
[----:B0-----:R-:W3:Y:S01]  /*6b170*/  LDL.LU.64 R250, [R1+0x360] ;  /* 0x0003600001fa7983 */ /* 0x001ee20000300a00 */
[----:B------:R-:W-:Y:S01]  /*6b180*/  ISETP.LT.AND P5, PT, R4, UR4, !P5 ;  /* 0x0000000404007c0c */ /* 0x000fe2000efa1270 */
[----:B------:R-:W-:Y:S01]  /*6b190*/  VIADD R5, R2, 0x1a3 ;  /* 0x000001a302057836 */ /* 0x000fe20000000000 */
[----:B------:R-:W-:Y:S01]  /*6b1a0*/  ULDC UR4, c[0x0][0x22c] ;  /* 0x00008b0000047ab9 */ /* 0x000fe20000000800 */
[----:B----4-:R-:W-:Y:S01]  /*6b1b0*/  @P2 STG.E.U8 desc[UR58][R180.64], R187 ;  /* 0x000000bbb4002986 */ /* 0x010fe2000c10113a */
[----:B--2---:R-:W-:-:S05]  /*6b1c0*/  PRMT R0, R188, 0x7770, RZ ;  /* 0x00007770bc007816 */ /* 0x004fca00000000ff */
[----:B------:R0:W-:Y:S02]  /*6b1d0*/  @P6 STG.E.U8 desc[UR58][R178.64], R0 ;  /* 0x00000000b2006986 */ /* 0x0001e4000c10113a */
[----:B0-----:R-:W-:-:S05]  /*6b1e0*/  PRMT R0, R188, 0x7771, RZ ;  /* 0x00007771bc007816 */ /* 0x001fca00000000ff */
[----:B------:R0:W-:Y:S04]  /*6b1f0*/  @P5 STG.E.U8 desc[UR58][R236.64], R0 ;  /* 0x00000000ec005986 */ /* 0x0001e8000c10113a */
[----:B0-----:R-:W2:Y:S01]  /*6b200*/  LDL.LU.64 R236, [R1+0x350] ;  /* 0x0003500001ec7983 */ /* 0x001ea20000300a00 */
[----:B------:R-:W-:Y:S01]  /*6b210*/  ISETP.LT.AND P6, PT, R3, UR6, !P0 ;  /* 0x0000000603007c0c */ /* 0x000fe2000c7c1270 */
[----:B------:R-:W-:Y:S01]  /*6b220*/  ULDC UR6, c[0x0][0x228] ;  /* 0x00008a0000067ab9 */ /* 0x000fe20000000800 */
[----:B------:R-:W-:Y:S01]  /*6b230*/  ISETP.GE.AND P2, PT, R5, UR4, PT ;  /* 0x0000000405007c0c */ /* 0x000fe2000bf46270 */
[----:B------:R-:W-:Y:S01]  /*6b240*/  ULDC UR4, c[0x0][0x228] ;  /* 0x00008a0000047ab9 */ /* 0x000fe20000000800 */
[----:B------:R-:W-:Y:S01]  /*6b250*/  ISETP.LT.AND P0, PT, R4, UR6, !P0 ;  /* 0x0000000604007c0c */ /* 0x000fe2000c701270 */
[----:B------:R-:W-:Y:S01]  /*6b260*/  ULDC UR6, c[0x0][0x228] ;  /* 0x00008a0000067ab9 */ /* 0x000fe20000000800 */
[----:B------:R-:W-:Y:S01]  /*6b270*/  ISETP.LT.AND P5, PT, R3, UR4, !P3 ;  /* 0x0000000403007c0c */ /* 0x000fe2000dfa1270 */
[----:B------:R-:W-:Y:S01]  /*6b280*/  VIADD R5, R2, 0x1a4 ;  /* 0x000001a402057836 */ /* 0x000fe20000000000 */
[----:B------:R-:W-:Y:S01]  /*6b290*/  PRMT R0, R188, 0x7772, RZ ;  /* 0x00007772bc007816 */ /* 0x000fe200000000ff */
[----:B------:R-:W-:Y:S01]  /*6b2a0*/  ULDC UR4, c[0x0][0x22c] ;  /* 0x00008b0000047ab9 */ /* 0x000fe20000000800 */
[----:B------:R-:W-:Y:S01]  /*6b2b0*/  ISETP.LT.AND P3, PT, R4, UR6, !P3 ;  /* 0x0000000604007c0c */ /* 0x000fe2000df61270 */
[----:B------:R-:W4:Y:S01]  /*6b2c0*/  LDL.LU.64 R180, [R1+0x348] ;  /* 0x0003480001b47983 */ /* 0x000f220000300a00 */
[----:B------:R-:W-:Y:S01]  /*6b2d0*/  PRMT R188, R188, 0x7773, RZ ;  /* 0x00007773bcbc7816 */ /* 0x000fe200000000ff */
[----:B------:R-:W-:-:S02]  /*6b2e0*/  ULDC UR6, c[0x0][0x228] ;  /* 0x00008a0000067ab9 */ /* 0x000fc40000000800 */
[----:B------:R0:W-:Y:S01]  /*6b2f0*/  @P6 STG.E.U8 desc[UR58][R6.64], R0 ;  /* 0x0000000006006986 */ /* 0x0001e2000c10113a */
[----:B------:R-:W-:Y:S01]  /*6b300*/  ISETP.GE.AND P6, PT, R5, UR4, PT ;  /* 0x0000000405007c0c */ /* 0x000fe2000bfc6270 */
[----:B------:R-:W-:Y:S01]  /*6b310*/  ULDC UR4, c[0x0][0x228] ;  /* 0x00008a0000047ab9 */ /* 0x000fe20000000800 */
[C---:B------:R-:W-:Y:S01]  /*6b320*/  PRMT R5, R189.reuse, 0x7770, RZ ;  /* 0x00007770bd057816 */ /* 0x040fe200000000ff */
[----:B------:R-:W-:Y:S04]  /*6b330*/  @P0 STG.E.U8 desc[UR58][R182.64], R188 ;  /* 0x000000bcb6000986 */ /* 0x000fe8000c10113a */
[----:B------:R-:W4:Y:S01]  /*6b340*/  LDL.LU.64 R178, [R1+0x340] ;  /* 0x0003400001b27983 */ /* 0x000f220000300a00 */
[----:B0-----:R-:W-:-:S03]  /*6b350*/  PRMT R0, R189, 0x7771, RZ ;  /* 0x00007771bd007816 */ /* 0x001fc600000000ff */
[----:B---3--:R0:W-:Y:S04]  /*6b360*/  @P5 STG.E.U8 desc[UR58][R250.64], R5 ;  /* 0x00000005fa005986 */ /* 0x0081e8000c10113a */
[----:B------:R1:W-:Y:S04]  /*6b370*/  @P3 STG.E.U8 desc[UR58][R190.64], R0 ;  /* 0x00000000be003986 */ /* 0x0003e8000c10113a */
[----:B0-----:R-:W3:Y:S04]  /*6b380*/  LDL.LU.64 R250, [R1+0x338] ;  /* 0x0003380001fa7983 */ /* 0x001ee80000300a00 */
[----:B-1----:R-:W3:Y:S01]  /*6b390*/  LDL.LU.64 R190, [R1+0x16d8] ;  /* 0x0016d80001be7983 */ /* 0x002ee20000300a00 */
[----:B------:R-:W-:-:S02]  /*6b3a0*/  ISETP.LT.AND P0, PT, R3, UR4, !P2 ;  /* 0x0000000403007c0c */ /* 0x000fc4000d701270 */
[----:B------:R-:W-:Y:S01]  /*6b3b0*/  PRMT R5, R189, 0x7772, RZ ;  /* 0x00007772bd057816 */ /* 0x000fe200000000ff */
[----:B------:R-:W3:Y:S01]  /*6b3c0*/  LDL.LU.64 R6, [R1+0x330] ;  /* 0x0003300001067983 */ /* 0x000ee20000300a00 */
[----:B------:R-:W-:Y:S01]  /*6b3d0*/  VIADD R0, R2, 0x1a5 ;  /* 0x000001a502007836 */ /* 0x000fe20000000000 */
[----:B------:R-:W-:Y:S02]  /*6b3e0*/  ULDC UR4, c[0x0][0x22c] ;  /* 0x00008b0000047ab9 */ /* 0x000fe40000000800 */
[----:B------:R-:W3:Y:S06]  /*6b3f0*/  LDL.LU.64 R182, [R1+0x328] ;  /* 0x0003280001b67983 */ /* 0x000eec0000300a00 */
        /* <DEDUP_REMOVED lines=15> */
[----:B----4-:R-:W-:Y:S01]  /*6b4f0*/  @P2 STG.E.U8 desc[UR58][R180.64], R189 ;  /* 0x000000bdb4002986 */ /* 0x010fe2000c10113a */
[----:B------:R-:W-:Y:S01]  /*6b500*/  ISETP.GE.AND P2, PT, R5, UR4, PT ;  /* 0x0000000405007c0c */ /* 0x000fe2000bf46270 */
[----:B------:R-:W-:Y:S01]  /*6b510*/  ULDC UR4, c[0x0][0x228] ;  /* 0x00008a0000047ab9 */ /* 0x000fe20000000800 */
[----:B---3--:R-:W-:-:S05]  /*6b520*/  PRMT R0, R190, 0x7770, RZ ;  /* 0x00007770be007816 */ /* 0x008fca00000000ff */
        /* <DEDUP_REMOVED lines=365> */
[----:B0-----:R-:W2:Y:S04]  /*6cc00*/  LDL.LU.64 R236, [R1+0x150] ;  /* 0x0001500001ec7983 */ /* 0x001ea80000300a00 */
[----:B------:R-:W4:Y:S01]  /*6cc10*/  LDL.LU.64 R180, [R1+0x148] ;  /* 0x0001480001b47983 */ /* 0x000f220000300a00 */
        /* <DEDUP_REMOVED lines=18> */
[----:B------:R-:W-:Y:S01]  /*6cd40*/  @P0 STG.E.U8 desc[UR58][R182.64], R204 ;  /* 0x000000ccb6000986 */ /* 0x000fe2000c10113a */
[----:B0-----:R-:W-:-:S03]  /*6cd50*/  PRMT R0, R205, 0x7771, RZ ;  /* 0x00007771cd007816 */ /* 0x001fc600000000ff */
[----:B---3--:R0:W-:Y:S04]  /*6cd60*/  @P5 STG.E.U8 desc[UR58][R250.64], R5 ;  /* 0x00000005fa005986 */ /* 0x0081e8000c10113a */
[----:B------:R1:W-:Y:S04]  /*6cd70*/  @P3 STG.E.U8 desc[UR58][R206.64], R0 ;  /* 0x00000000ce003986 */ /* 0x0003e8000c10113a */
[----:B0-----:R-:W3:Y:S04]  /*6cd80*/  LDL.LU.64 R250, [R1+0x138] ;  /* 0x0001380001fa7983 */ /* 0x001ee80000300a00 */
[----:B-1----:R-:W3:Y:S01]  /*6cd90*/  LDL.LU.64 R206, [R1+0x1698] ;  /* 0x0016980001ce7983 */ /* 0x002ee20000300a00 */
[----:B------:R-:W-:-:S02]  /*6cda0*/  ISETP.LT.AND P0, PT, R3, UR4, !P2 ;  /* 0x0000000403007c0c */ /* 0x000fc4000d701270 */
[C---:B------:R-:W-:Y:S01]  /*6cdb0*/  PRMT R5, R205.reuse, 0x7772, RZ ;  /* 0x00007772cd057816 */ /* 0x040fe200000000ff */
[----:B------:R-:W3:Y:S01]  /*6cdc0*/  LDL.LU.64 R6, [R1+0x130] ;  /* 0x0001300001067983 */ /* 0x000ee20000300a00 */
[----:B------:R-:W-:Y:S01]  /*6cdd0*/  VIADD R0, R2, 0x1c5 ;  /* 0x000001c502007836 */ /* 0x000fe20000000000 */
[----:B------:R-:W-:Y:S02]  /*6cde0*/  ULDC UR4, c[0x0][0x22c] ;  /* 0x00008b0000047ab9 */ /* 0x000fe40000000800 */
[----:B------:R-:W3:Y:S01]  /*6cdf0*/  LDL.LU.64 R182, [R1+0x128] ;  /* 0x0001280001b67983 */ /* 0x000ee20000300a00 */
[----:B------:R-:W-:Y:S01]  /*6ce00*/  ISETP.LT.AND P2, PT, R4, UR6, !P2 ;  /* 0x0000000604007c0c */ /* 0x000fe2000d741270 */
[----:B------:R-:W-:Y:S01]  /*6ce10*/  ULDC UR6, c[0x0][0x228] ;  /* 0x00008a0000067ab9 */ /* 0x000fe20000000800 */
[----:B------:R-:W-:-:S03]  /*6ce20*/  PRMT R205, R205, 0x7773, RZ ;  /* 0x00007773cdcd7816 */ /* 0x000fc600000000ff */
[----:B--2---:R0:W-:Y:S04]  /*6ce30*/  @P0 STG.E.U8 desc[UR58][R236.64], R5 ;  /* 0x00000005ec000986 */ /* 0x0041e8000c10113a */
[----:B0-----:R-:W2:Y:S04]  /*6ce40*/  LDL.LU.64 R236, [R1+0x120] ;  /* 0x0001200001ec7983 */ /* 0x001ea80000300a00 */
[----:B----4-:R0:W-:Y:S04]  /*6ce50*/  @P2 STG.E.U8 desc[UR58][R180.64], R205 ;  /* 0x000000cdb4002986 */ /* 0x0101e8000c10113a */
[----:B0-----:R-:W4:Y:S01]  /*6ce60*/  LDL.LU.64 R180, [R1+0x110] ;  /* 0x0001100001b47983 */ /* 0x001f220000300a00 */
[----:B------:R-:W-:Y:S01]  /*6ce70*/  ISETP.GE.AND P3, PT, R0, UR4, PT ;  /* 0x0000000400007c0c */ /* 0x000fe2000bf66270 */
[C---:B------:R-:W-:Y:S01]  /*6ce80*/  VIADD R0, R2.reuse, 0x1c6 ;  /* 0x000001c602007836 */ /* 0x040fe20000000000 */
[----:B------:R-:W-:Y:S01]  /*6ce90*/  ISETP.LT.AND P5, PT, R3, UR8, !P6 ;  /* 0x0000000803007c0c */ /* 0x000fe2000f7a1270 */
[----:B------:R-:W-:Y:S01]  /*6cea0*/  ULDC UR4, c[0x0][0x22c] ;  /* 0x00008b0000047ab9 */ /* 0x000fe20000000800 */
[----:B------:R-:W-:Y:S01]  /*6ceb0*/  VIADD R5, R2, 0x1c7 ;  /* 0x000001c702057836 */ /* 0x000fe20000000000 */
[----:B------:R-:W-:Y:S01]  /*6cec0*/  ULDC UR8, c[0x0][0x228] ;  /* 0x00008a0000087ab9 */ /* 0x000fe20000000800 */
[----:B------:R-:W-:Y:S01]  /*6ced0*/  ISETP.GE.AND P0, PT, R0, UR4, PT ;  /* 0x0000000400007c0c */ /* 0x000fe2000bf06270 */
[----:B------:R-:W-:-:S02]  /*6cee0*/  ULDC UR4, c[0x0][0x228] ;  /* 0x00008a0000047ab9 */ /* 0x000fc40000000800 */
[----:B------:R-:W-:Y:S01]  /*6cef0*/  ISETP.LT.AND P6, PT, R4, UR4, !P6 ;  /* 0x0000000404007c0c */ /* 0x000fe2000f7c1270 */
[----:B------:R-:W-:Y:S01]  /*6cf00*/  ULDC UR4, c[0x0][0x22c] ;  /* 0x00008b0000047ab9 */ /* 0x000fe20000000800 */
[----:B---3--:R-:W-:-:S05]  /*6cf10*/  PRMT R0, R206, 0x7770, RZ ;  /* 0x00007770ce007816 */ /* 0x008fca00000000ff */
[----:B------:R0:W-:Y:S01]  /*6cf20*/  @P5 STG.E.U8 desc[UR58][R178.64], R0 ;  /* 0x00000000b2005986 */ /* 0x0001e2000c10113a */
[----:B------:R-:W-:Y:S01]  /*6cf30*/  ISETP.LT.AND P5, PT, R3, UR6, !P3 ;  /* 0x0000000603007c0c */ /* 0x000fe2000dfa1270 */
[----:B------:R-:W-:Y:S01]  /*6cf40*/  ULDC UR6, c[0x0][0x228] ;  /* 0x00008a0000067ab9 */ /* 0x000fe20000000800 */
[----:B------:R-:W-:Y:S01]  /*6cf50*/  ISETP.GE.AND P2, PT, R5, UR4, PT ;  /* 0x0000000405007c0c */ /* 0x000fe2000bf46270 */
[----:B------:R-:W-:Y:S01]  /*6cf60*/  ULDC UR4, c[0x0][0x228] ;  /* 0x00008a0000047ab9 */ /* 0x000fe20000000800 */
[----:B------:R-:W-:Y:S01]  /*6cf70*/  ISETP.LT.AND P3, PT, R4, UR6, !P3 ;  /* 0x0000000604007c0c */ /* 0x000fe2000df61270 */
[----:B------:R-:W-:Y:S01]  /*6cf80*/  ULDC UR6, c[0x0][0x228] ;  /* 0x00008a0000067ab9 */ /* 0x000fe20000000800 */
[----:B0-----:R-:W-:Y:S01]  /*6cf90*/  PRMT R0, R206, 0x7771, RZ ;  /* 0x00007771ce007816 */ /* 0x001fe200000000ff */
[----:B------:R-:W-:Y:S01]  /*6cfa0*/  VIADD R5, R2, 0x1c8 ;  /* 0x000001c802057836 */ /* 0x000fe20000000000 */
[----:B------:R-:W3:Y:S04]  /*6cfb0*/  LDL.LU.64 R178, [R1+0x108] ;  /* 0x0001080001b27983 */ /* 0x000ee80000300a00 */
[----:B------:R0:W-:Y:S01]  /*6cfc0*/  @P6 STG.E.U8 desc[UR58][R250.64], R0 ;  /* 0x00000000fa006986 */ /* 0x0001e2000c10113a */
[----:B------:R-:W-:Y:S01]  /*6cfd0*/  ISETP.LT.AND P6, PT, R3, UR4, !P0 ;  /* 0x0000000403007c0c */ /* 0x000fe2000c7c1270 */
[----:B------:R-:W-:Y:S01]  /*6cfe0*/  ULDC UR4, c[0x0][0x22c] ;  /* 0x00008b0000047ab9 */ /* 0x000fe20000000800 */
[----:B------:R-:W-:Y:S01]  /*6cff0*/  ISETP.LT.AND P0, PT, R4, UR6, !P0 ;  /* 0x0000000604007c0c */ /* 0x000fe2000c701270 */
[----:B------:R-:W-:Y:S01]  /*6d000*/  ULDC UR6, c[0x0][0x228] ;  /* 0x00008a0000067ab9 */ /* 0x000fe20000000800 */
[C---:B0-----:R-:W-:Y:S01]  /*6d010*/  PRMT R0, R206.reuse, 0x7772, RZ ;  /* 0x00007772ce007816 */ /* 0x041fe200000000ff */
[----:B------:R-:W3:Y:S01]  /*6d020*/  LDL.LU.64 R250, [R1+0x100] ;  /* 0x0001000001fa7983 */ /* 0x000ee20000300a00 */
[----:B------:R-:W-:-:S03]  /*6d030*/  PRMT R206, R206, 0x7773, RZ ;  /* 0x00007773cece7816 */ /* 0x000fc600000000ff */
[----:B------:R0:W-:Y:S01]  /*6d040*/  @P5 STG.E.U8 desc[UR58][R6.64], R0 ;  /* 0x0000000006005986 */ /* 0x0001e2000c10113a */
[----:B------:R-:W-:Y:S01]  /*6d050*/  ISETP.GE.AND P5, PT, R5, UR4, PT ;  /* 0x0000000405007c0c */ /* 0x000fe2000bfa6270 */
[----:B------:R-:W-:Y:S01]  /*6d060*/  ULDC UR4, c[0x0][0x228] ;  /* 0x00008a0000047ab9 */ /* 0x000fe20000000800 */
[C---:B------:R-:W-:Y:S01]  /*6d070*/  PRMT R5, R207.reuse, 0x7770, RZ ;  /* 0x00007770cf057816 */ /* 0x040fe200000000ff */
[----:B------:R-:W-:Y:S01]  /*6d080*/  @P3 STG.E.U8 desc[UR58][R182.64], R206 ;  /* 0x000000ceb6003986 */ /* 0x000fe2000c10113a */
[----:B0-----:R-:W-:Y:S02]  /*6d090*/  PRMT R0, R207, 0x7771, RZ ;  /* 0x00007771cf007816 */ /* 0x001fe400000000ff */
[----:B------:R-:W-:Y:S01]  /*6d0a0*/  ISETP.LT.AND P3, PT, R3, UR4, !P2 ;  /* 0x0000000403007c0c */ /* 0x000fe2000d761270 */
[----:B------:R-:W-:Y:S01]  /*6d0b0*/  ULDC UR4, c[0x0][0x22c] ;  /* 0x00008b0000047ab9 */ /* 0x000fe20000000800 */
[----:B--2---:R-:W-:Y:S04]  /*6d0c0*/  @P6 STG.E.U8 desc[UR58][R236.64], R5 ;  /* 0x00000005ec006986 */ /* 0x004fe8000c10113a */
[----:B------:R0:W-:Y:S04]  /*6d0d0*/  @P0 STG.E.U8 desc[UR58][R208.64], R0 ;  /* 0x00000000d0000986 */ /* 0x0001e8000c10113a */
[----:B0-----:R-:W2:Y:S04]  /*6d0e0*/  LDL.LU.64 R208, [R1+0x1690] ;  /* 0x0016900001d07983 */ /* 0x001ea80000300a00 */
[----:B------:R-:W2:Y:S01]  /*6d0f0*/  LDL.LU.64 R236, [R1+0xf8] ;  /* 0x0000f80001ec7983 */ /* 0x000ea20000300a00 */
[----:B------:R-:W-:-:S03]  /*6d100*/  PRMT R5, R207, 0x7772, RZ ;  /* 0x00007772cf057816 */ /* 0x000fc600000000ff */
[----:B------:R-:W2:Y:S04]  /*6d110*/  LDL.LU.64 R184, [R1+0xf0] ;  /* 0x0000f00001b87983 */ /* 0x000ea80000300a00 */
[----:B----4-:R0:W-:Y:S04]  /*6d120*/  @P3 STG.E.U8 desc[UR58][R180.64], R5 ;  /* 0x00000005b4003986 */ /* 0x0101e8000c10113a */
[----:B------:R-:W4:Y:S04]  /*6d130*/  LDL.LU.64 R182, [R1+0xe8] ;  /* 0x0000e80001b67983 */ /* 0x000f280000300a00 */
[----:B0-----:R-:W4:Y:S01]  /*6d140*/  LDL.LU.64 R180, [R1+0xe0] ;  /* 0x0000e00001b47983 */ /* 0x001f220000300a00 */
[----:B------:R-:W-:Y:S01]  /*6d150*/  VIADD R0, R2, 0x1c9 ;  /* 0x000001c902007836 */ /* 0x000fe20000000000 */
[----:B------:R-:W-:Y:S01]  /*6d160*/  ISETP.LT.AND P2, PT, R4, UR6, !P2 ;  /* 0x0000000604007c0c */ /* 0x000fe2000d741270 */
[----:B------:R-:W-:Y:S01]  /*6d170*/  ULDC UR6, c[0x0][0x228] ;  /* 0x00008a0000067ab9 */ /* 0x000fe20000000800 */
[----:B------:R-:W-:-:S02]  /*6d180*/  ISETP.LT.AND P6, PT, R3, UR8, !P5 ;  /* 0x0000000803007c0c */ /* 0x000fc4000efc1270 */
[----:B------:R-:W-:Y:S01]  /*6d190*/  PRMT R207, R207, 0x7773, RZ ;  /* 0x00007773cfcf7816 */ /* 0x000fe200000000ff */
[----:B------:R-:W-:Y:S01]  /*6d1a0*/  VIADD R6, R2, 0x1cb ;  /* 0x000001cb02067836 */ /* 0x000fe20000000000 */
[----:B------:R-:W-:Y:S01]  /*6d1b0*/  ISETP.GE.AND P0, PT, R0, UR4, PT ;  /* 0x0000000400007c0c */ /* 0x000fe2000bf06270 */
[C---:B------:R-:W-:Y:S01]  /*6d1c0*/  VIADD R0, R2.reuse, 0x1ca ;  /* 0x000001ca02007836 */ /* 0x040fe20000000000 */
[----:B------:R-:W-:Y:S01]  /*6d1d0*/  ULDC UR4, c[0x0][0x22c] ;  /* 0x00008b0000047ab9 */ /* 0x000fe20000000800 */
[----:B------:R-:W-:Y:S01]  /*6d1e0*/  VIADD R5, R2, 0x1cc ;  /* 0x000001cc02057836 */ /* 0x000fe20000000000 */
[----:B------:R-:W-:Y:S02]  /*6d1f0*/  ULDC UR8, c[0x0][0x228] ;  /* 0x00008a0000087ab9 */ /* 0x000fe40000000800 */
[----:B------:R-:W-:Y:S01]  /*6d200*/  ISETP.GE.AND P3, PT, R0, UR4, PT ;  /* 0x0000000400007c0c */ /* 0x000fe2000bf66270 */
[----:B------:R-:W-:Y:S02]  /*6d210*/  ULDC UR4, c[0x0][0x228] ;  /* 0x00008a0000047ab9 */ /* 0x000fe40000000800 */
[----:B------:R-:W-:Y:S01]  /*6d220*/  ISETP.LT.AND P5, PT, R4, UR4, !P5 ;  /* 0x0000000404007c0c */ /* 0x000fe2000efa1270 */
[----:B---3--:R0:W-:Y:S01]  /*6d230*/  @P2 STG.E.U8 desc[UR58][R178.64], R207 ;  /* 0x000000cfb2002986 */ /* 0x0081e2000c10113a */
[----:B------:R-:W-:-:S02]  /*6d240*/  ULDC UR4, c[0x0][0x22c] ;  /* 0x00008b0000047ab9 */ /* 0x000fc40000000800 */
[----:B------:R-:W-:Y:S01]  /*6d250*/  ISETP.GE.AND P2, PT, R6, UR4, PT ;  /* 0x0000000406007c0c */ /* 0x000fe2000bf46270 */
[----:B------:R-:W-:Y:S01]  /*6d260*/  ULDC UR4, c[0x0][0x228] ;  /* 0x00008a0000047ab9 */ /* 0x000fe20000000800 */
[----:B0-----:R-:W3:Y:S01]  /*6d270*/  LDL.LU.64 R178, [R1+0xd0] ;  /* 0x0000d00001b27983 */ /* 0x001ee20000300a00 */
[C---:B--2---:R-:W-:Y:S02]  /*6d280*/  PRMT R0, R208.reuse, 0x7770, RZ ;  /* 0x00007770d0007816 */ /* 0x044fe400000000ff */
[----:B------:R-:W-:-:S03]  /*6d290*/  PRMT R7, R208, 0x7771, RZ ;  /* 0x00007771d0077816 */ /* 0x000fc600000000ff */
[----:B------:R0:W-:Y:S01]  /*6d2a0*/  @P6 STG.E.U8 desc[UR58][R250.64], R0 ;  /* 0x00000000fa006986 */ /* 0x0001e2000c10113a */
[C---:B------:R-:W-:Y:S01]  /*6d2b0*/  ISETP.LT.AND P6, PT, R3.reuse, UR6, !P0 ;  /* 0x0000000603007c0c */ /* 0x040fe2000c7c1270 */
[----:B------:R-:W-:Y:S02]  /*6d2c0*/  ULDC UR6, c[0x0][0x228] ;  /* 0x00008a0000067ab9 */ /* 0x000fe40000000800 */
[----:B------:R-:W-:Y:S01]  /*6d2d0*/  ISETP.LT.AND P0, PT, R4, UR6, !P0 ;  /* 0x0000000604007c0c */ /* 0x000fe2000c701270 */
[----:B------:R1:W-:Y:S01]  /*6d2e0*/  @P5 STG.E.U8 desc[UR58][R236.64], R7 ;  /* 0x00000007ec005986 */ /* 0x0003e2000c10113a */
[----:B------:R-:W-:Y:S01]  /*6d2f0*/  ULDC UR6, c[0x0][0x228] ;  /* 0x00008a0000067ab9 */ /* 0x000fe20000000800 */
[----:B------:R-:W-:Y:S01]  /*6d300*/  ISETP.LT.AND P5, PT, R3, UR4, !P3 ;  /* 0x0000000403007c0c */ /* 0x000fe2000dfa1270 */
[----:B------:R-:W-:Y:S01]  /*6d310*/  ULDC UR4, c[0x0][0x22c] ;  /* 0x00008b0000047ab9 */ /* 0x000fe20000000800 */
[----:B------:R-:W-:Y:S02]  /*6d320*/  PRMT R6, R208, 0x7772, RZ ;  /* 0x00007772d0067816 */ /* 0x000fe400000000ff */
[----:B------:R-:W-:Y:S01]  /*6d330*/  ISETP.LT.AND P3, PT, R4, UR6, !P3 ;  /* 0x0000000604007c0c */ /* 0x000fe2000df61270 */
[----:B0-----:R-:W2:Y:S01]  /*6d340*/  LDL.LU.64 R250, [R1+0xc8] ;  /* 0x0000c80001fa7983 */ /* 0x001ea20000300a00 */
[----:B------:R-:W-:Y:S01]  /*6d350*/  PRMT R208, R208, 0x7773, RZ ;  /* 0x00007773d0d07816 */ /* 0x000fe200000000ff */
[----:B------:R-:W-:Y:S01]  /*6d360*/  VIADD R0, R2, 0x1cd ;  /* 0x000001cd02007836 */ /* 0x000fe20000000000 */
[----:B------:R-:W-:Y:S01]  /*6d370*/  ULDC UR6, c[0x0][0x228] ;  /* 0x00008a0000067ab9 */ /* 0x000fe20000000800 */
[----:B------:R-:W-:Y:S01]  /*6d380*/  @P6 STG.E.U8 desc[UR58][R184.64], R6 ;  /* 0x00000006b8006986 */ /* 0x000fe2000c10113a */
[----:B------:R-:W-:Y:S01]  /*6d390*/  ISETP.GE.AND P6, PT, R5, UR4, PT ;  /* 0x0000000405007c0c */ /* 0x000fe2000bfc6270 */
[----:B------:R-:W-:Y:S01]  /*6d3a0*/  ULDC UR4, c[0x0][0x228] ;  /* 0x00008a0000047ab9 */ /* 0x000fe20000000800 */
[----:B------:R-:W-:-:S02]  /*6d3b0*/  PRMT R5, R209, 0x7770, RZ ;  /* 0x00007770d1057816 */ /* 0x000fc400000000ff */
[----:B-1----:R-:W-:Y:S01]  /*6d3c0*/  PRMT R7, R209, 0x7771, RZ ;  /* 0x00007771d1077816 */ /* 0x002fe200000000ff */
[----:B----4-:R-:W-:Y:S04]  /*6d3d0*/  @P0 STG.E.U8 desc[UR58][R182.64], R208 ;  /* 0x000000d0b6000986 */ /* 0x010fe8000c10113a */
[----:B------:R-:W-:Y:S04]  /*6d3e0*/  @P5 STG.E.U8 desc[UR58][R180.64], R5 ;  /* 0x00000005b4005986 */ /* 0x000fe8000c10113a */
[----:B------:R-:W4:Y:S04]  /*6d3f0*/  LDL.LU.64 R236, [R1+0xc0] ;  /* 0x0000c00001ec7983 */ /* 0x000f280000300a00 */
[----:B------:R0:W-:Y:S04]  /*6d400*/  @P3 STG.E.U8 desc[UR58][R210.64], R7 ;  /* 0x00000007d2003986 */ /* 0x0001e8000c10113a */
[----:B0-----:R-:W4:Y:S01]  /*6d410*/  LDL.LU.64 R210, [R1+0x1688] ;  /* 0x0016880001d27983 */ /* 0x001f220000300a00 */
[----:B------:R-:W-:Y:S01]  /*6d420*/  ISETP.LT.AND P0, PT, R3, UR4, !P2 ;  /* 0x0000000403007c0c */ /* 0x000fe2000d701270 */
[----:B------:R-:W-:Y:S01]  /*6d430*/  ULDC UR4, c[0x0][0x22c] ;  /* 0x00008b0000047ab9 */ /* 0x000fe20000000800 */
[----:B------:R-:W-:-:S02]  /*6d440*/  PRMT R6, R209, 0x7772, RZ ;  /* 0x00007772d1067816 */ /* 0x000fc400000000ff */
[----:B------:R-:W-:Y:S01]  /*6d450*/  ISETP.GE.AND P3, PT, R0, UR4, PT ;  /* 0x0000000400007c0c */ /* 0x000fe2000bf66270 */
[----:B------:R-:W-:Y:S01]  /*6d460*/  VIADD R0, R2, 0x1ce ;  /* 0x000001ce02007836 */ /* 0x000fe20000000000 */
[----:B------:R-:W-:Y:S01]  /*6d470*/  ISETP.LT.AND P2, PT, R4, UR6, !P2 ;  /* 0x0000000604007c0c */ /* 0x000fe2000d741270 */
[----:B------:R-:W-:Y:S01]  /*6d480*/  ULDC UR4, c[0x0][0x22c] ;  /* 0x00008b0000047ab9 */ /* 0x000fe20000000800 */
[----:B------:R-:W-:Y:S01]  /*6d490*/  ISETP.LT.AND P5, PT, R3, UR8, !P6 ;  /* 0x0000000803007c0c */ /* 0x000fe2000f7a1270 */
[----:B------:R-:W-:Y:S01]  /*6d4a0*/  ULDC UR6, c[0x0][0x228] ;  /* 0x00008a0000067ab9 */ /* 0x000fe20000000800 */
[----:B------:R-:W-:Y:S01]  /*6d4b0*/  PRMT R209, R209, 0x7773, RZ ;  /* 0x00007773d1d17816 */ /* 0x000fe200000000ff */
[----:B------:R-:W-:Y:S02]  /*6d4c0*/  ULDC UR8, c[0x0][0x228] ;  /* 0x00008a0000087ab9 */ /* 0x000fe40000000800 */
[----:B---3--:R0:W-:Y:S01]  /*6d4d0*/  @P0 STG.E.U8 desc[UR58][R178.64], R6 ;  /* 0x00000006b2000986 */ /* 0x0081e2000c10113a */
[----:B------:R-:W-:Y:S01]  /*6d4e0*/  ISETP.GE.AND P0, PT, R0, UR4, PT ;  /* 0x0000000400007c0c */ /* 0x000fe2000bf06270 */
[----:B------:R-:W-:-:S02]  /*6d4f0*/  ULDC UR4, c[0x0][0x228] ;  /* 0x00008a0000047ab9 */ /* 0x000fc40000000800 */
[----:B------:R-:W-:Y:S01]  /*6d500*/  ISETP.LT.AND P6, PT, R4, UR4, !P6 ;  /* 0x0000000404007c0c */ /* 0x000fe2000f7c1270 */
[----:B------:R-:W-:Y:S01]  /*6d510*/  VIADD R0, R2, 0x1cf ;  /* 0x000001cf02007836 */ /* 0x000fe20000000000 */
[----:B------:R-:W-:Y:S01]  /*6d520*/  ULDC UR4, c[0x0][0x22c] ;  /* 0x00008b0000047ab9 */ /* 0x000fe20000000800 */
[----:B--2---:R-:W-:Y:S03]  /*6d530*/  @P2 STG.E.U8 desc[UR58][R250.64], R209 ;  /* 0x000000d1fa002986 */ /* 0x004fe6000c10113a */
[----:B------:R-:W-:Y:S01]  /*6d540*/  ISETP.GE.AND P2, PT, R0, UR4, PT ;  /* 0x0000000400007c0c */ /* 0x000fe2000bf46270 */
[----:B------:R-:W-:Y:S01]  /*6d550*/  ULDC UR4, c[0x0][0x228] ;  /* 0x00008a0000047ab9 */ /* 0x000fe20000000800 */
[C---:B----4-:R-:W-:Y:S02]  /*6d560*/  PRMT R5, R210.reuse, 0x7770, RZ ;  /* 0x00007770d2057816 */ /* 0x050fe400000000ff */
[----:B0-----:R-:W-:-:S03]  /*6d570*/  PRMT R6, R210, 0x7771, RZ ;  /* 0x00007771d2067816 */ /* 0x001fc600000000ff */
[----:B------:R0:W-:Y:S01]  /*6d580*/  @P5 STG.E.U8 desc[UR58][R236.64], R5 ;  /* 0x00000005ec005986 */ /* 0x0001e2000c10113a */
[C---:B------:R-:W-:Y:S01]  /*6d590*/  ISETP.LT.AND P5, PT, R3.reuse, UR6, !P3 ;  /* 0x0000000603007c0c */ /* 0x040fe2000dfa1270 */
[----:B------:R-:W-:Y:S02]  /*6d5a0*/  ULDC UR6, c[0x0][0x228] ;  /* 0x00008a0000067ab9 */ /* 0x000fe40000000800 */
[----:B------:R-:W-:Y:S01]  /*6d5b0*/  ISETP.LT.AND P3, PT, R4, UR6, !P3 ;  /* 0x0000000604007c0c */ /* 0x000fe2000df61270 */
[----:B------:R1:W-:Y:S01]  /*6d5c0*/  @P6 STG.E.U8 desc[UR58][R224.64], R6 ;  /* 0x00000006e0006986 */ /* 0x0003e2000c10113a */
[----:B------:R-:W-:Y:S01]  /*6d5d0*/  ULDC UR6, c[0x0][0x228] ;  /* 0x00008a0000067ab9 */ /* 0x000fe20000000800 */
[----:B------:R-:W-:Y:S02]  /*6d5e0*/  ISETP.LT.AND P6, PT, R3, UR4, !P0 ;  /* 0x0000000403007c0c */ /* 0x000fe4000c7c1270 */
[----:B------:R-:W-:Y:S01]  /*6d5f0*/  PRMT R7, R211, 0x7771, RZ ;  /* 0x00007771d3077816 */ /* 0x000fe200000000ff */
[----:B------:R-:W-:Y:S01]  /*6d600*/  VIADD R0, R2, 0x1d0 ;  /* 0x000001d002007836 */ /* 0x000fe20000000000 */
[----:B------:R-:W-:Y:S01]  /*6d610*/  ISETP.LT.AND P0, PT, R4, UR6, !P0 ;  /* 0x0000000604007c0c */ /* 0x000fe2000c701270 */
[----:B------:R-:W-:Y:S01]  /*6d620*/  ULDC UR4, c[0x0][0x22c] ;  /* 0x00008b0000047ab9 */ /* 0x000fe20000000800 */
[C---:B0-----:R-:W-:Y:S01]  /*6d630*/  PRMT R5, R210.reuse, 0x7772, RZ ;  /* 0x00007772d2057816 */ /* 0x041fe200000000ff */
[----:B------:R-:W-:Y:S01]  /*6d640*/  ULDC UR6, c[0x0][0x228] ;  /* 0x00008a0000067ab9 */ /* 0x000fe20000000800 */
[----:B------:R-:W-:-:S02]  /*6d650*/  PRMT R210, R210, 0x7773, RZ ;  /* 0x00007773d2d27816 */ /* 0x000fc400000000ff */
[----:B-1----:R-:W-:Y:S01]  /*6d660*/  PRMT R6, R211, 0x7770, RZ ;  /* 0x00007770d3067816 */ /* 0x002fe200000000ff */
[----:B------:R-:W2:Y:S04]  /*6d670*/  LDL.LU.64 R224, [R1+0x1680] ;  /* 0x0016800001e07983 */ /* 0x000ea80000300a00 */
[----:B------:R0:W-:Y:S04]  /*6d680*/  @P5 STG.E.U8 desc[UR58][R226.64], R5 ;  /* 0x00000005e2005986 */ /* 0x0001e8000c10113a */
[----:B------:R1:W-:Y:S04]  /*6d690*/  @P3 STG.E.U8 desc[UR58][R220.64], R210 ;  /* 0x000000d2dc003986 */ /* 0x0003e8000c10113a */
[----:B------:R3:W-:Y:S04]  /*6d6a0*/  @P6 STG.E.U8 desc[UR58][R222.64], R6 ;  /* 0x00000006de006986 */ /* 0x0007e8000c10113a */
[----:B0-----:R-:W4:Y:S04]  /*6d6b0*/  LDL.LU.64 R226, [R1+0x1678] ;  /* 0x0016780001e27983 */ /* 0x001f280000300a00 */
[----:B-1----:R-:W2:Y:S04]  /*6d6c0*/  LDL.LU.64 R220, [R1+0x1670] ;  /* 0x0016700001dc7983 */ /* 0x002ea80000300a00 */
[----:B---3--:R-:W3:Y:S04]  /*6d6d0*/  LDL.LU.64 R222, [R1+0x1668] ;  /* 0x0016680001de7983 */ /* 0x008ee80000300a00 */
[----:B------:R0:W-:Y:S04]  /*6d6e0*/  @P0 STG.E.U8 desc[UR58][R212.64], R7 ;  /* 0x00000007d4000986 */ /* 0x0001e8000c10113a */
[----:B0-----:R-:W4:Y:S01]  /*6d6f0*/  LDL.LU.64 R212, [R1+0x1660] ;  /* 0x0016600001d47983 */ /* 0x001f220000300a00 */
[----:B------:R-:W-:Y:S01]  /*6d700*/  ISETP.GE.AND P5, PT, R0, UR4, PT ;  /* 0x0000000400007c0c */ /* 0x000fe2000bfa6270 */
[----:B------:R-:W-:-:S02]  /*6d710*/  ULDC UR4, c[0x0][0x228] ;  /* 0x00008a0000047ab9 */ /* 0x000fc40000000800 */
[----:B------:R-:W-:Y:S02]  /*6d720*/  ISETP.LT.AND P3, PT, R3, UR4, !P2 ;  /* 0x0000000403007c0c */ /* 0x000fe4000d761270 */
[----:B------:R-:W-:Y:S01]  /*6d730*/  PRMT R5, R211, 0x7772, RZ ;  /* 0x00007772d3057816 */ /* 0x000fe200000000ff */
[----:B------:R-:W-:Y:S01]  /*6d740*/  VIADD R0, R2, 0x1d1 ;  /* 0x000001d102007836 */ /* 0x000fe20000000000 */
[----:B------:R-:W-:Y:S01]  /*6d750*/  ISETP.LT.AND P2, PT, R4, UR6, !P2 ;  /* 0x0000000604007c0c */ /* 0x000fe2000d741270 */
[----:B------:R-:W-:Y:S01]  /*6d760*/  ULDC UR4, c[0x0][0x22c] ;  /* 0x00008b0000047ab9 */ /* 0x000fe20000000800 */
[----:B------:R-:W-:Y:S01]  /*6d770*/  ISETP.LT.AND P6, PT, R3, UR8, !P5 ;  /* 0x0000000803007c0c */ /* 0x000fe2000efc1270 */
[----:B------:R-:W-:Y:S01]  /*6d780*/  ULDC UR6, c[0x0][0x228] ;  /* 0x00008a0000067ab9 */ /* 0x000fe20000000800 */
[----:B------:R-:W-:Y:S01]  /*6d790*/  PRMT R211, R211, 0x7773, RZ ;  /* 0x00007773d3d37816 */ /* 0x000fe200000000ff */
[----:B------:R-:W-:-:S04]  /*6d7a0*/  ULDC UR8, c[0x0][0x228] ;  /* 0x00008a0000087ab9 */ /* 0x000fc80000000800 */
[----:B------:R0:W-:Y:S04]  /*6d7b0*/  @P3 STG.E.U8 desc[UR58][R216.64], R5 ;  /* 0x00000005d8003986 */ /* 0x0001e8000c10113a */
[----:B------:R1:W-:Y:S04]  /*6d7c0*/  @P2 STG.E.U8 desc[UR58][R218.64], R211 ;  /* 0x000000d3da002986 */ /* 0x0003e8000c10113a */
[----:B0-----:R-:W2:Y:S04]  /*6d7d0*/  LDL.LU.64 R216, [R1+0x1658] ;  /* 0x0016580001d87983 */ /* 0x001ea80000300a00 */
[----:B-1----:R-:W3:Y:S01]  /*6d7e0*/  LDL.LU.64 R218, [R1+0x1650] ;  /* 0x0016500001da7983 */ /* 0x002ee20000300a00 */
[----:B------:R-:W-:Y:S01]  /*6d7f0*/  ISETP.GE.AND P0, PT, R0, UR4, PT ;  /* 0x0000000400007c0c */ /* 0x000fe2000bf06270 */
[----:B------:R-:W-:Y:S01]  /*6d800*/  VIADD R0, R2, 0x1d2 ;  /* 0x000001d202007836 */ /* 0x000fe20000000000 */
[----:B------:R-:W-:Y:S01]  /*6d810*/  ULDC UR4, c[0x0][0x22c] ;  /* 0x00008b0000047ab9 */ /* 0x000fe20000000800 */
[----:B----4-:R-:W-:-:S05]  /*6d820*/  PRMT R6, R212, 0x7770, RZ ;  /* 0x00007770d4067816 */ /* 0x010fca00000000ff */
[----:B------:R0:W-:Y:S04]  /*6d830*/  @P6 STG.E.U8 desc[UR58][R214.64], R6 ;  /* 0x00000006d6006986 */ /* 0x0001e8000c10113a */
[----:B0-----:R-:W4:Y:S04]  /*6d840*/  LDL.LU.64 R214, [R1+0x1648] ;  /* 0x0016480001d67983 */ /* 0x001f280000300a00 */
[----:B------:R-:W3:Y:S04]  /*6d850*/  LDL.LU R236, [R1+0x60] ;  /* 0x0000600001ec7983 */ /* 0x000ee80000300800 */
[----:B------:R-:W3:Y:S04]  /*6d860*/  LDL.LU R178, [R1+0x64] ;  /* 0x0000640001b27983 */ /* 0x000ee80000300800 */
[----:B------:R-:W3:Y:S04]  /*6d870*/  LDL.LU R237, [R1+0x68] ;  /* 0x0000680001ed7983 */ /* 0x000ee80000300800 */
[----:B------:R-:W3:Y:S01]  /*6d880*/  LDL.LU R251, [R1+0x6c] ;  /* 0x00006c0001fb7983 */ /* 0x000ee20000300800 */
[----:B------:R-:W-:Y:S01]  /*6d890*/  ISETP.GE.AND P3, PT, R0, UR4, PT ;  /* 0x0000000400007c0c */ /* 0x000fe2000bf66270 */
[----:B------:R-:W-:-:S02]  /*6d8a0*/  ULDC UR4, c[0x0][0x228] ;  /* 0x00008a0000047ab9 */ /* 0x000fc40000000800 */
[----:B------:R-:W-:Y:S02]  /*6d8b0*/  ISETP.LT.AND P5, PT, R4, UR4, !P5 ;  /* 0x0000000404007c0c */ /* 0x000fe4000efa1270 */
[C---:B------:R-:W-:Y:S01]  /*6d8c0*/  ISETP.LT.AND P6, PT, R3.reuse, UR6, !P0 ;  /* 0x0000000603007c0c */ /* 0x040fe2000c7c1270 */
[----:B------:R-:W-:Y:S01]  /*6d8d0*/  ULDC UR6, c[0x0][0x228] ;  /* 0x00008a0000067ab9 */ /* 0x000fe20000000800 */
[----:B------:R-:W-:Y:S01]  /*6d8e0*/  VIADD R0, R2, 0x1d3 ;  /* 0x000001d302007836 */ /* 0x000fe20000000000 */
[----:B------:R-:W-:Y:S01]  /*6d8f0*/  ISETP.LT.AND P0, PT, R4, UR6, !P0 ;  /* 0x0000000604007c0c */ /* 0x000fe2000c701270 */
[----:B------:R-:W-:Y:S01]  /*6d900*/  ULDC UR4, c[0x0][0x22c] ;  /* 0x00008b0000047ab9 */ /* 0x000fe20000000800 */
[----:B------:R-:W-:Y:S01]  /*6d910*/  PRMT R5, R212, 0x7771, RZ ;  /* 0x00007771d4057816 */ /* 0x000fe200000000ff */
[----:B------:R-:W-:Y:S01]  /*6d920*/  ULDC UR6, c[0x0][0x228] ;  /* 0x00008a0000067ab9 */ /* 0x000fe20000000800 */
[----:B------:R-:W-:Y:S01]  /*6d930*/  ISETP.GE.AND P2, PT, R0, UR4, PT ;  /* 0x0000000400007c0c */ /* 0x000fe2000bf46270 */
[----:B------:R-:W-:Y:S01]  /*6d940*/  ULDC UR4, c[0x0][0x228] ;  /* 0x00008a0000047ab9 */ /* 0x000fe20000000800 */
[----:B------:R-:W-:Y:S01]  /*6d950*/  PRMT R7, R212, 0x7772, RZ ;  /* 0x00007772d4077816 */ /* 0x000fe200000000ff */
[----:B------:R-:W-:Y:S01]  /*6d960*/  VIADD R0, R2, 0x1d4 ;  /* 0x000001d402007836 */ /* 0x000fe20000000000 */
[----:B------:R0:W-:Y:S01]  /*6d970*/  @P5 STG.E.U8 desc[UR58][R248.64], R5 ;  /* 0x00000005f8005986 */ /* 0x0001e2000c10113a */
[----:B------:R-:W-:Y:S01]  /*6d980*/  ISETP.LT.AND P5, PT, R3, UR4, !P3 ;  /* 0x0000000403007c0c */ /* 0x000fe2000dfa1270 */
[----:B------:R-:W-:Y:S01]  /*6d990*/  ULDC UR4, c[0x0][0x22c] ;  /* 0x00008b0000047ab9 */ /* 0x000fe20000000800 */
[----:B------:R-:W-:-:S02]  /*6d9a0*/  ISETP.LT.AND P3, PT, R4, UR6, !P3 ;  /* 0x0000000604007c0c */ /* 0x000fc4000df61270 */
[----:B------:R-:W-:Y:S01]  /*6d9b0*/  PRMT R179, R212, 0x7773, RZ ;  /* 0x00007773d4b37816 */ /* 0x000fe200000000ff */
[----:B------:R1:W-:Y:S01]  /*6d9c0*/  @P6 STG.E.U8 desc[UR58][R246.64], R7 ;  /* 0x00000007f6006986 */ /* 0x0003e2000c10113a */
[----:B------:R-:W-:Y:S01]  /*6d9d0*/  ISETP.GE.AND P6, PT, R0, UR4, PT ;  /* 0x0000000400007c0c */ /* 0x000fe2000bfc6270 */
[----:B------:R-:W-:Y:S01]  /*6d9e0*/  ULDC UR4, c[0x0][0x228] ;  /* 0x00008a0000047ab9 */ /* 0x000fe20000000800 */
[----:B------:R-:W-:Y:S01]  /*6d9f0*/  PRMT R181, R213, 0x7771, RZ ;  /* 0x00007771d5b57816 */ /* 0x000fe200000000ff */
[----:B------:R-:W-:Y:S01]  /*6da00*/  @P0 STG.E.U8 desc[UR58][R244.64], R179 ;  /* 0x000000b3f4000986 */ /* 0x000fe2000c10113a */
[----:B------:R-:W-:Y:S02]  /*6da10*/  ISETP.LT.AND P0, PT, R3, UR4, !P2 ;  /* 0x0000000403007c0c */ /* 0x000fe4000d701270 */
[----:B0-----:R-:W-:Y:S01]  /*6da20*/  PRMT R5, R213, 0x7770, RZ ;  /* 0x00007770d5057816 */ /* 0x001fe200000000ff */
[----:B------:R-:W-:Y:S01]  /*6da30*/  VIADD R0, R2, 0x1d5 ;  /* 0x000001d502007836 */ /* 0x000fe20000000000 */
[----:B------:R-:W-:Y:S01]  /*6da40*/  ULDC UR6, c[0x0][0x228] ;  /* 0x00008a0000067ab9 */ /* 0x000fe20000000800 */
[----:B------:R-:W-:Y:S01]  /*6da50*/  ULDC UR4, c[0x0][0x22c] ;  /* 0x00008b0000047ab9 */ /* 0x000fe20000000800 */
[----:B------:R-:W-:Y:S01]  /*6da60*/  ISETP.LT.AND P2, PT, R4, UR6, !P2 ;  /* 0x0000000604007c0c */ /* 0x000fe2000d741270 */
[----:B------:R4:W-:Y:S01]  /*6da70*/  @P5 STG.E.U8 desc[UR58][R242.64], R5 ;  /* 0x00000005f2005986 */ /* 0x0009e2000c10113a */
[----:B------:R-:W-:Y:S01]  /*6da80*/  ISETP.LT.AND P5, PT, R3, UR8, !P6 ;  /* 0x0000000803007c0c */ /* 0x000fe2000f7a1270 */
[----:B------:R-:W-:Y:S01]  /*6da90*/  ULDC UR6, c[0x0][0x228] ;  /* 0x00008a0000067ab9 */ /* 0x000fe20000000800 */
[C---:B-1----:R-:W-:Y:S01]  /*6daa0*/  PRMT R7, R213.reuse, 0x7772, RZ ;  /* 0x00007772d5077816 */ /* 0x042fe200000000ff */
[----:B------:R-:W-:Y:S01]  /*6dab0*/  @P3 STG.E.U8 desc[UR58][R240.64], R181 ;  /* 0x000000b5f0003986 */ /* 0x000fe2000c10113a */
[----:B------:R-:W-:Y:S01]  /*6dac0*/  ISETP.GE.AND P3, PT, R0, UR4, PT ;  /* 0x0000000400007c0c */ /* 0x000fe2000bf66270 */
[----:B------:R-:W-:Y:S01]  /*6dad0*/  VIADD R0, R2, 0x1d6 ;  /* 0x000001d602007836 */ /* 0x000fe20000000000 */
[----:B------:R-:W-:Y:S01]  /*6dae0*/  ULDC UR4, c[0x0][0x22c] ;  /* 0x00008b0000047ab9 */ /* 0x000fe20000000800 */
[----:B------:R0:W-:Y:S01]  /*6daf0*/  @P0 STG.E.U8 desc[UR58][R238.64], R7 ;  /* 0x00000007ee000986 */ /* 0x0001e2000c10113a */
[----:B------:R-:W-:Y:S01]  /*6db00*/  PRMT R213, R213, 0x7773, RZ ;  /* 0x00007773d5d57816 */ /* 0x000fe200000000ff */
[----:B------:R-:W-:Y:S01]  /*6db10*/  ULDC UR8, c[0x0][0x228] ;  /* 0x00008a0000087ab9 */ /* 0x000fe20000000800 */
[----:B------:R-:W-:Y:S01]  /*6db20*/  ISETP.GE.AND P0, PT, R0, UR4, PT ;  /* 0x0000000400007c0c */ /* 0x000fe2000bf06270 */
[----:B------:R-:W-:-:S02]  /*6db30*/  ULDC UR4, c[0x0][0x228] ;  /* 0x00008a0000047ab9 */ /* 0x000fc40000000800 */
[----:B------:R-:W-:Y:S01]  /*6db40*/  ISETP.LT.AND P6, PT, R4, UR4, !P6 ;  /* 0x0000000404007c0c */ /* 0x000fe2000f7c1270 */
[----:B------:R-:W-:Y:S01]  /*6db50*/  @P2 STG.E.U8 desc[UR58][R234.64], R213 ;  /* 0x000000d5ea002986 */ /* 0x000fe2000c10113a */
[----:B------:R-:W-:Y:S01]  /*6db60*/  VIADD R0, R2, 0x1d7 ;  /* 0x000001d702007836 */ /* 0x000fe20000000000 */
[----:B------:R-:W-:-:S04]  /*6db70*/  ULDC UR4, c[0x0][0x22c] ;  /* 0x00008b0000047ab9 */ /* 0x000fc80000000800 */
[----:B------:R-:W-:Y:S01]  /*6db80*/  ISETP.GE.AND P2, PT, R0, UR4, PT ;  /* 0x0000000400007c0c */ /* 0x000fe2000bf46270 */
[----:B------:R-:W-:Y:S01]  /*6db90*/  ULDC UR4, c[0x0][0x228] ;  /* 0x00008a0000047ab9 */ /* 0x000fe20000000800 */
[----:B------:R-:W-:Y:S01]  /*6dba0*/  VIADD R0, R2, 0x1d8 ;  /* 0x000001d802007836 */ /* 0x000fe20000000000 */
[----:B----4-:R-:W-:-:S05]  /*6dbb0*/  PRMT R5, R214, 0x7770, RZ ;  /* 0x00007770d6057816 */ /* 0x010fca00000000ff */
[----:B------:R1:W-:Y:S01]  /*6dbc0*/  @P5 STG.E.U8 desc[UR58][R232.64], R5 ;  /* 0x00000005e8005986 */ /* 0x0003e2000c10113a */
[C---:B------:R-:W-:Y:S01]  /*6dbd0*/  ISETP.LT.AND P5, PT, R3.reuse, UR6, !P3 ;  /* 0x0000000603007c0c */ /* 0x040fe2000dfa1270 */
[----:B------:R-:W-:Y:S01]  /*6dbe0*/  ULDC UR6, c[0x0][0x228] ;  /* 0x00008a0000067ab9 */ /* 0x000fe20000000800 */
[----:B0-----:R-:W-:Y:S02]  /*6dbf0*/  PRMT R7, R214, 0x7771, RZ ;  /* 0x00007771d6077816 */ /* 0x001fe400000000ff */
[----:B------:R-:W-:Y:S01]  /*6dc00*/  ISETP.LT.AND P3, PT, R4, UR6, !P3 ;  /* 0x0000000604007c0c */ /* 0x000fe2000df61270 */
[----:B------:R-:W-:Y:S02]  /*6dc10*/  ULDC UR6, c[0x0][0x228] ;  /* 0x00008a0000067ab9 */ /* 0x000fe40000000800 */
[----:B------:R0:W-:Y:S01]  /*6dc20*/  @P6 STG.E.U8 desc[UR58][R230.64], R7 ;  /* 0x00000007e6006986 */ /* 0x0001e2000c10113a */
[----:B------:R-:W-:Y:S01]  /*6dc30*/  ISETP.LT.AND P6, PT, R3, UR4, !P0 ;  /* 0x0000000403007c0c */ /* 0x000fe2000c7c1270 */
[----:B------:R-:W-:Y:S01]  /*6dc40*/  ULDC UR4, c[0x0][0x22c] ;  /* 0x00008b0000047ab9 */ /* 0x000fe20000000800 */
[----:B-1----:R-:W-:-:S02]  /*6dc50*/  PRMT R5, R214, 0x7772, RZ ;  /* 0x00007772d6057816 */ /* 0x002fc400000000ff */
[----:B------:R-:W-:Y:S01]  /*6dc60*/  ISETP.LT.AND P0, PT, R4, UR6, !P0 ;  /* 0x0000000604007c0c */ /* 0x000fe2000c701270 */
[----:B------:R-:W-:Y:S01]  /*6dc70*/  ULDC UR6, c[0x0][0x228] ;  /* 0x00008a0000067ab9 */ /* 0x000fe20000000800 */
[----:B------:R-:W-:Y:S01]  /*6dc80*/  PRMT R179, R214, 0x7773, RZ ;  /* 0x00007773d6b37816 */ /* 0x000fe200000000ff */
[----:B------:R1:W-:Y:S01]  /*6dc90*/  @P5 STG.E.U8 desc[UR58][R228.64], R5 ;  /* 0x00000005e4005986 */ /* 0x0003e2000c10113a */
[----:B------:R-:W-:Y:S01]  /*6dca0*/  ISETP.GE.AND P5, PT, R0, UR4, PT ;  /* 0x0000000400007c0c */ /* 0x000fe2000bfa6270 */
[----:B------:R-:W-:Y:S02]  /*6dcb0*/  ULDC UR4, c[0x0][0x228] ;  /* 0x00008a0000047ab9 */ /* 0x000fe40000000800 */
[----:B------:R-:W-:Y:S01]  /*6dcc0*/  @P3 STG.E.U8 desc[UR58][R176.64], R179 ;  /* 0x000000b3b0003986 */ /* 0x000fe2000c10113a */
[----:B------:R-:W-:Y:S02]  /*6dcd0*/  ISETP.LT.AND P3, PT, R3, UR4, !P2 ;  /* 0x0000000403007c0c */ /* 0x000fe4000d761270 */
[C---:B0-----:R-:W-:Y:S01]  /*6dce0*/  PRMT R7, R215.reuse, 0x7770, RZ ;  /* 0x00007770d7077816 */ /* 0x041fe200000000ff */
[----:B------:R-:W-:Y:S01]  /*6dcf0*/  VIADD R0, R2, 0x1d9 ;  /* 0x000001d902007836 */ /* 0x000fe20000000000 */
[----:B------:R-:W-:Y:S01]  /*6dd00*/  PRMT R181, R215, 0x7771, RZ ;  /* 0x00007771d7b57816 */ /* 0x000fe200000000ff */
        /* <DEDUP_REMOVED lines=14> */
[----:B------:R-:W-:Y:S01]  /*6ddf0*/  ULDC UR4, c[0x0][0x228] ;  /* 0x00008a0000047ab9 */ /* 0x000fe20000000800 */
[----:B--2---:R-:W-:-:S02]  /*6de00*/  PRMT R7, R216, 0x7770, RZ ;  /* 0x00007770d8077816 */ /* 0x004fc400000000ff */
[----:B------:R-:W-:Y:S01]  /*6de10*/  ISETP.LT.AND P5, PT, R4, UR4, !P5 ;  /* 0x0000000404007c0c */ /* 0x000fe2000efa1270 */
[----:B------:R-:W-:Y:S01]  /*6de20*/  @P2 STG.E.U8 desc[UR58][R168.64], R215 ;  /* 0x000000d7a8002986 */ /* 0x000fe2000c10113a */
[----:B------:R-:W-:Y:S01]  /*6de30*/  VIADD R0, R2, 0x1db ;  /* 0x000001db02007836 */ /* 0x000fe20000000000 */
[----:B------:R-:W-:Y:S02]  /*6de40*/  ULDC UR4, c[0x0][0x22c] ;  /* 0x00008b0000047ab9 */ /* 0x000fe40000000800 */
[----:B------:R1:W-:Y:S01]  /*6de50*/  @P6 STG.E.U8 desc[UR58][R164.64], R7 ;  /* 0x00000007a4006986 */ /* 0x0003e2000c10113a */
[----:B------:R-:W-:Y:S01]  /*6de60*/  ISETP.LT.AND P6, PT, R3, UR6, !P0 ;  /* 0x0000000603007c0c */ /* 0x000fe2000c7c1270 */
[----:B------:R-:W-:Y:S01]  /*6de70*/  ULDC UR6, c[0x0][0x228] ;  /* 0x00008a0000067ab9 */ /* 0x000fe20000000800 */
[----:B0-----:R-:W-:Y:S02]  /*6de80*/  PRMT R5, R216, 0x7771, RZ ;  /* 0x00007771d8057816 */ /* 0x001fe400000000ff */
[----:B------:R-:W-:Y:S01]  /*6de90*/  ISETP.LT.AND P0, PT, R4, UR6, !P0 ;  /* 0x0000000604007c0c */ /* 0x000fe2000c701270 */
[----:B------:R-:W-:Y:S01]  /*6dea0*/  ULDC UR6, c[0x0][0x228] ;  /* 0x00008a0000067ab9 */ /* 0x000fe20000000800 */
[----:B------:R-:W-:Y:S01]  /*6deb0*/  ISETP.GE.AND P2, PT, R0, UR4, PT ;  /* 0x0000000400007c0c */ /* 0x000fe2000bf46270 */
[----:B------:R-:W-:Y:S01]  /*6dec0*/  ULDC UR4, c[0x0][0x228] ;  /* 0x00008a0000047ab9 */ /* 0x000fe20000000800 */
[----:B------:R0:W-:Y:S01]  /*6ded0*/  @P5 STG.E.U8 desc[UR58][R140.64], R5 ;  /* 0x000000058c005986 */ /* 0x0001e2000c10113a */
[----:B------:R-:W-:Y:S01]  /*6dee0*/  VIADD R0, R2, 0x1dc ;  /* 0x000001dc02007836 */ /* 0x000fe20000000000 */
[----:B-1----:R-:W-:-:S02]  /*6def0*/  PRMT R7, R216, 0x7772, RZ ;  /* 0x00007772d8077816 */ /* 0x002fc400000000ff */
[----:B------:R-:W-:Y:S01]  /*6df00*/  ISETP.LT.AND P5, PT, R3, UR4, !P3 ;  /* 0x0000000403007c0c */ /* 0x000fe2000dfa1270 */
[----:B------:R-:W-:Y:S01]  /*6df10*/  ULDC UR4, c[0x0][0x22c] ;  /* 0x00008b0000047ab9 */ /* 0x000fe20000000800 */
[----:B------:R-:W-:Y:S02]  /*6df20*/  ISETP.LT.AND P3, PT, R4, UR6, !P3 ;  /* 0x0000000604007c0c */ /* 0x000fe4000df61270 */
[----:B------:R-:W-:Y:S01]  /*6df30*/  PRMT R165, R216, 0x7773, RZ ;  /* 0x00007773d8a57816 */ /* 0x000fe200000000ff */
[----:B------:R1:W-:Y:S01]  /*6df40*/  @P6 STG.E.U8 desc[UR58][R138.64], R7 ;  /* 0x000000078a006986 */ /* 0x0003e2000c10113a */
[----:B------:R-:W-:Y:S01]  /*6df50*/  ISETP.GE.AND P6, PT, R0, UR4, PT ;  /* 0x0000000400007c0c */ /* 0x000fe2000bfc6270 */
[----:B------:R-:W-:Y:S01]  /*6df60*/  ULDC UR4, c[0x0][0x228] ;  /* 0x00008a0000047ab9 */ /* 0x000fe20000000800 */
[----:B0-----:R-:W-:Y:S01]  /*6df70*/  PRMT R5, R217, 0x7770, RZ ;  /* 0x00007770d9057816 */ /* 0x001fe200000000ff */
[----:B------:R-:W-:Y:S01]  /*6df80*/  @P0 STG.E.U8 desc[UR58][R136.64], R165 ;  /* 0x000000a588000986 */ /* 0x000fe2000c10113a */
[----:B------:R-:W-:Y:S01]  /*6df90*/  ISETP.LT.AND P0, PT, R3, UR4, !P2 ;  /* 0x0000000403007c0c */ /* 0x000fe2000d701270 */
[----:B------:R-:W-:Y:S01]  /*6dfa0*/  VIADD R0, R2, 0x1dd ;  /* 0x000001dd02007836 */ /* 0x000fe20000000000 */
[----:B------:R-:W-:Y:S01]  /*6dfb0*/  PRMT R141, R217, 0x7771, RZ ;  /* 0x00007771d98d7816 */ /* 0x000fe200000000ff */
[----:B------:R-:W-:Y:S01]  /*6dfc0*/  ULDC UR6, c[0x0][0x228] ;  /* 0x00008a0000067ab9 */ /* 0x000fe20000000800 */
[----:B------:R3:W-:Y:S01]  /*6dfd0*/  @P5 STG.E.U8 desc[UR58][R132.64], R5 ;  /* 0x0000000584005986 */ /* 0x0007e2000c10113a */
[----:B------:R-:W-:Y:S01]  /*6dfe0*/  ULDC UR4, c[0x0][0x22c] ;  /* 0x00008b0000047ab9 */ /* 0x000fe20000000800 */
[----:B------:R-:W-:Y:S01]  /*6dff0*/  ISETP.LT.AND P2, PT, R4, UR6, !P2 ;  /* 0x0000000604007c0c */ /* 0x000fe2000d741270 */
[----:B------:R-:W-:Y:S01]  /*6e000*/  ULDC UR6, c[0x0][0x228] ;  /* 0x00008a0000067ab9 */ /* 0x000fe20000000800 */
[----:B------:R-:W-:Y:S01]  /*6e010*/  @P3 STG.E.U8 desc[UR58][R134.64], R141 ;  /* 0x0000008d86003986 */ /* 0x000fe2000c10113a */
[----:B------:R-:W-:Y:S01]  /*6e020*/  ISETP.LT.AND P5, PT, R3, UR8, !P6 ;  /* 0x0000000803007c0c */ /* 0x000fe2000f7a1270 */
[----:B------:R-:W-:Y:S01]  /*6e030*/  ULDC UR8, c[0x0][0x228] ;  /* 0x00008a0000087ab9 */ /* 0x000fe20000000800 */
[----:B-1----:R-:W-:-:S02]  /*6e040*/  PRMT R7, R217, 0x7772, RZ ;  /* 0x00007772d9077816 */ /* 0x002fc400000000ff */
[----:B------:R-:W-:Y:S01]  /*6e050*/  ISETP.GE.AND P3, PT, R0, UR4, PT ;  /* 0x0000000400007c0c */ /* 0x000fe2000bf66270 */
[----:B------:R-:W-:Y:S01]  /*6e060*/  VIADD R0, R2, 0x1de ;  /* 0x000001de02007836 */ /* 0x000fe20000000000 */
[----:B------:R-:W-:Y:S01]  /*6e070*/  ULDC UR4, c[0x0][0x22c] ;  /* 0x00008b0000047ab9 */ /* 0x000fe20000000800 */
[----:B------:R0:W-:Y:S01]  /*6e080*/  @P0 STG.E.U8 desc[UR58][R130.64], R7 ;  /* 0x0000000782000986 */ /* 0x0001e2000c10113a */
[----:B------:R-:W-:Y:S02]  /*6e090*/  PRMT R217, R217, 0x7773, RZ ;  /* 0x00007773d9d97816 */ /* 0x000fe400000000ff */
[----:B------:R-:W-:Y:S01]  /*6e0a0*/  ISETP.GE.AND P0, PT, R0, UR4, PT ;  /* 0x0000000400007c0c */ /* 0x000fe2000bf06270 */
[----:B------:R-:W-:Y:S01]  /*6e0b0*/  ULDC UR4, c[0x0][0x228] ;  /* 0x00008a0000047ab9 */ /* 0x000fe20000000800 */
[----:B---3--:R-:W-:Y:S02]  /*6e0c0*/  PRMT R5, R218, 0x7770, RZ ;  /* 0x00007770da057816 */ /* 0x008fe400000000ff */
[----:B------:R-:W-:Y:S01]  /*6e0d0*/  ISETP.LT.AND P6, PT, R4, UR4, !P6 ;  /* 0x0000000404007c0c */ /* 0x000fe2000f7c1270 */
[----:B------:R-:W-:Y:S01]  /*6e0e0*/  @P2 STG.E.U8 desc[UR58][R126.64], R217 ;  /* 0x000000d97e002986 */ /* 0x000fe2000c10113a */
[----:B------:R-:W-:Y:S01]  /*6e0f0*/  VIADD R0, R2, 0x1df ;  /* 0x000001df02007836 */ /* 0x000fe20000000000 */
[----:B------:R-:W-:-:S02]  /*6e100*/  ULDC UR4, c[0x0][0x22c] ;  /* 0x00008b0000047ab9 */ /* 0x000fc40000000800 */
        /* <DEDUP_REMOVED lines=39> */
[----:B0-----:R-:W-:Y:S02]  /*6e380*/  PRMT R7, R220, 0x7770, RZ ;  /* 0x00007770dc077816 */ /* 0x001fe400000000ff */
[----:B------:R-:W-:Y:S01]  /*6e390*/  ISETP.LT.AND P5, PT, R4, UR4, !P5 ;  /* 0x0000000404007c0c */ /* 0x000fe2000efa1270 */
[----:B------:R-:W-:Y:S01]  /*6e3a0*/  @P2 STG.E.U8 desc[UR58][R110.64], R219 ;  /* 0x000000db6e002986 */ /* 0x000fe2000c10113a */
[----:B------:R-:W-:Y:S01]  /*6e3b0*/  VIADD R0, R2, 0x1e3 ;  /* 0x000001e302007836 */ /* 0x000fe20000000000 */
[----:B------:R-:W-:-:S02]  /*6e3c0*/  ULDC UR4, c[0x0][0x22c] ;  /* 0x00008b0000047ab9 */ /* 0x000fc40000000800 */
[----:B------:R0:W-:Y:S01]  /*6e3d0*/  @P6 STG.E.U8 desc[UR58][R112.64], R7 ;  /* 0x0000000770006986 */ /* 0x0001e2000c10113a */
[----:B------:R-:W-:Y:S01]  /*6e3e0*/  ISETP.LT.AND P6, PT, R3, UR6, !P0 ;  /* 0x0000000603007c0c */ /* 0x000fe2000c7c1270 */
[----:B------:R-:W-:Y:S01]  /*6e3f0*/  ULDC UR6, c[0x0][0x228] ;  /* 0x00008a0000067ab9 */ /* 0x000fe20000000800 */
[----:B-1----:R-:W-:Y:S02]  /*6e400*/  PRMT R5, R220, 0x7771, RZ ;  /* 0x00007771dc057816 */ /* 0x002fe400000000ff */
[----:B------:R-:W-:Y:S01]  /*6e410*/  ISETP.LT.AND P0, PT, R4, UR6, !P0 ;  /* 0x0000000604007c0c */ /* 0x000fe2000c701270 */
[----:B------:R-:W-:Y:S01]  /*6e420*/  ULDC UR6, c[0x0][0x228] ;  /* 0x00008a0000067ab9 */ /* 0x000fe20000000800 */
[----:B------:R-:W-:Y:S01]  /*6e430*/  ISETP.GE.AND P2, PT, R0, UR4, PT ;  /* 0x0000000400007c0c */ /* 0x000fe2000bf46270 */
[----:B------:R-:W-:Y:S01]  /*6e440*/  ULDC UR4, c[0x0][0x228] ;  /* 0x00008a0000047ab9 */ /* 0x000fe20000000800 */
[----:B------:R1:W-:Y:S01]  /*6e450*/  @P5 STG.E.U8 desc[UR58][R108.64], R5 ;  /* 0x000000056c005986 */ /* 0x0003e2000c10113a */
[----:B------:R-:W-:Y:S01]  /*6e460*/  VIADD R0, R2, 0x1e4 ;  /* 0x000001e402007836 */ /* 0x000fe20000000000 */
[----:B0-----:R-:W-:-:S02]  /*6e470*/  PRMT R7, R220, 0x7772, RZ ;  /* 0x00007772dc077816 */ /* 0x001fc400000000ff */
[----:B------:R-:W-:Y:S01]  /*6e480*/  ISETP.LT.AND P5, PT, R3, UR4, !P3 ;  /* 0x0000000403007c0c */ /* 0x000fe2000dfa1270 */
[----:B------:R-:W-:Y:S01]  /*6e490*/  ULDC UR4, c[0x0][0x22c] ;  /* 0x00008b0000047ab9 */ /* 0x000fe20000000800 */
[----:B------:R-:W-:Y:S02]  /*6e4a0*/  ISETP.LT.AND P3, PT, R4, UR6, !P3 ;  /* 0x0000000604007c0c */ /* 0x000fe4000df61270 */
[----:B------:R-:W-:Y:S01]  /*6e4b0*/  PRMT R111, R220, 0x7773, RZ ;  /* 0x00007773dc6f7816 */ /* 0x000fe200000000ff */
[----:B------:R0:W-:Y:S01]  /*6e4c0*/  @P6 STG.E.U8 desc[UR58][R106.64], R7 ;  /* 0x000000076a006986 */ /* 0x0001e2000c10113a */
[----:B------:R-:W-:Y:S01]  /*6e4d0*/  ISETP.GE.AND P6, PT, R0, UR4, PT ;  /* 0x0000000400007c0c */ /* 0x000fe2000bfc6270 */
[----:B------:R-:W-:Y:S01]  /*6e4e0*/  ULDC UR4, c[0x0][0x228] ;  /* 0x00008a0000047ab9 */ /* 0x000fe20000000800 */
[----:B-1----:R-:W-:Y:S01]  /*6e4f0*/  PRMT R5, R221, 0x7770, RZ ;  /* 0x00007770dd057816 */ /* 0x002fe200000000ff */
        /* <DEDUP_REMOVED lines=12> */
[----:B0-----:R-:W-:-:S02]  /*6e5c0*/  PRMT R7, R221, 0x7772, RZ ;  /* 0x00007772dd077816 */ /* 0x001fc400000000ff */
[----:B------:R-:W-:Y:S01]  /*6e5d0*/  ISETP.GE.AND P3, PT, R0, UR4, PT ;  /* 0x0000000400007c0c */ /* 0x000fe2000bf66270 */
[----:B------:R-:W-:Y:S01]  /*6e5e0*/  VIADD R0, R2, 0x1e6 ;  /* 0x000001e602007836 */ /* 0x000fe20000000000 */
[----:B------:R-:W-:Y:S01]  /*6e5f0*/  ULDC UR4, c[0x0][0x22c] ;  /* 0x00008b0000047ab9 */ /* 0x000fe20000000800 */
[----:B------:R0:W-:Y:S01]  /*6e600*/  @P0 STG.E.U8 desc[UR58][R98.64], R7 ;  /* 0x0000000762000986 */ /* 0x0001e2000c10113a */
[----:B------:R-:W-:Y:S02]  /*6e610*/  PRMT R221, R221, 0x7773, RZ ;  /* 0x00007773dddd7816 */ /* 0x000fe400000000ff */
[----:B------:R-:W-:Y:S01]  /*6e620*/  ISETP.GE.AND P0, PT, R0, UR4, PT ;  /* 0x0000000400007c0c */ /* 0x000fe2000bf06270 */
[----:B------:R-:W-:Y:S01]  /*6e630*/  ULDC UR4, c[0x0][0x228] ;  /* 0x00008a0000047ab9 */ /* 0x000fe20000000800 */
[----:B-1----:R-:W-:Y:S02]  /*6e640*/  PRMT R5, R222, 0x7770, RZ ;  /* 0x00007770de057816 */ /* 0x002fe400000000ff */
        /* <DEDUP_REMOVED lines=51> */
[----:B------:R-:W-:Y:S02]  /*6e980*/  ISETP.LT.AND P0, PT, R4, UR8, !P0 ;  /* 0x0000000804007c0c */ /* 0x000fe4000c701270 */
[----:B-1----:R-:W-:Y:S02]  /*6e990*/  PRMT R5, R236, 0x7771, RZ ;  /* 0x00007771ec057816 */ /* 0x002fe400000000ff */
[----:B------:R-:W-:Y:S01]  /*6e9a0*/  ISETP.GE.AND P2, PT, R0, UR4, PT ;  /* 0x0000000400007c0c */ /* 0x000fe2000bf46270 */
[----:B------:R-:W-:Y:S01]  /*6e9b0*/  ULDC UR4, c[0x0][0x228] ;  /* 0x00008a0000047ab9 */ /* 0x000fe20000000800 */
[----:B------:R-:W-:Y:S01]  /*6e9c0*/  VIADD R0, R2, 0x1ec ;  /* 0x000001ec02007836 */ /* 0x000fe20000000000 */
[----:B------:R1:W-:Y:S01]  /*6e9d0*/  @P5 STG.E.U8 desc[UR58][R76.64], R5 ;  /* 0x000000054c005986 */ /* 0x0003e2000c10113a */
[----:B0-----:R-:W-:-:S02]  /*6e9e0*/  PRMT R7, R236, 0x7772, RZ ;  /* 0x00007772ec077816 */ /* 0x001fc400000000ff */
[C---:B------:R-:W-:Y:S01]  /*6e9f0*/  ISETP.LT.AND P5, PT, R3.reuse, UR4, !P3 ;  /* 0x0000000403007c0c */ /* 0x040fe2000dfa1270 */
        /* <DEDUP_REMOVED lines=8> */
[C---:B------:R-:W-:Y:S01]  /*6ea80*/  ISETP.LT.AND P0, PT, R3.reuse, UR4, !P2 ;  /* 0x0000000403007c0c */ /* 0x040fe2000d701270 */
[----:B------:R-:W-:Y:S01]  /*6ea90*/  VIADD R0, R2, 0x1f5 ;  /* 0x000001f502007836 */ /* 0x000fe20000000000 */
[----:B------:R-:W-:Y:S01]  /*6eaa0*/  PRMT R77, R178, 0x7771, RZ ;  /* 0x00007771b24d7816 */ /* 0x000fe200000000ff */
[----:B------:R-:W-:Y:S01]  /*6eab0*/  ULDC UR4, c[0x0][0x228] ;  /* 0x00008a0000047ab9 */ /* 0x000fe20000000800 */
[----:B------:R1:W-:Y:S01]  /*6eac0*/  @P5 STG.E.U8 desc[UR58][R68.64], R5 ;  /* 0x0000000544005986 */ /* 0x0003e2000c10113a */
[----:B------:R-:W-:Y:S01]  /*6ead0*/  ISETP.LT.AND P2, PT, R4, UR4, !P2 ;  /* 0x0000000404007c0c */ /* 0x000fe2000d741270 */
[----:B------:R-:W-:Y:S01]  /*6eae0*/  ULDC UR6, c[0x0][0x228] ;  /* 0x00008a0000067ab9 */ /* 0x000fe20000000800 */
[----:B0-----:R-:W-:Y:S01]  /*6eaf0*/  PRMT R7, R178, 0x7772, RZ ;  /* 0x00007772b2077816 */ /* 0x001fe200000000ff */
[----:B------:R-:W-:Y:S01]  /*6eb00*/  @P3 STG.E.U8 desc[UR58][R70.64], R77 ;  /* 0x0000004d46003986 */ /* 0x000fe2000c10113a */
[----:B------:R-:W-:Y:S01]  /*6eb10*/  ISETP.GE.AND P3, PT, R0, UR5, PT ;  /* 0x0000000500007c0c */ /* 0x000fe2000bf66270 */
[----:B------:R-:W-:Y:S01]  /*6eb20*/  VIADD R0, R2, 0x1ed ;  /* 0x000001ed02007836 */ /* 0x000fe20000000000 */
[----:B------:R-:W-:Y:S01]  /*6eb30*/  ULDC UR4, c[0x0][0x22c] ;  /* 0x00008b0000047ab9 */ /* 0x000fe20000000800 */
[----:B------:R-:W-:Y:S01]  /*6eb40*/  ISETP.LT.AND P5, PT, R3, UR6, !P6 ;  /* 0x0000000603007c0c */ /* 0x000fe2000f7a1270 */
[----:B------:R0:W-:Y:S01]  /*6eb50*/  @P0 STG.E.U8 desc[UR58][R66.64], R7 ;  /* 0x0000000742000986 */ /* 0x0001e2000c10113a */
[----:B------:R-:W-:Y:S01]  /*6eb60*/  ULDC UR5, c[0x0][0x228] ;  /* 0x00008a0000057ab9 */ /* 0x000fe20000000800 */
[----:B------:R-:W-:Y:S01]  /*6eb70*/  ISETP.GE.AND P0, PT, R0, UR4, PT ;  /* 0x0000000400007c0c */ /* 0x000fe2000bf06270 */
[----:B------:R-:W-:Y:S01]  /*6eb80*/  ULDC UR4, c[0x0][0x228] ;  /* 0x00008a0000047ab9 */ /* 0x000fe20000000800 */
[----:B-1----:R-:W-:Y:S01]  /*6eb90*/  PRMT R5, R178, 0x7773, RZ ;  /* 0x00007773b2057816 */ /* 0x002fe200000000ff */
[----:B------:R-:W-:Y:S01]  /*6eba0*/  ULDC UR6, c[0x0][0x228] ;  /* 0x00008a0000067ab9 */ /* 0x000fe20000000800 */
[----:B------:R-:W-:Y:S01]  /*6ebb0*/  ISETP.LT.AND P6, PT, R4, UR4, !P6 ;  /* 0x0000000404007c0c */ /* 0x000fe2000f7c1270 */
[----:B------:R-:W-:-:S02]  /*6ebc0*/  ULDC UR4, c[0x0][0x228] ;  /* 0x00008a0000047ab9 */ /* 0x000fc40000000800 */
[----:B------:R1:W-:Y:S01]  /*6ebd0*/  @P2 STG.E.U8 desc[UR58][R62.64], R5 ;  /* 0x000000053e002986 */ /* 0x0003e2000c10113a */
[----:B------:R-:W-:Y:S01]  /*6ebe0*/  ISETP.LT.AND P2, PT, R3, UR4, !P0 ;  /* 0x0000000403007c0c */ /* 0x000fe2000c741270 */
[----:B------:R-:W-:Y:S01]  /*6ebf0*/  VIADD R0, R2, 0x1ee ;  /* 0x000001ee02007836 */ /* 0x000fe20000000000 */
[C---:B------:R-:W-:Y:S01]  /*6ec00*/  PRMT R69, R237.reuse, 0x7770, RZ ;  /* 0x00007770ed457816 */ /* 0x040fe200000000ff */
[----:B------:R-:W-:Y:S01]  /*6ec10*/  ULDC UR4, c[0x0][0x22c] ;  /* 0x00008b0000047ab9 */ /* 0x000fe20000000800 */
[----:B------:R-:W-:Y:S01]  /*6ec20*/  ISETP.LT.AND P0, PT, R4, UR5, !P0 ;  /* 0x0000000504007c0c */ /* 0x000fe2000c701270 */
[----:B------:R-:W-:Y:S01]  /*6ec30*/  ULDC UR5, c[0x0][0x228] ;  /* 0x00008a0000057ab9 */ /* 0x000fe20000000800 */
[C---:B0-----:R-:W-:Y:S01]  /*6ec40*/  PRMT R7, R237.reuse, 0x7771, RZ ;  /* 0x00007771ed077816 */ /* 0x041fe200000000ff */
[----:B------:R-:W-:Y:S01]  /*6ec50*/  @P5 STG.E.U8 desc[UR58][R64.64], R69 ;  /* 0x0000004540005986 */ /* 0x000fe2000c10113a */
[----:B------:R-:W-:Y:S01]  /*6ec60*/  ISETP.GE.AND P5, PT, R0, UR4, PT ;  /* 0x0000000400007c0c */ /* 0x000fe2000bfa6270 */
[----:B------:R-:W-:Y:S01]  /*6ec70*/  VIADD R0, R2, 0x1ef ;  /* 0x000001ef02007836 */ /* 0x000fe20000000000 */
[----:B------:R-:W-:Y:S01]  /*6ec80*/  ULDC UR4, c[0x0][0x22c] ;  /* 0x00008b0000047ab9 */ /* 0x000fe20000000800 */
[----:B-1----:R-:W-:Y:S01]  /*6ec90*/  PRMT R5, R237, 0x7772, RZ ;  /* 0x00007772ed057816 */ /* 0x002fe200000000ff */
[----:B------:R0:W-:Y:S01]  /*6eca0*/  @P6 STG.E.U8 desc[UR58][R60.64], R7 ;  /* 0x000000073c006986 */ /* 0x0001e2000c10113a */
[----:B------:R-:W-:Y:S01]  /*6ecb0*/  ISETP.LT.AND P6, PT, R3, UR5, !P5 ;  /* 0x0000000503007c0c */ /* 0x000fe2000efc1270 */
[----:B------:R-:W-:Y:S01]  /*6ecc0*/  ULDC UR5, c[0x0][0x228] ;  /* 0x00008a0000057ab9 */ /* 0x000fe20000000800 */
[----:B------:R-:W-:Y:S01]  /*6ecd0*/  PRMT R63, R237, 0x7773, RZ ;  /* 0x00007773ed3f7816 */ /* 0x000fe200000000ff */
[----:B------:R1:W-:Y:S01]  /*6ece0*/  @P2 STG.E.U8 desc[UR58][R56.64], R5 ;  /* 0x0000000538002986 */ /* 0x0003e2000c10113a */
[----:B------:R-:W-:Y:S01]  /*6ecf0*/  ISETP.GE.AND P2, PT, R0, UR4, PT ;  /* 0x0000000400007c0c */ /* 0x000fe2000bf46270 */
[----:B------:R-:W-:-:S02]  /*6ed00*/  ULDC UR4, c[0x0][0x228] ;  /* 0x00008a0000047ab9 */ /* 0x000fc40000000800 */
[----:B------:R2:W-:Y:S01]  /*6ed10*/  @P0 STG.E.U8 desc[UR58][R58.64], R63 ;  /* 0x0000003f3a000986 */ /* 0x0005e2000c10113a */
[----:B------:R-:W-:Y:S01]  /*6ed20*/  ISETP.LT.AND P5, PT, R4, UR4, !P5 ;  /* 0x0000000404007c0c */ /* 0x000fe2000efa1270 */
[----:B------:R-:W-:Y:S01]  /*6ed30*/  VIADD R0, R2, 0x1f0 ;  /* 0x000001f002007836 */ /* 0x000fe20000000000 */
[----:B------:R-:W-:Y:S01]  /*6ed40*/  ISETP.LT.AND P0, PT, R3, UR5, !P2 ;  /* 0x0000000503007c0c */ /* 0x000fe2000d701270 */
[----:B------:R-:W-:Y:S01]  /*6ed50*/  ULDC UR4, c[0x0][0x22c] ;  /* 0x00008b0000047ab9 */ /* 0x000fe20000000800 */
[C---:B0-----:R-:W-:Y:S01]  /*6ed60*/  PRMT R7, R251.reuse, 0x7770, RZ ;  /* 0x00007770fb077816 */ /* 0x041fe200000000ff */
[----:B------:R-:W-:Y:S01]  /*6ed70*/  ULDC UR5, c[0x0][0x228] ;  /* 0x00008a0000057ab9 */ /* 0x000fe20000000800 */
[----:B-1----:R-:W-:-:S03]  /*6ed80*/  PRMT R5, R251, 0x7771, RZ ;  /* 0x00007771fb057816 */ /* 0x002fc600000000ff */
[----:B------:R-:W-:Y:S01]  /*6ed90*/  @P6 STG.E.U8 desc[UR58][R54.64], R7 ;  /* 0x0000000736006986 */ /* 0x000fe2000c10113a */
[----:B------:R-:W-:Y:S01]  /*6eda0*/  ISETP.GE.AND P6, PT, R0, UR4, PT ;  /* 0x0000000400007c0c */ /* 0x000fe2000bfc6270 */
[----:B------:R-:W-:Y:S01]  /*6edb0*/  ULDC UR4, c[0x0][0x228] ;  /* 0x00008a0000047ab9 */ /* 0x000fe20000000800 */
[----:B------:R-:W-:Y:S02]  /*6edc0*/  PRMT R57, R251, 0x7772, RZ ;  /* 0x00007772fb397816 */ /* 0x000fe400000000ff */
[----:B------:R-:W-:Y:S01]  /*6edd0*/  ISETP.LT.AND P2, PT, R4, UR4, !P2 ;  /* 0x0000000404007c0c */ /* 0x000fe2000d741270 */
[----:B------:R0:W-:Y:S01]  /*6ede0*/  @P5 STG.E.U8 desc[UR58][R48.64], R5 ;  /* 0x0000000530005986 */ /* 0x0001e2000c10113a */
[----:B------:R-:W-:Y:S01]  /*6edf0*/  ULDC UR4, c[0x0][0x228] ;  /* 0x00008a0000047ab9 */ /* 0x000fe20000000800 */
[----:B------:R-:W-:Y:S02]  /*6ee00*/  VIADD R0, R2, 0x1f1 ;  /* 0x000001f102007836 */ /* 0x000fe40000000000 */
[----:B------:R-:W-:Y:S01]  /*6ee10*/  @P0 STG.E.U8 desc[UR58][R52.64], R57 ;  /* 0x0000003934000986 */ /* 0x000fe2000c10113a */
[----:B------:R-:W-:Y:S01]  /*6ee20*/  ISETP.LT.AND P0, PT, R3, UR4, !P6 ;  /* 0x0000000403007c0c */ /* 0x000fe2000f701270 */
[----:B------:R-:W-:Y:S01]  /*6ee30*/  ULDC UR4, c[0x0][0x22c] ;  /* 0x00008b0000047ab9 */ /* 0x000fe20000000800 */
[----:B--2---:R-:W-:-:S02]  /*6ee40*/  PRMT R59, R251, 0x7773, RZ ;  /* 0x00007773fb3b7816 */ /* 0x004fc400000000ff */
[----:B------:R-:W-:Y:S01]  /*6ee50*/  ISETP.LT.AND P6, PT, R4, UR5, !P6 ;  /* 0x0000000504007c0c */ /* 0x000fe2000f7c1270 */
[----:B------:R-:W-:Y:S01]  /*6ee60*/  ULDC UR5, c[0x0][0x228] ;  /* 0x00008a0000057ab9 */ /* 0x000fe20000000800 */
[----:B------:R-:W-:Y:S01]  /*6ee70*/  ISETP.GE.AND P5, PT, R0, UR4, PT ;  /* 0x0000000400007c0c */ /* 0x000fe2000bfa6270 */
[----:B------:R-:W-:Y:S01]  /*6ee80*/  @P2 STG.E.U8 desc[UR58][R50.64], R59 ;  /* 0x0000003b32002986 */ /* 0x000fe2000c10113a */
[----:B0-----:R-:W-:Y:S01]  /*6ee90*/  PRMT R5, R224, 0x7770, RZ ;  /* 0x00007770e0057816 */ /* 0x001fe200000000ff */
[----:B------:R-:W-:Y:S01]  /*6eea0*/  VIADD R0, R2, 0x1f2 ;  /* 0x000001f202007836 */ /* 0x000fe20000000000 */
[C---:B------:R-:W-:Y:S01]  /*6eeb0*/  ISETP.LT.AND P2, PT, R3.reuse, UR5, !P5 ;  /* 0x0000000503007c0c */ /* 0x040fe2000ef41270 */
[----:B------:R-:W-:Y:S01]  /*6eec0*/  ULDC UR4, c[0x0][0x22c] ;  /* 0x00008b0000047ab9 */ /* 0x000fe20000000800 */
[----:B------:R-:W-:Y:S01]  /*6eed0*/  PRMT R7, R224, 0x7771, RZ ;  /* 0x00007771e0077816 */ /* 0x000fe200000000ff */
[----:B------:R0:W-:Y:S01]  /*6eee0*/  @P0 STG.E.U8 desc[UR58][R44.64], R5 ;  /* 0x000000052c000986 */ /* 0x0001e2000c10113a */
[----:B------:R-:W-:Y:S01]  /*6eef0*/  ISETP.GE.AND P0, PT, R0, UR4, PT ;  /* 0x0000000400007c0c */ /* 0x000fe2000bf06270 */
[----:B------:R-:W-:Y:S01]  /*6ef00*/  ULDC UR4, c[0x0][0x228] ;  /* 0x00008a0000047ab9 */ /* 0x000fe20000000800 */
[----:B------:R-:W-:Y:S01]  /*6ef10*/  ULDC UR5, c[0x0][0x228] ;  /* 0x00008a0000057ab9 */ /* 0x000fe20000000800 */
[----:B------:R-:W-:Y:S01]  /*6ef20*/  ISETP.LT.AND P5, PT, R4, UR4, !P5 ;  /* 0x0000000404007c0c */ /* 0x000fe2000efa1270 */
[----:B------:R1:W-:Y:S01]  /*6ef30*/  @P6 STG.E.U8 desc[UR58][R46.64], R7 ;  /* 0x000000072e006986 */ /* 0x0003e2000c10113a */
[----:B------:R-:W-:Y:S01]  /*6ef40*/  PRMT R49, R224, 0x7772, RZ ;  /* 0x00007772e0317816 */ /* 0x000fe200000000ff */
[----:B------:R-:W-:Y:S01]  /*6ef50*/  VIADD R0, R2, 0x1f3 ;  /* 0x000001f302007836 */ /* 0x000fe20000000000 */
[----:B------:R-:W-:Y:S01]  /*6ef60*/  ISETP.LT.AND P6, PT, R3, UR5, !P0 ;  /* 0x0000000503007c0c */ /* 0x000fe2000c7c1270 */
[----:B------:R-:W-:Y:S01]  /*6ef70*/  ULDC UR4, c[0x0][0x22c] ;  /* 0x00008b0000047ab9 */ /* 0x000fe20000000800 */
[----:B------:R-:W-:Y:S01]  /*6ef80*/  ULDC UR5, c[0x0][0x228] ;  /* 0x00008a0000057ab9 */ /* 0x000fe20000000800 */
[----:B------:R2:W-:Y:S01]  /*6ef90*/  @P2 STG.E.U8 desc[UR58][R42.64], R49 ;  /* 0x000000312a002986 */ /* 0x0005e2000c10113a */
[----:B------:R-:W-:Y:S01]  /*6efa0*/  ISETP.GE.AND P2, PT, R0, UR4, PT ;  /* 0x0000000400007c0c */ /* 0x000fe2000bf46270 */
[----:B------:R-:W-:Y:S01]  /*6efb0*/  ULDC UR4, c[0x0][0x228] ;  /* 0x00008a0000047ab9 */ /* 0x000fe20000000800 */
[----:B0-----:R-:W-:-:S02]  /*6efc0*/  PRMT R45, R225, 0x7770, RZ ;  /* 0x00007770e12d7816 */ /* 0x001fc400000000ff */
[----:B-1----:R-:W-:Y:S02]  /*6efd0*/  PRMT R7, R224, 0x7773, RZ ;  /* 0x00007773e0077816 */ /* 0x002fe400000000ff */
[C---:B------:R-:W-:Y:S01]  /*6efe0*/  ISETP.LT.AND P0, PT, R4.reuse, UR4, !P0 ;  /* 0x0000000404007c0c */ /* 0x040fe2000c701270 */
[----:B------:R-:W-:Y:S02]  /*6eff0*/  ULDC UR4, c[0x0][0x228] ;  /* 0x00008a0000047ab9 */ /* 0x000fe40000000800 */
[----:B------:R0:W-:Y:S01]  /*6f000*/  @P5 STG.E.U8 desc[UR58][R38.64], R7 ;  /* 0x0000000726005986 */ /* 0x0001e2000c10113a */
[C---:B------:R-:W-:Y:S01]  /*6f010*/  ISETP.LT.AND P5, PT, R3.reuse, UR5, !P2 ;  /* 0x0000000503007c0c */ /* 0x040fe2000d7a1270 */
[----:B------:R-:W-:Y:S01]  /*6f020*/  ULDC UR5, c[0x0][0x228] ;  /* 0x00008a0000057ab9 */ /* 0x000fe20000000800 */
[----:B------:R-:W-:Y:S01]  /*6f030*/  ISETP.LT.AND P2, PT, R4, UR4, !P2 ;  /* 0x0000000404007c0c */ /* 0x000fe2000d741270 */
[----:B------:R-:W-:Y:S01]  /*6f040*/  @P6 STG.E.U8 desc[UR58][R40.64], R45 ;  /* 0x0000002d28006986 */ /* 0x000fe2000c10113a */
[----:B------:R-:W-:Y:S01]  /*6f050*/  ISETP.LT.AND P6, PT, R3, UR5, !P1 ;  /* 0x0000000503007c0c */ /* 0x000fe2000cfc1270 */
[----:B------:R-:W-:Y:S01]  /*6f060*/  VIADD R5, R2, 0x1f6 ;  /* 0x000001f602057836 */ /* 0x000fe20000000000 */
[C---:B--2---:R-:W-:Y:S01]  /*6f070*/  PRMT R43, R225.reuse, 0x7771, RZ ;  /* 0x00007771e12b7816 */ /* 0x044fe200000000ff */
[----:B------:R-:W-:Y:S01]  /*6f080*/  ULDC UR4, c[0x0][0x228] ;  /* 0x00008a0000047ab9 */ /* 0x000fe20000000800 */
[C---:B------:R-:W-:Y:S01]  /*6f090*/  PRMT R47, R225.reuse, 0x7772, RZ ;  /* 0x00007772e12f7816 */ /* 0x040fe200000000ff */
[----:B------:R-:W-:Y:S01]  /*6f0a0*/  ULDC UR5, c[0x0][0x228] ;  /* 0x00008a0000057ab9 */ /* 0x000fe20000000800 */
[----:B------:R-:W-:Y:S01]  /*6f0b0*/  PRMT R225, R225, 0x7773, RZ ;  /* 0x00007773e1e17816 */ /* 0x000fe200000000ff */
[----:B------:R-:W-:Y:S01]  /*6f0c0*/  @P0 STG.E.U8 desc[UR58][R36.64], R43 ;  /* 0x0000002b24000986 */ /* 0x000fe2000c10113a */
[----:B------:R-:W-:-:S02]  /*6f0d0*/  ISETP.GE.AND P0, PT, R5, UR13, PT ;  /* 0x0000000d05007c0c */ /* 0x000fc4000bf06270 */
[----:B------:R-:W-:Y:S01]  /*6f0e0*/  PRMT R5, R226, 0x7770, RZ ;  /* 0x00007770e2057816 */ /* 0x000fe200000000ff */
[----:B------:R-:W1:Y:S01]  /*6f0f0*/  LDS.128 R36, [R252] ;  /* 0x00000000fc247984 */ /* 0x000e620000000c00 */
[----:B------:R-:W-:Y:S01]  /*6f100*/  ISETP.LT.AND P1, PT, R4, UR4, !P1 ;  /* 0x0000000404007c0c */ /* 0x000fe2000cf21270 */
[----:B------:R-:W-:Y:S02]  /*6f110*/  ULDC UR4, c[0x0][0x228] ;  /* 0x00008a0000047ab9 */ /* 0x000fe40000000800 */
[----:B------:R-:W-:Y:S04]  /*6f120*/  @P5 STG.E.U8 desc[UR58][R34.64], R47 ;  /* 0x0000002f22005986 */ /* 0x000fe8000c10113a */
[----:B------:R2:W-:Y:S04]  /*6f130*/  @P2 STG.E.U8 desc[UR58][R30.64], R225 ;  /* 0x000000e11e002986 */ /* 0x0005e8000c10113a */
[----:B------:R3:W-:Y:S01]  /*6f140*/  @P6 STG.E.U8 desc[UR58][R32.64], R5 ;  /* 0x0000000520006986 */ /* 0x0007e2000c10113a */
[----:B------:R-:W-:Y:S01]  /*6f150*/  ISETP.LT.AND P6, PT, R3, UR4, !P3 ;  /* 0x0000000403007c0c */ /* 0x000fe2000dfc1270 */
[----:B------:R-:W-:Y:S01]  /*6f160*/  VIADD R0, R2, 0x1f7 ;  /* 0x000001f702007836 */ /* 0x000fe20000000000 */
[----:B------:R-:W-:Y:S01]  /*6f170*/  ISETP.LT.AND P3, PT, R4, UR5, !P3 ;  /* 0x0000000504007c0c */ /* 0x000fe2000df61270 */
[----:B------:R-:W-:Y:S01]  /*6f180*/  ULDC UR4, c[0x0][0x228] ;  /* 0x00008a0000047ab9 */ /* 0x000fe20000000800 */
[C---:B0-----:R-:W-:Y:S01]  /*6f190*/  PRMT R7, R226.reuse, 0x7771, RZ ;  /* 0x00007771e2077816 */ /* 0x041fe200000000ff */
[----:B------:R-:W-:Y:S01]  /*6f1a0*/  ULDC UR5, c[0x0][0x228] ;  /* 0x00008a0000057ab9 */ /* 0x000fe20000000800 */
[----:B--2---:R-:W-:-:S02]  /*6f1b0*/  PRMT R31, R226, 0x7772, RZ ;  /* 0x00007772e21f7816 */ /* 0x004fc400000000ff */
[----:B------:R-:W-:Y:S02]  /*6f1c0*/  ISETP.GE.AND P5, PT, R0, UR7, PT ;  /* 0x0000000700007c0c */ /* 0x000fe4000bfa6270 */
[----:B---3--:R-:W-:Y:S01]  /*6f1d0*/  PRMT R33, R226, 0x7773, RZ ;  /* 0x00007773e2217816 */ /* 0x008fe200000000ff */
[----:B------:R0:W-:Y:S01]  /*6f1e0*/  @P1 STG.E.U8 desc[UR58][R12.64], R7 ;  /* 0x000000070c001986 */ /* 0x0001e2000c10113a */
[C---:B------:R-:W-:Y:S01]  /*6f1f0*/  ISETP.LT.AND P1, PT, R3.reuse, UR4, !P0 ;  /* 0x0000000403007c0c */ /* 0x040fe2000c721270 */
[----:B------:R-:W-:Y:S01]  /*6f200*/  ULDC UR4, c[0x0][0x228] ;  /* 0x00008a0000047ab9 */ /* 0x000fe20000000800 */
[----:B------:R-:W-:Y:S01]  /*6f210*/  VIADD R0, R2, 0x1f8 ;  /* 0x000001f802007836 */ /* 0x000fe20000000000 */
[----:B------:R-:W-:Y:S01]  /*6f220*/  @P6 STG.E.U8 desc[UR58][R28.64], R31 ;  /* 0x0000001f1c006986 */ /* 0x000fe2000c10113a */
[----:B------:R-:W-:Y:S01]  /*6f230*/  ISETP.LT.AND P0, PT, R4, UR5, !P0 ;  /* 0x0000000504007c0c */ /* 0x000fe2000c701270 */
[----:B------:R-:W-:Y:S01]  /*6f240*/  ULDC UR5, c[0x0][0x228] ;  /* 0x00008a0000057ab9 */ /* 0x000fe20000000800 */
[----:B------:R-:W-:Y:S01]  /*6f250*/  VIADD R5, R2, 0x1fa ;  /* 0x000001fa02057836 */ /* 0x000fe20000000000 */
[----:B------:R2:W-:Y:S01]  /*6f260*/  @P3 STG.E.U8 desc[UR58][R16.64], R33 ;  /* 0x0000002110003986 */ /* 0x0005e2000c10113a */
[----:B------:R-:W-:Y:S01]  /*6f270*/  ISETP.LT.AND P3, PT, R3, UR4, !P5 ;  /* 0x0000000403007c0c */ /* 0x000fe2000ef61270 */
[----:B------:R-:W-:Y:S01]  /*6f280*/  ULDC UR4, c[0x0][0x228] ;  /* 0x00008a0000047ab9 */ /* 0x000fe20000000800 */
[----:B------:R-:W-:Y:S01]  /*6f290*/  ULDC UR7, c[0x0][0x228] ;  /* 0x00008a0000077ab9 */ /* 0x000fe20000000800 */
[----:B------:R-:W-:Y:S01]  /*6f2a0*/  ISETP.LT.AND P5, PT, R4, UR4, !P5 ;  /* 0x0000000404007c0c */ /* 0x000fe2000efa1270 */
[----:B------:R-:W-:Y:S01]  /*6f2b0*/  ULDC UR4, c[0x0][0x228] ;  /* 0x00008a0000047ab9 */ /* 0x000fe20000000800 */
[----:B------:R-:W-:Y:S01]  /*6f2c0*/  ISETP.GE.AND P2, PT, R0, UR21, PT ;  /* 0x0000001500007c0c */ /* 0x000fe2000bf46270 */
[----:B------:R-:W-:Y:S01]  /*6f2d0*/  VIADD R0, R2, 0x1f9 ;  /* 0x000001f902007836 */ /* 0x000fe20000000000 */
[----:B0-----:R-:W-:-:S02]  /*6f2e0*/  PRMT R7, R227, 0x7770, RZ ;  /* 0x00007770e3077816 */ /* 0x001fc400000000ff */
[C---:B------:R-:W-:Y:S02]  /*6f2f0*/  PRMT R13, R227.reuse, 0x7771, RZ ;  /* 0x00007771e30d7816 */ /* 0x040fe400000000ff */
[C---:B--2---:R-:W-:Y:S01]  /*6f300*/  PRMT R17, R227.reuse, 0x7772, RZ ;  /* 0x00007772e3117816 */ /* 0x044fe200000000ff */
[----:B------:R0:W-:Y:S01]  /*6f310*/  @P1 STG.E.U8 desc[UR58][R24.64], R7 ;  /* 0x0000000718001986 */ /* 0x0001e2000c10113a */
[----:B------:R-:W-:Y:S02]  /*6f320*/  PRMT R227, R227, 0x7773, RZ ;  /* 0x00007773e3e37816 */ /* 0x000fe400000000ff */
[----:B------:R-:W-:Y:S01]  /*6f330*/  ISETP.GE.AND P6, PT, R0, UR17, PT ;  /* 0x0000001100007c0c */ /* 0x000fe2000bfc6270 */
[----:B------:R2:W-:Y:S01]  /*6f340*/  @P0 STG.E.U8 desc[UR58][R26.64], R13 ;  /* 0x0000000d1a000986 */ /* 0x0005e2000c10113a */
[----:B------:R-:W-:Y:S01]  /*6f350*/  ISETP.LT.AND P1, PT, R3, UR5, !P2 ;  /* 0x0000000503007c0c */ /* 0x000fe2000d721270 */
[----:B------:R-:W-:Y:S01]  /*6f360*/  ULDC UR5, c[0x0][0x228] ;  /* 0x00008a0000057ab9 */ /* 0x000fe20000000800 */
[----:B------:R-:W-:Y:S01]  /*6f370*/  ISETP.LT.AND P2, PT, R4, UR4, !P2 ;  /* 0x0000000404007c0c */ /* 0x000fe2000d741270 */
[----:B------:R3:W-:Y:S01]  /*6f380*/  @P3 STG.E.U8 desc[UR58][R22.64], R17 ;  /* 0x0000001116003986 */ /* 0x0007e2000c10113a */
[----:B------:R-:W-:-:S03]  /*6f390*/  ULDC UR4, c[0x0][0x228] ;  /* 0x00008a0000047ab9 */ /* 0x000fc60000000800 */
[----:B------:R-:W-:Y:S01]  /*6f3a0*/  @P5 STG.E.U8 desc[UR58][R18.64], R227 ;  /* 0x000000e312005986 */ /* 0x000fe2000c10113a */
[----:B------:R-:W-:Y:S01]  /*6f3b0*/  ISETP.LT.AND P5, PT, R3, UR5, !P6 ;  /* 0x0000000503007c0c */ /* 0x000fe2000f7a1270 */
[----:B------:R-:W-:Y:S01]  /*6f3c0*/  VIADD R0, R2, 0x1fb ;  /* 0x000001fb02007836 */ /* 0x000fe20000000000 */
[----:B------:R-:W-:Y:S01]  /*6f3d0*/  ISETP.GE.AND P0, PT, R5, UR15, PT ;  /* 0x0000000f05007c0c */ /* 0x000fe2000bf06270 */
[----:B------:R-:W-:Y:S01]  /*6f3e0*/  ULDC UR5, c[0x0][0x228] ;  /* 0x00008a0000057ab9 */ /* 0x000fe20000000800 */
[----:B-1----:R-:W-:Y:S02]  /*6f3f0*/  PRMT R5, R36, 0x7770, RZ ;  /* 0x0000777024057816 */ /* 0x002fe400000000ff */
[----:B------:R-:W-:Y:S01]  /*6f400*/  ISETP.LT.AND P6, PT, R4, UR4, !P6 ;  /* 0x0000000404007c0c */ /* 0x000fe2000f7c1270 */
[----:B------:R-:W-:Y:S01]  /*6f410*/  ULDC UR4, c[0x0][0x228] ;  /* 0x00008a0000047ab9 */ /* 0x000fe20000000800 */
[----:B0-----:R-:W-:Y:S01]  /*6f420*/  PRMT R7, R36, 0x7771, RZ ;  /* 0x0000777124077816 */ /* 0x001fe200000000ff */
[----:B------:R0:W-:Y:S01]  /*6f430*/  @P1 STG.E.U8 desc[UR58][R20.64], R5 ;  /* 0x0000000514001986 */ /* 0x0001e2000c10113a */
[----:B------:R-:W-:Y:S01]  /*6f440*/  ISETP.GE.AND P3, PT, R0, UR29, PT ;  /* 0x0000001d00007c0c */ /* 0x000fe2000bf66270 */
[----:B------:R-:W-:Y:S01]  /*6f450*/  VIADD R0, R2, 0x1fc ;  /* 0x000001fc02007836 */ /* 0x000fe20000000000 */
[----:B--2---:R-:W-:-:S02]  /*6f460*/  PRMT R13, R36, 0x7772, RZ ;  /* 0x00007772240d7816 */ /* 0x004fc400000000ff */
[C---:B------:R-:W-:Y:S01]  /*6f470*/  ISETP.LT.AND P1, PT, R3.reuse, UR5, !P0 ;  /* 0x0000000503007c0c */ /* 0x040fe2000c721270 */
[----:B------:R1:W-:Y:S01]  /*6f480*/  @P2 STG.E.U8 desc[UR58][R14.64], R7 ;  /* 0x000000070e002986 */ /* 0x0003e2000c10113a */
[----:B------:R-:W-:Y:S01]  /*6f490*/  ISETP.LT.AND P0, PT, R4, UR4, !P0 ;  /* 0x0000000404007c0c */ /* 0x000fe2000c701270 */
[----:B------:R-:W-:Y:S01]  /*6f4a0*/  ULDC UR4, c[0x0][0x228] ;  /* 0x00008a0000047ab9 */ /* 0x000fe20000000800 */
[----:B---3--:R-:W-:Y:S01]  /*6f4b0*/  PRMT R17, R36, 0x7773, RZ ;  /* 0x0000777324117816 */ /* 0x008fe200000000ff */
[----:B------:R2:W-:Y:S01]  /*6f4c0*/  @P5 STG.E.U8 desc[UR58][R160.64], R13 ;  /* 0x0000000da0005986 */ /* 0x0005e2000c10113a */
[----:B------:R-:W-:Y:S01]  /*6f4d0*/  ISETP.GE.AND P2, PT, R0, UR25, PT ;  /* 0x0000001900007c0c */ /* 0x000fe2000bf46270 */
[----:B------:R-:W-:Y:S01]  /*6f4e0*/  ULDC UR5, c[0x0][0x228] ;  /* 0x00008a0000057ab9 */ /* 0x000fe20000000800 */
[----:B------:R-:W-:Y:S01]  /*6f4f0*/  ISETP.LT.AND P5, PT, R3, UR4, !P3 ;  /* 0x0000000403007c0c */ /* 0x000fe2000dfa1270 */
[----:B------:R-:W-:Y:S01]  /*6f500*/  ULDC UR4, c[0x0][0x228] ;  /* 0x00008a0000047ab9 */ /* 0x000fe20000000800 */
[----:B------:R-:W-:Y:S01]  /*6f510*/  @P6 STG.E.U8 desc[UR58][R156.64], R17 ;  /* 0x000000119c006986 */ /* 0x000fe2000c10113a */
[----:B------:R-:W-:-:S02]  /*6f520*/  ISETP.LT.AND P3, PT, R4, UR4, !P3 ;  /* 0x0000000404007c0c */ /* 0x000fc4000df61270 */
[----:B0-----:R-:W-:Y:S01]  /*6f530*/  PRMT R5, R37, 0x7770, RZ ;  /* 0x0000777025057816 */ /* 0x001fe200000000ff */
[C---:B------:R-:W-:Y:S01]  /*6f540*/  VIADD R0, R2.reuse, 0x1fd ;  /* 0x000001fd02007836 */ /* 0x040fe20000000000 */
[----:B------:R-:W-:Y:S02]  /*6f550*/  ISETP.LT.AND P6, PT, R3, UR5, !P2 ;  /* 0x0000000503007c0c */ /* 0x000fe4000d7c1270 */
[C---:B-1----:R-:W-:Y:S01]  /*6f560*/  PRMT R7, R37.reuse, 0x7771, RZ ;  /* 0x0000777125077816 */ /* 0x042fe200000000ff */
[----:B------:R0:W-:Y:S01]  /*6f570*/  @P1 STG.E.U8 desc[UR58][R158.64], R5 ;  /* 0x000000059e001986 */ /* 0x0001e2000c10113a */
[----:B------:R-:W-:Y:S01]  /*6f580*/  VIADD R2, R2, 0x1fe ;  /* 0x000001fe02027836 */ /* 0x000fe20000000000 */
[----:B--2---:R-:W-:Y:S01]  /*6f590*/  PRMT R13, R38, 0x7770, RZ ;  /* 0x00007770260d7816 */ /* 0x004fe200000000ff */
[----:B------:R-:W-:Y:S01]  /*6f5a0*/  ULDC UR4, c[0x0][0x228] ;  /* 0x00008a0000047ab9 */ /* 0x000fe20000000800 */
[----:B------:R-:W-:Y:S01]  /*6f5b0*/  ISETP.GE.AND P1, PT, R0, UR23, PT ;  /* 0x0000001700007c0c */ /* 0x000fe2000bf26270 */
[----:B------:R-:W-:Y:S01]  /*6f5c0*/  @P0 STG.E.U8 desc[UR58][R152.64], R7 ;  /* 0x0000000798000986 */ /* 0x000fe2000c10113a */
[----:B------:R-:W-:Y:S01]  /*6f5d0*/  ISETP.GE.AND P0, PT, R2, UR9, PT ;  /* 0x0000000902007c0c */ /* 0x000fe2000bf06270 */
[----:B------:R-:W-:Y:S01]  /*6f5e0*/  ULDC UR5, c[0x0][0x228] ;  /* 0x00008a0000057ab9 */ /* 0x000fe20000000800 */
[----:B0-----:R-:W-:-:S02]  /*6f5f0*/  PRMT R5, R37, 0x7772, RZ ;  /* 0x0000777225057816 */ /* 0x001fc400000000ff */
[----:B------:R-:W-:Y:S02]  /*6f600*/  PRMT R37, R37, 0x7773, RZ ;  /* 0x0000777325257816 */ /* 0x000fe400000000ff */
[----:B------:R-:W-:Y:S01]  /*6f610*/  ISETP.LT.AND P2, PT, R4, UR4, !P2 ;  /* 0x0000000404007c0c */ /* 0x000fe2000d741270 */
[----:B------:R0:W-:Y:S01]  /*6f620*/  @P5 STG.E.U8 desc[UR58][R148.64], R5 ;  /* 0x0000000594005986 */ /* 0x0001e2000c10113a */
[----:B------:R-:W-:-:S03]  /*6f630*/  ULDC UR4, c[0x0][0x228] ;  /* 0x00008a0000047ab9 */ /* 0x000fc60000000800 */
[----:B------:R-:W-:Y:S01]  /*6f640*/  @P3 STG.E.U8 desc[UR58][R154.64], R37 ;  /* 0x000000259a003986 */ /* 0x000fe2000c10113a */
[----:B------:R-:W-:-:S03]  /*6f650*/  ISETP.LT.AND P5, PT, R3, UR6, !P0 ;  /* 0x0000000603007c0c */ /* 0x000fc6000c7a1270 */
[----:B------:R1:W-:Y:S01]  /*6f660*/  @P6 STG.E.U8 desc[UR58][R150.64], R13 ;  /* 0x0000000d96006986 */ /* 0x0003e2000c10113a */
[C---:B------:R-:W-:Y:S01]  /*6f670*/  ISETP.LT.AND P6, PT, R3.reuse, UR5, !P1 ;  /* 0x0000000503007c0c */ /* 0x040fe2000cfc1270 */
[----:B------:R-:W-:Y:S01]  /*6f680*/  ULDC UR5, c[0x0][0x228] ;  /* 0x00008a0000057ab9 */ /* 0x000fe20000000800 */
[C---:B------:R-:W-:Y:S02]  /*6f690*/  ISETP.LT.AND P1, PT, R4.reuse, UR4, !P1 ;  /* 0x0000000404007c0c */ /* 0x040fe4000cf21270 */
[----:B------:R-:W-:Y:S02]  /*6f6a0*/  ISETP.LT.AND P0, PT, R4, UR5, !P0 ;  /* 0x0000000504007c0c */ /* 0x000fe4000c701270 */
[----:B------:R-:W-:Y:S02]  /*6f6b0*/  ISETP.LT.AND P3, PT, R3, UR7, !P4 ;  /* 0x0000000703007c0c */ /* 0x000fe4000e761270 */
[C---:B------:R-:W-:Y:S02]  /*6f6c0*/  PRMT R3, R38.reuse, 0x7771, RZ ;  /* 0x0000777126037816 */ /* 0x040fe400000000ff */
[----:B0-----:R-:W-:-:S02]  /*6f6d0*/  PRMT R5, R38, 0x7772, RZ ;  /* 0x0000777226057816 */ /* 0x001fc400000000ff */
[----:B------:R-:W-:Y:S02]  /*6f6e0*/  PRMT R7, R38, 0x7773, RZ ;  /* 0x0000777326077816 */ /* 0x000fe400000000ff */
[C---:B-1----:R-:W-:Y:S01]  /*6f6f0*/  PRMT R13, R39.reuse, 0x7770, RZ ;  /* 0x00007770270d7816 */ /* 0x042fe200000000ff */
[----:B------:R0:W-:Y:S01]  /*6f700*/  @P2 STG.E.U8 desc[UR58][R142.64], R3 ;  /* 0x000000038e002986 */ /* 0x0001e2000c10113a */
[C---:B------:R-:W-:Y:S02]  /*6f710*/  PRMT R15, R39.reuse, 0x7771, RZ ;  /* 0x00007771270f7816 */ /* 0x040fe400000000ff */
[----:B------:R-:W-:Y:S01]  /*6f720*/  PRMT R17, R39, 0x7772, RZ ;  /* 0x0000777227117816 */ /* 0x000fe200000000ff */
[----:B------:R0:W-:Y:S04]  /*6f730*/  @P6 STG.E.U8 desc[UR58][R146.64], R5 ;  /* 0x0000000592006986 */ /* 0x0001e8000c10113a */
[----:B------:R0:W-:Y:S04]  /*6f740*/  @P1 STG.E.U8 desc[UR58][R144.64], R7 ;  /* 0x0000000790001986 */ /* 0x0001e8000c10113a */
[----:B------:R0:W-:Y:S04]  /*6f750*/  @P5 STG.E.U8 desc[UR58][R162.64], R13 ;  /* 0x0000000da2005986 */ /* 0x0001e8000c10113a */
[----:B------:R0:W-:Y:S04]  /*6f760*/  @P0 STG.E.U8 desc[UR58][R166.64], R15 ;  /* 0x0000000fa6000986 */ /* 0x0001e8000c10113a */
[----:B------:R0:W-:Y:S01]  /*6f770*/  @P3 STG.E.U8 desc[UR58][R10.64], R17 ;  /* 0x000000110a003986 */ /* 0x0001e2000c10113a */
[----:B------:R-:W-:-:S02]  /*6f780*/  ISETP.LT.AND P4, PT, R4, UR7, !P4 ;  /* 0x0000000704007c0c */ /* 0x000fc4000e781270 */
[----:B------:R-:W-:-:S11]  /*6f790*/  PRMT R39, R39, 0x7773, RZ ;  /* 0x0000777327277816 */ /* 0x000fd600000000ff */
[----:B0-----:R-:W-:Y:S05]  /*6f7a0*/  @!P4 EXIT ;  /* 0x000000000000c94d */ /* 0x001fea0003800000 */
[----:B------:R-:W-:Y:S01]  /*6f7b0*/  STG.E.U8 desc[UR58][R8.64], R39 ;  /* 0x0000002708007986 */ /* 0x000fe2000c10113a */
[----:B------:R-:W-:Y:S05]  /*6f7c0*/  EXIT ;  /* 0x000000000000794d */ /* 0x000fea0003800000 */
.L_x_3:
[----:B------:R-:W-:-:S00]  /*6f7d0*/  BRA `(.L_x_3) ;  /* 0xfffffffc00fc7947 */ /* 0x000fc0000383ffff */
[----:B------:R-:W-:-:S00]  /*6f7e0*/  NOP ;  /* 0x0000000000007918 */ /* 0x000fc00000000000 */
        /* <DEDUP_REMOVED lines=9> */
.L_x_4:


//--------------------- .nv.shared.matmul_kernel  --------------------------
	.section	.nv.shared.matmul_kernel,"aw",@nobits
	.sectionflags	@""
	.align	16
	.zero		1024


//--------------------- .nv.shared.reserved.0     --------------------------
	.section	.nv.shared.reserved.0,"aw",@nobits
	.weak		__nv_reservedSMEM_offset_0_alias
	.size		__nv_reservedSMEM_offset_0_alias, 0, 0
	.other		__nv_reservedSMEM_offset_0_alias,@"STO_CUDA_RESERVED_SHARED STV_DEFAULT"
__nv_reservedSMEM_offset_0_alias:
	.zero		0


//--------------------- .nv.constant0.matmul_kernel --------------------------
	.section	.nv.constant0.matmul_kernel,"a",@progbits
	.sectionflags	@""
	.align	4
.nv.constant0.matmul_kernel:
	.zero		608


//--------------------- SYMBOLS --------------------------

	.type		.nv.reservedSmem.offset0,@object
	.size		.nv.reservedSmem.offset0,0x4
